//
// Generated by NVIDIA NVVM Compiler
//
// Compiler Build ID: CL-36424714
// Cuda compilation tools, release 13.0, V13.0.88
// Based on NVVM 20.0.0
//

.version 9.0
.target sm_100
.address_size 64

	// .globl	_Z18bucket_sort_kernelPfPiii
// _ZZN3cub18CUB_300001_SM_10006detail10radix_sort31DeviceRadixSortSingleTileKernelINS1_5radix10policy_hubIfNS0_8NullTypeEyE10Policy1000ELNS0_9SortOrderE0EfS6_yNS1_21identity_decomposer_tEEEvPKT1_PSB_PKT2_PSF_T3_iiT4_E12temp_storage has been demoted
// _ZZN3cub18CUB_300001_SM_10006detail10radix_sort30DeviceRadixSortHistogramKernelINS1_5radix10policy_hubIfNS0_8NullTypeEyE10Policy1000ELNS0_9SortOrderE0EfyNS1_21identity_decomposer_tEEEvPT2_PKT1_SB_iiT3_E12temp_storage has been demoted
// _ZZN3cub18CUB_300001_SM_10006detail10radix_sort33DeviceRadixSortExclusiveSumKernelINS1_5radix10policy_hubIfNS0_8NullTypeEyE10Policy1000EyEEvPT0_E12temp_storage has been demoted
// _ZZN3cub18CUB_300001_SM_10006detail10radix_sort29DeviceRadixSortOnesweepKernelINS1_5radix10policy_hubIfNS0_8NullTypeEyE10Policy1000ELNS0_9SortOrderE0EfS6_yiiNS1_21identity_decomposer_tEEEvPT5_SC_PT3_PKSD_PT1_PKSH_PT2_PKSL_T4_iiT6_E1s has been demoted
.global .align 1 .b8 _ZN34_INTERNAL_172b26db_4_k_cu_18c685454cuda3std3__45__cpo5beginE[1];
.global .align 1 .b8 _ZN34_INTERNAL_172b26db_4_k_cu_18c685454cuda3std3__45__cpo3endE[1];
.global .align 1 .b8 _ZN34_INTERNAL_172b26db_4_k_cu_18c685454cuda3std3__45__cpo6cbeginE[1];
.global .align 1 .b8 _ZN34_INTERNAL_172b26db_4_k_cu_18c685454cuda3std3__45__cpo4cendE[1];
.global .align 1 .b8 _ZN34_INTERNAL_172b26db_4_k_cu_18c685454cuda3std3__45__cpo6rbeginE[1];
.global .align 1 .b8 _ZN34_INTERNAL_172b26db_4_k_cu_18c685454cuda3std3__45__cpo4rendE[1];
.global .align 1 .b8 _ZN34_INTERNAL_172b26db_4_k_cu_18c685454cuda3std3__45__cpo7crbeginE[1];
.global .align 1 .b8 _ZN34_INTERNAL_172b26db_4_k_cu_18c685454cuda3std3__45__cpo5crendE[1];
.global .align 1 .b8 _ZN34_INTERNAL_172b26db_4_k_cu_18c685454cuda3std3__436_GLOBAL__N__172b26db_4_k_cu_18c685456ignoreE[1];
.global .align 1 .b8 _ZN34_INTERNAL_172b26db_4_k_cu_18c685454cuda3std3__419piecewise_constructE[1];
.global .align 1 .b8 _ZN34_INTERNAL_172b26db_4_k_cu_18c685454cuda3std3__48in_placeE[1];
.global .align 1 .b8 _ZN34_INTERNAL_172b26db_4_k_cu_18c685454cuda3std3__420unreachable_sentinelE[1];
.global .align 1 .b8 _ZN34_INTERNAL_172b26db_4_k_cu_18c685454cuda3std3__47nulloptE[1];
.global .align 1 .b8 _ZN34_INTERNAL_172b26db_4_k_cu_18c685454cuda3std3__48unexpectE[1];
.global .align 1 .b8 _ZN34_INTERNAL_172b26db_4_k_cu_18c685454cuda3std6ranges3__45__cpo4swapE[1];
.global .align 1 .b8 _ZN34_INTERNAL_172b26db_4_k_cu_18c685454cuda3std6ranges3__45__cpo9iter_moveE[1];
.global .align 1 .b8 _ZN34_INTERNAL_172b26db_4_k_cu_18c685454cuda3std6ranges3__45__cpo5beginE[1];
.global .align 1 .b8 _ZN34_INTERNAL_172b26db_4_k_cu_18c685454cuda3std6ranges3__45__cpo3endE[1];
.global .align 1 .b8 _ZN34_INTERNAL_172b26db_4_k_cu_18c685454cuda3std6ranges3__45__cpo6cbeginE[1];
.global .align 1 .b8 _ZN34_INTERNAL_172b26db_4_k_cu_18c685454cuda3std6ranges3__45__cpo4cendE[1];
.global .align 1 .b8 _ZN34_INTERNAL_172b26db_4_k_cu_18c685454cuda3std6ranges3__45__cpo7advanceE[1];
.global .align 1 .b8 _ZN34_INTERNAL_172b26db_4_k_cu_18c685454cuda3std6ranges3__45__cpo9iter_swapE[1];
.global .align 1 .b8 _ZN34_INTERNAL_172b26db_4_k_cu_18c685454cuda3std6ranges3__45__cpo4nextE[1];
.global .align 1 .b8 _ZN34_INTERNAL_172b26db_4_k_cu_18c685454cuda3std6ranges3__45__cpo4prevE[1];
.global .align 1 .b8 _ZN34_INTERNAL_172b26db_4_k_cu_18c685454cuda3std6ranges3__45__cpo4dataE[1];
.global .align 1 .b8 _ZN34_INTERNAL_172b26db_4_k_cu_18c685454cuda3std6ranges3__45__cpo5cdataE[1];
.global .align 1 .b8 _ZN34_INTERNAL_172b26db_4_k_cu_18c685454cuda3std6ranges3__45__cpo4sizeE[1];
.global .align 1 .b8 _ZN34_INTERNAL_172b26db_4_k_cu_18c685454cuda3std6ranges3__45__cpo5ssizeE[1];
.global .align 1 .b8 _ZN34_INTERNAL_172b26db_4_k_cu_18c685454cuda3std6ranges3__45__cpo8distanceE[1];
.global .align 1 .b8 _ZN34_INTERNAL_172b26db_4_k_cu_18c685456thrust24THRUST_300001_SM_1000_NS8cuda_cub3parE[1];
.global .align 1 .b8 _ZN34_INTERNAL_172b26db_4_k_cu_18c685456thrust24THRUST_300001_SM_1000_NS8cuda_cub10par_nosyncE[1];
.global .align 1 .b8 _ZN34_INTERNAL_172b26db_4_k_cu_18c685456thrust24THRUST_300001_SM_1000_NS6system6detail10sequential3seqE[1];
.global .align 1 .b8 _ZN34_INTERNAL_172b26db_4_k_cu_18c685456thrust24THRUST_300001_SM_1000_NS6system3cpp3parE[1];
.global .align 1 .b8 _ZN34_INTERNAL_172b26db_4_k_cu_18c685456thrust24THRUST_300001_SM_1000_NS12placeholders2_1E[1];
.global .align 1 .b8 _ZN34_INTERNAL_172b26db_4_k_cu_18c685456thrust24THRUST_300001_SM_1000_NS12placeholders2_2E[1];
.global .align 1 .b8 _ZN34_INTERNAL_172b26db_4_k_cu_18c685456thrust24THRUST_300001_SM_1000_NS12placeholders2_3E[1];
.global .align 1 .b8 _ZN34_INTERNAL_172b26db_4_k_cu_18c685456thrust24THRUST_300001_SM_1000_NS12placeholders2_4E[1];
.global .align 1 .b8 _ZN34_INTERNAL_172b26db_4_k_cu_18c685456thrust24THRUST_300001_SM_1000_NS12placeholders2_5E[1];
.global .align 1 .b8 _ZN34_INTERNAL_172b26db_4_k_cu_18c685456thrust24THRUST_300001_SM_1000_NS12placeholders2_6E[1];
.global .align 1 .b8 _ZN34_INTERNAL_172b26db_4_k_cu_18c685456thrust24THRUST_300001_SM_1000_NS12placeholders2_7E[1];
.global .align 1 .b8 _ZN34_INTERNAL_172b26db_4_k_cu_18c685456thrust24THRUST_300001_SM_1000_NS12placeholders2_8E[1];
.global .align 1 .b8 _ZN34_INTERNAL_172b26db_4_k_cu_18c685456thrust24THRUST_300001_SM_1000_NS12placeholders2_9E[1];
.global .align 1 .b8 _ZN34_INTERNAL_172b26db_4_k_cu_18c685456thrust24THRUST_300001_SM_1000_NS12placeholders3_10E[1];
.global .align 1 .b8 _ZN34_INTERNAL_172b26db_4_k_cu_18c685456thrust24THRUST_300001_SM_1000_NS3seqE[1];
.global .align 1 .b8 _ZN34_INTERNAL_172b26db_4_k_cu_18c685456thrust24THRUST_300001_SM_1000_NS6deviceE[1];

.visible .entry _Z18bucket_sort_kernelPfPiii(
	.param .u64 .ptr .align 1 _Z18bucket_sort_kernelPfPiii_param_0,
	.param .u64 .ptr .align 1 _Z18bucket_sort_kernelPfPiii_param_1,
	.param .u32 _Z18bucket_sort_kernelPfPiii_param_2,
	.param .u32 _Z18bucket_sort_kernelPfPiii_param_3
)
{
	.reg .pred 	%p<3>;
	.reg .b32 	%r<11>;
	.reg .b32 	%f<6>;
	.reg .b64 	%rd<9>;

	ld.param.u64 	%rd1, [_Z18bucket_sort_kernelPfPiii_param_0];
	ld.param.u64 	%rd2, [_Z18bucket_sort_kernelPfPiii_param_1];
	ld.param.u32 	%r2, [_Z18bucket_sort_kernelPfPiii_param_2];
	ld.param.u32 	%r3, [_Z18bucket_sort_kernelPfPiii_param_3];
	mov.u32 	%r4, %ctaid.x;
	mov.u32 	%r5, %ntid.x;
	mov.u32 	%r6, %tid.x;
	mad.lo.s32 	%r1, %r4, %r5, %r6;
	setp.ge.s32 	%p1, %r1, %r2;
	@%p1 bra 	$L__BB0_2;
	cvta.to.global.u64 	%rd3, %rd1;
	cvta.to.global.u64 	%rd4, %rd2;
	mul.wide.s32 	%rd5, %r1, 4;
	add.s64 	%rd6, %rd3, %rd5;
	ld.global.f32 	%f1, [%rd6];
	cvt.rn.f32.s32 	%f2, %r3;
	div.rn.f32 	%f3, %f1, %f2;
	cvt.rn.f32.s32 	%f4, %r2;
	mul.f32 	%f5, %f3, %f4;
	cvt.rzi.s32.f32 	%r7, %f5;
	setp.lt.s32 	%p2, %r7, %r3;
	add.s32 	%r8, %r3, -1;
	selp.b32 	%r9, %r7, %r8, %p2;
	mul.wide.s32 	%rd7, %r9, 4;
	add.s64 	%rd8, %rd4, %rd7;
	atom.global.add.u32 	%r10, [%rd8], 1;
$L__BB0_2:
	ret;

}
	// .globl	_ZN3cub18CUB_300001_SM_10006detail11EmptyKernelIvEEvv
.visible .entry _ZN3cub18CUB_300001_SM_10006detail11EmptyKernelIvEEvv()
{


	ret;

}
	// .globl	_ZN3cub18CUB_300001_SM_10006detail10radix_sort31DeviceRadixSortSingleTileKernelINS1_5radix10policy_hubIfNS0_8NullTypeEyE10Policy1000ELNS0_9SortOrderE0EfS6_yNS1_21identity_decomposer_tEEEvPKT1_PSB_PKT2_PSF_T3_iiT4_
.visible .entry _ZN3cub18CUB_300001_SM_10006detail10radix_sort31DeviceRadixSortSingleTileKernelINS1_5radix10policy_hubIfNS0_8NullTypeEyE10Policy1000ELNS0_9SortOrderE0EfS6_yNS1_21identity_decomposer_tEEEvPKT1_PSB_PKT2_PSF_T3_iiT4_(
	.param .u64 .ptr .align 1 _ZN3cub18CUB_300001_SM_10006detail10radix_sort31DeviceRadixSortSingleTileKernelINS1_5radix10policy_hubIfNS0_8NullTypeEyE10Policy1000ELNS0_9SortOrderE0EfS6_yNS1_21identity_decomposer_tEEEvPKT1_PSB_PKT2_PSF_T3_iiT4__param_0,
	.param .u64 .ptr .align 1 _ZN3cub18CUB_300001_SM_10006detail10radix_sort31DeviceRadixSortSingleTileKernelINS1_5radix10policy_hubIfNS0_8NullTypeEyE10Policy1000ELNS0_9SortOrderE0EfS6_yNS1_21identity_decomposer_tEEEvPKT1_PSB_PKT2_PSF_T3_iiT4__param_1,
	.param .u64 .ptr .align 1 _ZN3cub18CUB_300001_SM_10006detail10radix_sort31DeviceRadixSortSingleTileKernelINS1_5radix10policy_hubIfNS0_8NullTypeEyE10Policy1000ELNS0_9SortOrderE0EfS6_yNS1_21identity_decomposer_tEEEvPKT1_PSB_PKT2_PSF_T3_iiT4__param_2,
	.param .u64 .ptr .align 1 _ZN3cub18CUB_300001_SM_10006detail10radix_sort31DeviceRadixSortSingleTileKernelINS1_5radix10policy_hubIfNS0_8NullTypeEyE10Policy1000ELNS0_9SortOrderE0EfS6_yNS1_21identity_decomposer_tEEEvPKT1_PSB_PKT2_PSF_T3_iiT4__param_3,
	.param .u64 _ZN3cub18CUB_300001_SM_10006detail10radix_sort31DeviceRadixSortSingleTileKernelINS1_5radix10policy_hubIfNS0_8NullTypeEyE10Policy1000ELNS0_9SortOrderE0EfS6_yNS1_21identity_decomposer_tEEEvPKT1_PSB_PKT2_PSF_T3_iiT4__param_4,
	.param .u32 _ZN3cub18CUB_300001_SM_10006detail10radix_sort31DeviceRadixSortSingleTileKernelINS1_5radix10policy_hubIfNS0_8NullTypeEyE10Policy1000ELNS0_9SortOrderE0EfS6_yNS1_21identity_decomposer_tEEEvPKT1_PSB_PKT2_PSF_T3_iiT4__param_5,
	.param .u32 _ZN3cub18CUB_300001_SM_10006detail10radix_sort31DeviceRadixSortSingleTileKernelINS1_5radix10policy_hubIfNS0_8NullTypeEyE10Policy1000ELNS0_9SortOrderE0EfS6_yNS1_21identity_decomposer_tEEEvPKT1_PSB_PKT2_PSF_T3_iiT4__param_6,
	.param .align 1 .b8 _ZN3cub18CUB_300001_SM_10006detail10radix_sort31DeviceRadixSortSingleTileKernelINS1_5radix10policy_hubIfNS0_8NullTypeEyE10Policy1000ELNS0_9SortOrderE0EfS6_yNS1_21identity_decomposer_tEEEvPKT1_PSB_PKT2_PSF_T3_iiT4__param_7[1]
)
.maxntid 256
.minnctapersm 1
{
	.reg .pred 	%p<109>;
	.reg .b16 	%rs<39>;
	.reg .b32 	%r<782>;
	.reg .b64 	%rd<29>;
	// demoted variable
	.shared .align 16 .b8 _ZZN3cub18CUB_300001_SM_10006detail10radix_sort31DeviceRadixSortSingleTileKernelINS1_5radix10policy_hubIfNS0_8NullTypeEyE10Policy1000ELNS0_9SortOrderE0EfS6_yNS1_21identity_decomposer_tEEEvPKT1_PSB_PKT2_PSF_T3_iiT4_E12temp_storage[33856];
	ld.param.u64 	%rd5, [_ZN3cub18CUB_300001_SM_10006detail10radix_sort31DeviceRadixSortSingleTileKernelINS1_5radix10policy_hubIfNS0_8NullTypeEyE10Policy1000ELNS0_9SortOrderE0EfS6_yNS1_21identity_decomposer_tEEEvPKT1_PSB_PKT2_PSF_T3_iiT4__param_0];
	ld.param.u64 	%rd3, [_ZN3cub18CUB_300001_SM_10006detail10radix_sort31DeviceRadixSortSingleTileKernelINS1_5radix10policy_hubIfNS0_8NullTypeEyE10Policy1000ELNS0_9SortOrderE0EfS6_yNS1_21identity_decomposer_tEEEvPKT1_PSB_PKT2_PSF_T3_iiT4__param_1];
	ld.param.u64 	%rd4, [_ZN3cub18CUB_300001_SM_10006detail10radix_sort31DeviceRadixSortSingleTileKernelINS1_5radix10policy_hubIfNS0_8NullTypeEyE10Policy1000ELNS0_9SortOrderE0EfS6_yNS1_21identity_decomposer_tEEEvPKT1_PSB_PKT2_PSF_T3_iiT4__param_4];
	ld.param.u32 	%r208, [_ZN3cub18CUB_300001_SM_10006detail10radix_sort31DeviceRadixSortSingleTileKernelINS1_5radix10policy_hubIfNS0_8NullTypeEyE10Policy1000ELNS0_9SortOrderE0EfS6_yNS1_21identity_decomposer_tEEEvPKT1_PSB_PKT2_PSF_T3_iiT4__param_5];
	ld.param.u32 	%r209, [_ZN3cub18CUB_300001_SM_10006detail10radix_sort31DeviceRadixSortSingleTileKernelINS1_5radix10policy_hubIfNS0_8NullTypeEyE10Policy1000ELNS0_9SortOrderE0EfS6_yNS1_21identity_decomposer_tEEEvPKT1_PSB_PKT2_PSF_T3_iiT4__param_6];
	cvta.to.global.u64 	%rd6, %rd5;
	cvt.u32.u64 	%r1, %rd4;
	mov.u32 	%r2, %tid.x;
	mul.lo.s32 	%r3, %r2, 19;
	setp.ge.s32 	%p1, %r3, %r1;
	mul.wide.u32 	%rd7, %r3, 4;
	add.s64 	%rd1, %rd6, %rd7;
	mov.b32 	%r740, 2147483647;
	@%p1 bra 	$L__BB2_2;
	ld.global.u32 	%r740, [%rd1];
$L__BB2_2:
	add.s32 	%r212, %r3, 1;
	setp.ge.s32 	%p2, %r212, %r1;
	mov.b32 	%r741, 2147483647;
	@%p2 bra 	$L__BB2_4;
	ld.global.u32 	%r741, [%rd1+4];
$L__BB2_4:
	add.s32 	%r214, %r3, 2;
	setp.ge.s32 	%p3, %r214, %r1;
	mov.b32 	%r742, 2147483647;
	@%p3 bra 	$L__BB2_6;
	ld.global.u32 	%r742, [%rd1+8];
$L__BB2_6:
	add.s32 	%r216, %r3, 3;
	setp.ge.s32 	%p4, %r216, %r1;
	mov.b32 	%r743, 2147483647;
	@%p4 bra 	$L__BB2_8;
	ld.global.u32 	%r743, [%rd1+12];
$L__BB2_8:
	add.s32 	%r218, %r3, 4;
	setp.ge.s32 	%p5, %r218, %r1;
	mov.b32 	%r744, 2147483647;
	@%p5 bra 	$L__BB2_10;
	ld.global.u32 	%r744, [%rd1+16];
$L__BB2_10:
	add.s32 	%r220, %r3, 5;
	setp.ge.s32 	%p6, %r220, %r1;
	mov.b32 	%r745, 2147483647;
	@%p6 bra 	$L__BB2_12;
	ld.global.u32 	%r745, [%rd1+20];
$L__BB2_12:
	add.s32 	%r222, %r3, 6;
	setp.ge.s32 	%p7, %r222, %r1;
	mov.b32 	%r746, 2147483647;
	@%p7 bra 	$L__BB2_14;
	ld.global.u32 	%r746, [%rd1+24];
$L__BB2_14:
	add.s32 	%r224, %r3, 7;
	setp.ge.s32 	%p8, %r224, %r1;
	mov.b32 	%r747, 2147483647;
	@%p8 bra 	$L__BB2_16;
	ld.global.u32 	%r747, [%rd1+28];
$L__BB2_16:
	add.s32 	%r226, %r3, 8;
	setp.ge.s32 	%p9, %r226, %r1;
	mov.b32 	%r748, 2147483647;
	@%p9 bra 	$L__BB2_18;
	ld.global.u32 	%r748, [%rd1+32];
$L__BB2_18:
	add.s32 	%r228, %r3, 9;
	setp.ge.s32 	%p10, %r228, %r1;
	mov.b32 	%r749, 2147483647;
	@%p10 bra 	$L__BB2_20;
	ld.global.u32 	%r749, [%rd1+36];
$L__BB2_20:
	add.s32 	%r230, %r3, 10;
	setp.ge.s32 	%p11, %r230, %r1;
	mov.b32 	%r750, 2147483647;
	@%p11 bra 	$L__BB2_22;
	ld.global.u32 	%r750, [%rd1+40];
$L__BB2_22:
	add.s32 	%r232, %r3, 11;
	setp.ge.s32 	%p12, %r232, %r1;
	mov.b32 	%r751, 2147483647;
	@%p12 bra 	$L__BB2_24;
	ld.global.u32 	%r751, [%rd1+44];
$L__BB2_24:
	add.s32 	%r234, %r3, 12;
	setp.ge.s32 	%p13, %r234, %r1;
	mov.b32 	%r752, 2147483647;
	@%p13 bra 	$L__BB2_26;
	ld.global.u32 	%r752, [%rd1+48];
$L__BB2_26:
	add.s32 	%r236, %r3, 13;
	setp.ge.s32 	%p14, %r236, %r1;
	mov.b32 	%r753, 2147483647;
	@%p14 bra 	$L__BB2_28;
	ld.global.u32 	%r753, [%rd1+52];
$L__BB2_28:
	add.s32 	%r238, %r3, 14;
	setp.ge.s32 	%p15, %r238, %r1;
	mov.b32 	%r754, 2147483647;
	@%p15 bra 	$L__BB2_30;
	ld.global.u32 	%r754, [%rd1+56];
$L__BB2_30:
	add.s32 	%r240, %r3, 15;
	setp.ge.s32 	%p16, %r240, %r1;
	mov.b32 	%r755, 2147483647;
	@%p16 bra 	$L__BB2_32;
	ld.global.u32 	%r755, [%rd1+60];
$L__BB2_32:
	add.s32 	%r242, %r3, 16;
	setp.ge.s32 	%p17, %r242, %r1;
	mov.b32 	%r756, 2147483647;
	@%p17 bra 	$L__BB2_34;
	ld.global.u32 	%r756, [%rd1+64];
$L__BB2_34:
	add.s32 	%r244, %r3, 17;
	setp.ge.s32 	%p18, %r244, %r1;
	mov.b32 	%r757, 2147483647;
	@%p18 bra 	$L__BB2_36;
	ld.global.u32 	%r757, [%rd1+68];
$L__BB2_36:
	add.s32 	%r246, %r3, 18;
	setp.ge.s32 	%p19, %r246, %r1;
	mov.b32 	%r758, 2147483647;
	@%p19 bra 	$L__BB2_38;
	ld.global.u32 	%r758, [%rd1+72];
$L__BB2_38:
	bar.sync 	0;
	setp.gt.s32 	%p20, %r740, -1;
	selp.b32 	%r248, -2147483648, -1, %p20;
	xor.b32  	%r779, %r248, %r740;
	setp.gt.s32 	%p21, %r741, -1;
	selp.b32 	%r249, -2147483648, -1, %p21;
	xor.b32  	%r778, %r249, %r741;
	setp.gt.s32 	%p22, %r742, -1;
	selp.b32 	%r250, -2147483648, -1, %p22;
	xor.b32  	%r777, %r250, %r742;
	setp.gt.s32 	%p23, %r743, -1;
	selp.b32 	%r251, -2147483648, -1, %p23;
	xor.b32  	%r776, %r251, %r743;
	setp.gt.s32 	%p24, %r744, -1;
	selp.b32 	%r252, -2147483648, -1, %p24;
	xor.b32  	%r775, %r252, %r744;
	setp.gt.s32 	%p25, %r745, -1;
	selp.b32 	%r253, -2147483648, -1, %p25;
	xor.b32  	%r774, %r253, %r745;
	setp.gt.s32 	%p26, %r746, -1;
	selp.b32 	%r254, -2147483648, -1, %p26;
	xor.b32  	%r773, %r254, %r746;
	setp.gt.s32 	%p27, %r747, -1;
	selp.b32 	%r255, -2147483648, -1, %p27;
	xor.b32  	%r772, %r255, %r747;
	setp.gt.s32 	%p28, %r748, -1;
	selp.b32 	%r256, -2147483648, -1, %p28;
	xor.b32  	%r771, %r256, %r748;
	setp.gt.s32 	%p29, %r749, -1;
	selp.b32 	%r257, -2147483648, -1, %p29;
	xor.b32  	%r770, %r257, %r749;
	setp.gt.s32 	%p30, %r750, -1;
	selp.b32 	%r258, -2147483648, -1, %p30;
	xor.b32  	%r769, %r258, %r750;
	setp.gt.s32 	%p31, %r751, -1;
	selp.b32 	%r259, -2147483648, -1, %p31;
	xor.b32  	%r768, %r259, %r751;
	setp.gt.s32 	%p32, %r752, -1;
	selp.b32 	%r260, -2147483648, -1, %p32;
	xor.b32  	%r767, %r260, %r752;
	setp.gt.s32 	%p33, %r753, -1;
	selp.b32 	%r261, -2147483648, -1, %p33;
	xor.b32  	%r766, %r261, %r753;
	setp.gt.s32 	%p34, %r754, -1;
	selp.b32 	%r262, -2147483648, -1, %p34;
	xor.b32  	%r765, %r262, %r754;
	setp.gt.s32 	%p35, %r755, -1;
	selp.b32 	%r263, -2147483648, -1, %p35;
	xor.b32  	%r764, %r263, %r755;
	setp.gt.s32 	%p36, %r756, -1;
	selp.b32 	%r264, -2147483648, -1, %p36;
	xor.b32  	%r763, %r264, %r756;
	setp.gt.s32 	%p37, %r757, -1;
	selp.b32 	%r265, -2147483648, -1, %p37;
	xor.b32  	%r762, %r265, %r757;
	setp.gt.s32 	%p38, %r758, -1;
	selp.b32 	%r266, -2147483648, -1, %p38;
	xor.b32  	%r761, %r266, %r758;
	shr.u32 	%r61, %r2, 5;
	shl.b32 	%r267, %r2, 2;
	mov.u32 	%r268, _ZZN3cub18CUB_300001_SM_10006detail10radix_sort31DeviceRadixSortSingleTileKernelINS1_5radix10policy_hubIfNS0_8NullTypeEyE10Policy1000ELNS0_9SortOrderE0EfS6_yNS1_21identity_decomposer_tEEEvPKT1_PSB_PKT2_PSF_T3_iiT4_E12temp_storage;
	add.s32 	%r62, %r268, %r267;
	shl.b32 	%r269, %r2, 7;
	add.s32 	%r63, %r62, %r269;
	shl.b32 	%r270, %r61, 2;
	add.s32 	%r271, %r268, %r270;
	add.s32 	%r64, %r271, 33792;
	mad.lo.s32 	%r65, %r2, -56, %r63;
	add.s32 	%r760, %r208, 6;
	sub.s32 	%r759, %r209, %r208;
$L__BB2_39:
	add.s32 	%r331, %r760, -6;
	min.s32 	%r274, %r759, 6;
	mov.b32 	%r360, 0;
	st.shared.u32 	[%r62], %r360;
	st.shared.u32 	[%r62+1024], %r360;
	st.shared.u32 	[%r62+2048], %r360;
	st.shared.u32 	[%r62+3072], %r360;
	st.shared.u32 	[%r62+4096], %r360;
	st.shared.u32 	[%r62+5120], %r360;
	st.shared.u32 	[%r62+6144], %r360;
	st.shared.u32 	[%r62+7168], %r360;
	st.shared.u32 	[%r62+8192], %r360;
	st.shared.u32 	[%r62+9216], %r360;
	st.shared.u32 	[%r62+10240], %r360;
	st.shared.u32 	[%r62+11264], %r360;
	st.shared.u32 	[%r62+12288], %r360;
	st.shared.u32 	[%r62+13312], %r360;
	st.shared.u32 	[%r62+14336], %r360;
	st.shared.u32 	[%r62+15360], %r360;
	st.shared.u32 	[%r62+16384], %r360;
	st.shared.u32 	[%r62+17408], %r360;
	st.shared.u32 	[%r62+18432], %r360;
	st.shared.u32 	[%r62+19456], %r360;
	st.shared.u32 	[%r62+20480], %r360;
	st.shared.u32 	[%r62+21504], %r360;
	st.shared.u32 	[%r62+22528], %r360;
	st.shared.u32 	[%r62+23552], %r360;
	st.shared.u32 	[%r62+24576], %r360;
	st.shared.u32 	[%r62+25600], %r360;
	st.shared.u32 	[%r62+26624], %r360;
	st.shared.u32 	[%r62+27648], %r360;
	st.shared.u32 	[%r62+28672], %r360;
	st.shared.u32 	[%r62+29696], %r360;
	st.shared.u32 	[%r62+30720], %r360;
	st.shared.u32 	[%r62+31744], %r360;
	st.shared.u32 	[%r62+32768], %r360;
	// begin inline asm
	bmsk.clamp.b32 %r272, %r360, %r274;
	// end inline asm
	setp.eq.s32 	%p39, %r779, 2147483647;
	selp.b32 	%r276, -2147483648, %r779, %p39;
	// begin inline asm
	shr.b32 %r275, %r276, %r331;
	// end inline asm
	and.b32  	%r363, %r272, %r275;
	shl.b32 	%r364, %r363, 10;
	and.b32  	%r365, %r364, 31744;
	add.s32 	%r366, %r62, %r365;
	shr.u32 	%r367, %r363, 4;
	and.b32  	%r368, %r367, 268435454;
	add.s32 	%r90, %r366, %r368;
	ld.shared.u16 	%rs1, [%r90];
	add.s16 	%rs20, %rs1, 1;
	st.shared.u16 	[%r90], %rs20;
	setp.eq.s32 	%p40, %r778, 2147483647;
	selp.b32 	%r279, -2147483648, %r778, %p40;
	// begin inline asm
	shr.b32 %r278, %r279, %r331;
	// end inline asm
	and.b32  	%r369, %r272, %r278;
	shl.b32 	%r370, %r369, 10;
	and.b32  	%r371, %r370, 31744;
	add.s32 	%r372, %r62, %r371;
	shr.u32 	%r373, %r369, 4;
	and.b32  	%r374, %r373, 268435454;
	add.s32 	%r91, %r372, %r374;
	ld.shared.u16 	%rs2, [%r91];
	add.s16 	%rs21, %rs2, 1;
	st.shared.u16 	[%r91], %rs21;
	setp.eq.s32 	%p41, %r777, 2147483647;
	selp.b32 	%r282, -2147483648, %r777, %p41;
	// begin inline asm
	shr.b32 %r281, %r282, %r331;
	// end inline asm
	and.b32  	%r375, %r272, %r281;
	shl.b32 	%r376, %r375, 10;
	and.b32  	%r377, %r376, 31744;
	add.s32 	%r378, %r62, %r377;
	shr.u32 	%r379, %r375, 4;
	and.b32  	%r380, %r379, 268435454;
	add.s32 	%r92, %r378, %r380;
	ld.shared.u16 	%rs3, [%r92];
	add.s16 	%rs22, %rs3, 1;
	st.shared.u16 	[%r92], %rs22;
	setp.eq.s32 	%p42, %r776, 2147483647;
	selp.b32 	%r285, -2147483648, %r776, %p42;
	// begin inline asm
	shr.b32 %r284, %r285, %r331;
	// end inline asm
	and.b32  	%r381, %r272, %r284;
	shl.b32 	%r382, %r381, 10;
	and.b32  	%r383, %r382, 31744;
	add.s32 	%r384, %r62, %r383;
	shr.u32 	%r385, %r381, 4;
	and.b32  	%r386, %r385, 268435454;
	add.s32 	%r93, %r384, %r386;
	ld.shared.u16 	%rs4, [%r93];
	add.s16 	%rs23, %rs4, 1;
	st.shared.u16 	[%r93], %rs23;
	setp.eq.s32 	%p43, %r775, 2147483647;
	selp.b32 	%r288, -2147483648, %r775, %p43;
	// begin inline asm
	shr.b32 %r287, %r288, %r331;
	// end inline asm
	and.b32  	%r387, %r272, %r287;
	shl.b32 	%r388, %r387, 10;
	and.b32  	%r389, %r388, 31744;
	add.s32 	%r390, %r62, %r389;
	shr.u32 	%r391, %r387, 4;
	and.b32  	%r392, %r391, 268435454;
	add.s32 	%r94, %r390, %r392;
	ld.shared.u16 	%rs5, [%r94];
	add.s16 	%rs24, %rs5, 1;
	st.shared.u16 	[%r94], %rs24;
	setp.eq.s32 	%p44, %r774, 2147483647;
	selp.b32 	%r291, -2147483648, %r774, %p44;
	// begin inline asm
	shr.b32 %r290, %r291, %r331;
	// end inline asm
	and.b32  	%r393, %r272, %r290;
	shl.b32 	%r394, %r393, 10;
	and.b32  	%r395, %r394, 31744;
	add.s32 	%r396, %r62, %r395;
	shr.u32 	%r397, %r393, 4;
	and.b32  	%r398, %r397, 268435454;
	add.s32 	%r95, %r396, %r398;
	ld.shared.u16 	%rs6, [%r95];
	add.s16 	%rs25, %rs6, 1;
	st.shared.u16 	[%r95], %rs25;
	setp.eq.s32 	%p45, %r773, 2147483647;
	selp.b32 	%r294, -2147483648, %r773, %p45;
	// begin inline asm
	shr.b32 %r293, %r294, %r331;
	// end inline asm
	and.b32  	%r399, %r272, %r293;
	shl.b32 	%r400, %r399, 10;
	and.b32  	%r401, %r400, 31744;
	add.s32 	%r402, %r62, %r401;
	shr.u32 	%r403, %r399, 4;
	and.b32  	%r404, %r403, 268435454;
	add.s32 	%r96, %r402, %r404;
	ld.shared.u16 	%rs7, [%r96];
	add.s16 	%rs26, %rs7, 1;
	st.shared.u16 	[%r96], %rs26;
	setp.eq.s32 	%p46, %r772, 2147483647;
	selp.b32 	%r297, -2147483648, %r772, %p46;
	// begin inline asm
	shr.b32 %r296, %r297, %r331;
	// end inline asm
	and.b32  	%r405, %r272, %r296;
	shl.b32 	%r406, %r405, 10;
	and.b32  	%r407, %r406, 31744;
	add.s32 	%r408, %r62, %r407;
	shr.u32 	%r409, %r405, 4;
	and.b32  	%r410, %r409, 268435454;
	add.s32 	%r97, %r408, %r410;
	ld.shared.u16 	%rs8, [%r97];
	add.s16 	%rs27, %rs8, 1;
	st.shared.u16 	[%r97], %rs27;
	setp.eq.s32 	%p47, %r771, 2147483647;
	selp.b32 	%r300, -2147483648, %r771, %p47;
	// begin inline asm
	shr.b32 %r299, %r300, %r331;
	// end inline asm
	and.b32  	%r411, %r272, %r299;
	shl.b32 	%r412, %r411, 10;
	and.b32  	%r413, %r412, 31744;
	add.s32 	%r414, %r62, %r413;
	shr.u32 	%r415, %r411, 4;
	and.b32  	%r416, %r415, 268435454;
	add.s32 	%r98, %r414, %r416;
	ld.shared.u16 	%rs9, [%r98];
	add.s16 	%rs28, %rs9, 1;
	st.shared.u16 	[%r98], %rs28;
	setp.eq.s32 	%p48, %r770, 2147483647;
	selp.b32 	%r303, -2147483648, %r770, %p48;
	// begin inline asm
	shr.b32 %r302, %r303, %r331;
	// end inline asm
	and.b32  	%r417, %r272, %r302;
	shl.b32 	%r418, %r417, 10;
	and.b32  	%r419, %r418, 31744;
	add.s32 	%r420, %r62, %r419;
	shr.u32 	%r421, %r417, 4;
	and.b32  	%r422, %r421, 268435454;
	add.s32 	%r99, %r420, %r422;
	ld.shared.u16 	%rs10, [%r99];
	add.s16 	%rs29, %rs10, 1;
	st.shared.u16 	[%r99], %rs29;
	setp.eq.s32 	%p49, %r769, 2147483647;
	selp.b32 	%r306, -2147483648, %r769, %p49;
	// begin inline asm
	shr.b32 %r305, %r306, %r331;
	// end inline asm
	and.b32  	%r423, %r272, %r305;
	shl.b32 	%r424, %r423, 10;
	and.b32  	%r425, %r424, 31744;
	add.s32 	%r426, %r62, %r425;
	shr.u32 	%r427, %r423, 4;
	and.b32  	%r428, %r427, 268435454;
	add.s32 	%r100, %r426, %r428;
	ld.shared.u16 	%rs11, [%r100];
	add.s16 	%rs30, %rs11, 1;
	st.shared.u16 	[%r100], %rs30;
	setp.eq.s32 	%p50, %r768, 2147483647;
	selp.b32 	%r309, -2147483648, %r768, %p50;
	// begin inline asm
	shr.b32 %r308, %r309, %r331;
	// end inline asm
	and.b32  	%r429, %r272, %r308;
	shl.b32 	%r430, %r429, 10;
	and.b32  	%r431, %r430, 31744;
	add.s32 	%r432, %r62, %r431;
	shr.u32 	%r433, %r429, 4;
	and.b32  	%r434, %r433, 268435454;
	add.s32 	%r101, %r432, %r434;
	ld.shared.u16 	%rs12, [%r101];
	add.s16 	%rs31, %rs12, 1;
	st.shared.u16 	[%r101], %rs31;
	setp.eq.s32 	%p51, %r767, 2147483647;
	selp.b32 	%r312, -2147483648, %r767, %p51;
	// begin inline asm
	shr.b32 %r311, %r312, %r331;
	// end inline asm
	and.b32  	%r435, %r272, %r311;
	shl.b32 	%r436, %r435, 10;
	and.b32  	%r437, %r436, 31744;
	add.s32 	%r438, %r62, %r437;
	shr.u32 	%r439, %r435, 4;
	and.b32  	%r440, %r439, 268435454;
	add.s32 	%r102, %r438, %r440;
	ld.shared.u16 	%rs13, [%r102];
	add.s16 	%rs32, %rs13, 1;
	st.shared.u16 	[%r102], %rs32;
	setp.eq.s32 	%p52, %r766, 2147483647;
	selp.b32 	%r315, -2147483648, %r766, %p52;
	// begin inline asm
	shr.b32 %r314, %r315, %r331;
	// end inline asm
	and.b32  	%r441, %r272, %r314;
	shl.b32 	%r442, %r441, 10;
	and.b32  	%r443, %r442, 31744;
	add.s32 	%r444, %r62, %r443;
	shr.u32 	%r445, %r441, 4;
	and.b32  	%r446, %r445, 268435454;
	add.s32 	%r103, %r444, %r446;
	ld.shared.u16 	%rs14, [%r103];
	add.s16 	%rs33, %rs14, 1;
	st.shared.u16 	[%r103], %rs33;
	setp.eq.s32 	%p53, %r765, 2147483647;
	selp.b32 	%r318, -2147483648, %r765, %p53;
	// begin inline asm
	shr.b32 %r317, %r318, %r331;
	// end inline asm
	and.b32  	%r447, %r272, %r317;
	shl.b32 	%r448, %r447, 10;
	and.b32  	%r449, %r448, 31744;
	add.s32 	%r450, %r62, %r449;
	shr.u32 	%r451, %r447, 4;
	and.b32  	%r452, %r451, 268435454;
	add.s32 	%r104, %r450, %r452;
	ld.shared.u16 	%rs15, [%r104];
	add.s16 	%rs34, %rs15, 1;
	st.shared.u16 	[%r104], %rs34;
	setp.eq.s32 	%p54, %r764, 2147483647;
	selp.b32 	%r321, -2147483648, %r764, %p54;
	// begin inline asm
	shr.b32 %r320, %r321, %r331;
	// end inline asm
	and.b32  	%r453, %r272, %r320;
	shl.b32 	%r454, %r453, 10;
	and.b32  	%r455, %r454, 31744;
	add.s32 	%r456, %r62, %r455;
	shr.u32 	%r457, %r453, 4;
	and.b32  	%r458, %r457, 268435454;
	add.s32 	%r105, %r456, %r458;
	ld.shared.u16 	%rs16, [%r105];
	add.s16 	%rs35, %rs16, 1;
	st.shared.u16 	[%r105], %rs35;
	setp.eq.s32 	%p55, %r763, 2147483647;
	selp.b32 	%r324, -2147483648, %r763, %p55;
	// begin inline asm
	shr.b32 %r323, %r324, %r331;
	// end inline asm
	and.b32  	%r459, %r272, %r323;
	shl.b32 	%r460, %r459, 10;
	and.b32  	%r461, %r460, 31744;
	add.s32 	%r462, %r62, %r461;
	shr.u32 	%r463, %r459, 4;
	and.b32  	%r464, %r463, 268435454;
	add.s32 	%r106, %r462, %r464;
	ld.shared.u16 	%rs17, [%r106];
	add.s16 	%rs36, %rs17, 1;
	st.shared.u16 	[%r106], %rs36;
	setp.eq.s32 	%p56, %r762, 2147483647;
	selp.b32 	%r327, -2147483648, %r762, %p56;
	// begin inline asm
	shr.b32 %r326, %r327, %r331;
	// end inline asm
	and.b32  	%r465, %r272, %r326;
	shl.b32 	%r466, %r465, 10;
	and.b32  	%r467, %r466, 31744;
	add.s32 	%r468, %r62, %r467;
	shr.u32 	%r469, %r465, 4;
	and.b32  	%r470, %r469, 268435454;
	add.s32 	%r107, %r468, %r470;
	ld.shared.u16 	%rs18, [%r107];
	add.s16 	%rs37, %rs18, 1;
	st.shared.u16 	[%r107], %rs37;
	setp.eq.s32 	%p57, %r761, 2147483647;
	selp.b32 	%r330, -2147483648, %r761, %p57;
	// begin inline asm
	shr.b32 %r329, %r330, %r331;
	// end inline asm
	and.b32  	%r471, %r272, %r329;
	shl.b32 	%r472, %r471, 10;
	and.b32  	%r473, %r472, 31744;
	add.s32 	%r474, %r62, %r473;
	shr.u32 	%r475, %r471, 4;
	and.b32  	%r476, %r475, 268435454;
	add.s32 	%r108, %r474, %r476;
	ld.shared.u16 	%rs19, [%r108];
	add.s16 	%rs38, %rs19, 1;
	st.shared.u16 	[%r108], %rs38;
	bar.sync 	0;
	ld.shared.u32 	%r109, [%r63];
	ld.shared.u32 	%r477, [%r63+4];
	ld.shared.u32 	%r478, [%r63+8];
	ld.shared.u32 	%r479, [%r63+12];
	ld.shared.u32 	%r480, [%r63+16];
	ld.shared.u32 	%r481, [%r63+20];
	ld.shared.u32 	%r482, [%r63+24];
	ld.shared.u32 	%r483, [%r63+28];
	ld.shared.u32 	%r484, [%r63+32];
	ld.shared.u32 	%r485, [%r63+36];
	ld.shared.u32 	%r486, [%r63+40];
	ld.shared.u32 	%r487, [%r63+44];
	ld.shared.u32 	%r488, [%r63+48];
	ld.shared.u32 	%r489, [%r63+52];
	ld.shared.u32 	%r490, [%r63+56];
	ld.shared.u32 	%r491, [%r63+60];
	ld.shared.u32 	%r492, [%r63+64];
	ld.shared.u32 	%r493, [%r63+68];
	ld.shared.u32 	%r494, [%r63+72];
	ld.shared.u32 	%r495, [%r63+76];
	ld.shared.u32 	%r496, [%r63+80];
	ld.shared.u32 	%r497, [%r63+84];
	ld.shared.u32 	%r498, [%r63+88];
	ld.shared.u32 	%r499, [%r63+92];
	ld.shared.u32 	%r500, [%r63+96];
	ld.shared.u32 	%r501, [%r63+100];
	ld.shared.u32 	%r502, [%r63+104];
	ld.shared.u32 	%r503, [%r63+108];
	ld.shared.u32 	%r504, [%r63+112];
	ld.shared.u32 	%r505, [%r63+116];
	ld.shared.u32 	%r506, [%r63+120];
	ld.shared.u32 	%r507, [%r63+124];
	ld.shared.u32 	%r508, [%r63+128];
	add.s32 	%r110, %r477, %r109;
	add.s32 	%r111, %r478, %r110;
	add.s32 	%r112, %r479, %r111;
	add.s32 	%r113, %r480, %r112;
	add.s32 	%r114, %r481, %r113;
	add.s32 	%r115, %r482, %r114;
	add.s32 	%r116, %r483, %r115;
	add.s32 	%r117, %r484, %r116;
	add.s32 	%r118, %r485, %r117;
	add.s32 	%r119, %r486, %r118;
	add.s32 	%r120, %r487, %r119;
	add.s32 	%r121, %r488, %r120;
	add.s32 	%r122, %r489, %r121;
	add.s32 	%r123, %r490, %r122;
	add.s32 	%r124, %r491, %r123;
	add.s32 	%r125, %r492, %r124;
	add.s32 	%r126, %r493, %r125;
	add.s32 	%r127, %r494, %r126;
	add.s32 	%r128, %r495, %r127;
	add.s32 	%r129, %r496, %r128;
	add.s32 	%r130, %r497, %r129;
	add.s32 	%r131, %r498, %r130;
	add.s32 	%r132, %r499, %r131;
	add.s32 	%r133, %r500, %r132;
	add.s32 	%r134, %r501, %r133;
	add.s32 	%r135, %r502, %r134;
	add.s32 	%r136, %r503, %r135;
	add.s32 	%r137, %r504, %r136;
	add.s32 	%r138, %r505, %r137;
	add.s32 	%r139, %r506, %r138;
	add.s32 	%r140, %r507, %r139;
	add.s32 	%r337, %r508, %r140;
	// begin inline asm
	mov.u32 %r332, %laneid;
	// end inline asm
	mov.b32 	%r335, 1;
	mov.b32 	%r362, -1;
	// begin inline asm
	{  .reg .u32 r0;  .reg .pred p;  shfl.sync.up.b32 r0|p, %r337, %r335, %r360, %r362;  @p add.u32 r0, r0, %r337;  mov.u32 %r333, r0;}
	// end inline asm
	mov.b32 	%r341, 2;
	// begin inline asm
	{  .reg .u32 r0;  .reg .pred p;  shfl.sync.up.b32 r0|p, %r333, %r341, %r360, %r362;  @p add.u32 r0, r0, %r333;  mov.u32 %r339, r0;}
	// end inline asm
	mov.b32 	%r347, 4;
	// begin inline asm
	{  .reg .u32 r0;  .reg .pred p;  shfl.sync.up.b32 r0|p, %r339, %r347, %r360, %r362;  @p add.u32 r0, r0, %r339;  mov.u32 %r345, r0;}
	// end inline asm
	mov.b32 	%r353, 8;
	// begin inline asm
	{  .reg .u32 r0;  .reg .pred p;  shfl.sync.up.b32 r0|p, %r345, %r353, %r360, %r362;  @p add.u32 r0, r0, %r345;  mov.u32 %r351, r0;}
	// end inline asm
	mov.b32 	%r359, 16;
	// begin inline asm
	{  .reg .u32 r0;  .reg .pred p;  shfl.sync.up.b32 r0|p, %r351, %r359, %r360, %r362;  @p add.u32 r0, r0, %r351;  mov.u32 %r357, r0;}
	// end inline asm
	setp.ne.s32 	%p58, %r332, 31;
	@%p58 bra 	$L__BB2_41;
	st.shared.u32 	[%r64], %r357;
$L__BB2_41:
	sub.s32 	%r509, %r357, %r337;
	setp.gt.u32 	%p59, %r2, 31;
	setp.eq.s32 	%p60, %r61, 7;
	setp.eq.s32 	%p61, %r61, 6;
	setp.eq.s32 	%p62, %r61, 5;
	setp.eq.s32 	%p63, %r61, 4;
	setp.eq.s32 	%p64, %r61, 3;
	setp.eq.s32 	%p65, %r61, 2;
	setp.eq.s32 	%p66, %r61, 1;
	bar.sync 	0;
	ld.shared.v4.u32 	{%r510, %r511, %r512, %r513}, [_ZZN3cub18CUB_300001_SM_10006detail10radix_sort31DeviceRadixSortSingleTileKernelINS1_5radix10policy_hubIfNS0_8NullTypeEyE10Policy1000ELNS0_9SortOrderE0EfS6_yNS1_21identity_decomposer_tEEEvPKT1_PSB_PKT2_PSF_T3_iiT4_E12temp_storage+33792];
	selp.b32 	%r514, %r510, %r780, %p66;
	add.s32 	%r515, %r511, %r510;
	selp.b32 	%r516, %r515, %r514, %p65;
	add.s32 	%r517, %r515, %r512;
	selp.b32 	%r518, %r517, %r516, %p64;
	add.s32 	%r519, %r517, %r513;
	selp.b32 	%r520, %r519, %r518, %p63;
	ld.shared.v4.u32 	{%r521, %r522, %r523, %r524}, [_ZZN3cub18CUB_300001_SM_10006detail10radix_sort31DeviceRadixSortSingleTileKernelINS1_5radix10policy_hubIfNS0_8NullTypeEyE10Policy1000ELNS0_9SortOrderE0EfS6_yNS1_21identity_decomposer_tEEEvPKT1_PSB_PKT2_PSF_T3_iiT4_E12temp_storage+33808];
	add.s32 	%r525, %r519, %r521;
	selp.b32 	%r526, %r525, %r520, %p62;
	add.s32 	%r527, %r525, %r522;
	selp.b32 	%r528, %r527, %r526, %p61;
	add.s32 	%r529, %r527, %r523;
	selp.b32 	%r780, %r529, %r528, %p60;
	add.s32 	%r145, %r529, %r524;
	setp.ne.s32 	%p67, %r332, 0;
	selp.b32 	%r530, %r509, 0, %p67;
	add.s32 	%r531, %r780, %r530;
	or.pred  	%p68, %p59, %p67;
	selp.b32 	%r781, %r531, %r509, %p59;
	@%p68 bra 	$L__BB2_43;
	shl.b32 	%r781, %r145, 16;
	st.shared.u32 	[_ZZN3cub18CUB_300001_SM_10006detail10radix_sort31DeviceRadixSortSingleTileKernelINS1_5radix10policy_hubIfNS0_8NullTypeEyE10Policy1000ELNS0_9SortOrderE0EfS6_yNS1_21identity_decomposer_tEEEvPKT1_PSB_PKT2_PSF_T3_iiT4_E12temp_storage+33832], %r781;
$L__BB2_43:
	setp.eq.s32 	%p69, %r2, 0;
	bar.sync 	0;
	ld.shared.u32 	%r532, [_ZZN3cub18CUB_300001_SM_10006detail10radix_sort31DeviceRadixSortSingleTileKernelINS1_5radix10policy_hubIfNS0_8NullTypeEyE10Policy1000ELNS0_9SortOrderE0EfS6_yNS1_21identity_decomposer_tEEEvPKT1_PSB_PKT2_PSF_T3_iiT4_E12temp_storage+33832];
	selp.b32 	%r533, 0, %r532, %p69;
	add.s32 	%r534, %r781, %r533;
	add.s32 	%r535, %r109, %r534;
	add.s32 	%r536, %r110, %r534;
	add.s32 	%r537, %r111, %r534;
	add.s32 	%r538, %r112, %r534;
	add.s32 	%r539, %r113, %r534;
	add.s32 	%r540, %r114, %r534;
	add.s32 	%r541, %r115, %r534;
	add.s32 	%r542, %r116, %r534;
	add.s32 	%r543, %r117, %r534;
	add.s32 	%r544, %r118, %r534;
	add.s32 	%r545, %r119, %r534;
	add.s32 	%r546, %r120, %r534;
	add.s32 	%r547, %r121, %r534;
	add.s32 	%r548, %r122, %r534;
	add.s32 	%r549, %r123, %r534;
	add.s32 	%r550, %r124, %r534;
	add.s32 	%r551, %r125, %r534;
	add.s32 	%r552, %r126, %r534;
	add.s32 	%r553, %r127, %r534;
	add.s32 	%r554, %r128, %r534;
	add.s32 	%r555, %r129, %r534;
	add.s32 	%r556, %r130, %r534;
	add.s32 	%r557, %r131, %r534;
	add.s32 	%r558, %r132, %r534;
	add.s32 	%r559, %r133, %r534;
	add.s32 	%r560, %r134, %r534;
	add.s32 	%r561, %r135, %r534;
	add.s32 	%r562, %r136, %r534;
	add.s32 	%r563, %r137, %r534;
	add.s32 	%r564, %r138, %r534;
	add.s32 	%r565, %r139, %r534;
	add.s32 	%r566, %r140, %r534;
	st.shared.u32 	[%r63], %r534;
	st.shared.u32 	[%r63+4], %r535;
	st.shared.u32 	[%r63+8], %r536;
	st.shared.u32 	[%r63+12], %r537;
	st.shared.u32 	[%r63+16], %r538;
	st.shared.u32 	[%r63+20], %r539;
	st.shared.u32 	[%r63+24], %r540;
	st.shared.u32 	[%r63+28], %r541;
	st.shared.u32 	[%r63+32], %r542;
	st.shared.u32 	[%r63+36], %r543;
	st.shared.u32 	[%r63+40], %r544;
	st.shared.u32 	[%r63+44], %r545;
	st.shared.u32 	[%r63+48], %r546;
	st.shared.u32 	[%r63+52], %r547;
	st.shared.u32 	[%r63+56], %r548;
	st.shared.u32 	[%r63+60], %r549;
	st.shared.u32 	[%r63+64], %r550;
	st.shared.u32 	[%r63+68], %r551;
	st.shared.u32 	[%r63+72], %r552;
	st.shared.u32 	[%r63+76], %r553;
	st.shared.u32 	[%r63+80], %r554;
	st.shared.u32 	[%r63+84], %r555;
	st.shared.u32 	[%r63+88], %r556;
	st.shared.u32 	[%r63+92], %r557;
	st.shared.u32 	[%r63+96], %r558;
	st.shared.u32 	[%r63+100], %r559;
	st.shared.u32 	[%r63+104], %r560;
	st.shared.u32 	[%r63+108], %r561;
	st.shared.u32 	[%r63+112], %r562;
	st.shared.u32 	[%r63+116], %r563;
	st.shared.u32 	[%r63+120], %r564;
	st.shared.u32 	[%r63+124], %r565;
	st.shared.u32 	[%r63+128], %r566;
	bar.sync 	0;
	cvt.u32.u16 	%r567, %rs1;
	ld.shared.u16 	%r568, [%r90];
	add.s32 	%r149, %r568, %r567;
	cvt.u32.u16 	%r569, %rs2;
	ld.shared.u16 	%r570, [%r91];
	add.s32 	%r150, %r570, %r569;
	cvt.u32.u16 	%r571, %rs3;
	ld.shared.u16 	%r572, [%r92];
	add.s32 	%r151, %r572, %r571;
	cvt.u32.u16 	%r573, %rs4;
	ld.shared.u16 	%r574, [%r93];
	add.s32 	%r152, %r574, %r573;
	cvt.u32.u16 	%r575, %rs5;
	ld.shared.u16 	%r576, [%r94];
	add.s32 	%r153, %r576, %r575;
	cvt.u32.u16 	%r577, %rs6;
	ld.shared.u16 	%r578, [%r95];
	add.s32 	%r154, %r578, %r577;
	cvt.u32.u16 	%r579, %rs7;
	ld.shared.u16 	%r580, [%r96];
	add.s32 	%r155, %r580, %r579;
	cvt.u32.u16 	%r581, %rs8;
	ld.shared.u16 	%r582, [%r97];
	add.s32 	%r156, %r582, %r581;
	cvt.u32.u16 	%r583, %rs9;
	ld.shared.u16 	%r584, [%r98];
	add.s32 	%r157, %r584, %r583;
	cvt.u32.u16 	%r585, %rs10;
	ld.shared.u16 	%r586, [%r99];
	add.s32 	%r158, %r586, %r585;
	cvt.u32.u16 	%r587, %rs11;
	ld.shared.u16 	%r588, [%r100];
	add.s32 	%r159, %r588, %r587;
	cvt.u32.u16 	%r589, %rs12;
	ld.shared.u16 	%r590, [%r101];
	add.s32 	%r160, %r590, %r589;
	cvt.u32.u16 	%r591, %rs13;
	ld.shared.u16 	%r592, [%r102];
	add.s32 	%r161, %r592, %r591;
	cvt.u32.u16 	%r593, %rs14;
	ld.shared.u16 	%r594, [%r103];
	add.s32 	%r162, %r594, %r593;
	cvt.u32.u16 	%r595, %rs15;
	ld.shared.u16 	%r596, [%r104];
	add.s32 	%r163, %r596, %r595;
	cvt.u32.u16 	%r597, %rs16;
	ld.shared.u16 	%r598, [%r105];
	add.s32 	%r164, %r598, %r597;
	cvt.u32.u16 	%r599, %rs17;
	ld.shared.u16 	%r600, [%r106];
	add.s32 	%r165, %r600, %r599;
	cvt.u32.u16 	%r601, %rs18;
	ld.shared.u16 	%r602, [%r107];
	add.s32 	%r166, %r602, %r601;
	cvt.u32.u16 	%r603, %rs19;
	ld.shared.u16 	%r604, [%r108];
	add.s32 	%r167, %r604, %r603;
	bar.sync 	0;
	setp.lt.s32 	%p70, %r760, %r209;
	@%p70 bra 	$L__BB2_83;
	cvt.u64.u32 	%rd8, %r2;
	shl.b32 	%r605, %r149, 2;
	mov.u32 	%r606, _ZZN3cub18CUB_300001_SM_10006detail10radix_sort31DeviceRadixSortSingleTileKernelINS1_5radix10policy_hubIfNS0_8NullTypeEyE10Policy1000ELNS0_9SortOrderE0EfS6_yNS1_21identity_decomposer_tEEEvPKT1_PSB_PKT2_PSF_T3_iiT4_E12temp_storage;
	add.s32 	%r607, %r606, %r605;
	st.shared.u32 	[%r607], %r779;
	shl.b32 	%r608, %r150, 2;
	add.s32 	%r609, %r606, %r608;
	st.shared.u32 	[%r609], %r778;
	shl.b32 	%r610, %r151, 2;
	add.s32 	%r611, %r606, %r610;
	st.shared.u32 	[%r611], %r777;
	shl.b32 	%r612, %r152, 2;
	add.s32 	%r613, %r606, %r612;
	st.shared.u32 	[%r613], %r776;
	shl.b32 	%r614, %r153, 2;
	add.s32 	%r615, %r606, %r614;
	st.shared.u32 	[%r615], %r775;
	shl.b32 	%r616, %r154, 2;
	add.s32 	%r617, %r606, %r616;
	st.shared.u32 	[%r617], %r774;
	shl.b32 	%r618, %r155, 2;
	add.s32 	%r619, %r606, %r618;
	st.shared.u32 	[%r619], %r773;
	shl.b32 	%r620, %r156, 2;
	add.s32 	%r621, %r606, %r620;
	st.shared.u32 	[%r621], %r772;
	shl.b32 	%r622, %r157, 2;
	add.s32 	%r623, %r606, %r622;
	st.shared.u32 	[%r623], %r771;
	shl.b32 	%r624, %r158, 2;
	add.s32 	%r625, %r606, %r624;
	st.shared.u32 	[%r625], %r770;
	shl.b32 	%r626, %r159, 2;
	add.s32 	%r627, %r606, %r626;
	st.shared.u32 	[%r627], %r769;
	shl.b32 	%r628, %r160, 2;
	add.s32 	%r629, %r606, %r628;
	st.shared.u32 	[%r629], %r768;
	shl.b32 	%r630, %r161, 2;
	add.s32 	%r631, %r606, %r630;
	st.shared.u32 	[%r631], %r767;
	shl.b32 	%r632, %r162, 2;
	add.s32 	%r633, %r606, %r632;
	st.shared.u32 	[%r633], %r766;
	shl.b32 	%r634, %r163, 2;
	add.s32 	%r635, %r606, %r634;
	st.shared.u32 	[%r635], %r765;
	shl.b32 	%r636, %r164, 2;
	add.s32 	%r637, %r606, %r636;
	st.shared.u32 	[%r637], %r764;
	shl.b32 	%r638, %r165, 2;
	add.s32 	%r639, %r606, %r638;
	st.shared.u32 	[%r639], %r763;
	shl.b32 	%r640, %r166, 2;
	add.s32 	%r641, %r606, %r640;
	st.shared.u32 	[%r641], %r762;
	shl.b32 	%r642, %r167, 2;
	add.s32 	%r643, %r606, %r642;
	st.shared.u32 	[%r643], %r761;
	bar.sync 	0;
	mad.lo.s32 	%r644, %r2, -72, %r65;
	ld.shared.u32 	%r168, [%r644];
	ld.shared.u32 	%r169, [%r644+1024];
	ld.shared.u32 	%r170, [%r644+2048];
	ld.shared.u32 	%r171, [%r644+3072];
	ld.shared.u32 	%r172, [%r644+4096];
	ld.shared.u32 	%r173, [%r644+5120];
	ld.shared.u32 	%r174, [%r644+6144];
	ld.shared.u32 	%r175, [%r644+7168];
	ld.shared.u32 	%r176, [%r644+8192];
	ld.shared.u32 	%r177, [%r644+9216];
	ld.shared.u32 	%r178, [%r644+10240];
	ld.shared.u32 	%r179, [%r644+11264];
	ld.shared.u32 	%r180, [%r644+12288];
	ld.shared.u32 	%r181, [%r644+13312];
	ld.shared.u32 	%r182, [%r644+14336];
	ld.shared.u32 	%r183, [%r644+15360];
	ld.shared.u32 	%r184, [%r644+16384];
	ld.shared.u32 	%r185, [%r644+17408];
	ld.shared.u32 	%r186, [%r644+18432];
	setp.gt.u64 	%p71, %rd4, %rd8;
	cvta.to.global.u64 	%rd9, %rd3;
	mul.wide.u32 	%rd10, %r2, 4;
	add.s64 	%rd2, %rd9, %rd10;
	@%p71 bra 	$L__BB2_45;
	bra.uni 	$L__BB2_46;
$L__BB2_45:
	setp.gt.s32 	%p72, %r168, -1;
	selp.b32 	%r645, -1, -2147483648, %p72;
	xor.b32  	%r646, %r645, %r168;
	st.global.u32 	[%rd2], %r646;
$L__BB2_46:
	add.s32 	%r647, %r2, 256;
	cvt.u64.u32 	%rd11, %r647;
	setp.le.u64 	%p73, %rd4, %rd11;
	@%p73 bra 	$L__BB2_48;
	setp.gt.s32 	%p74, %r169, -1;
	selp.b32 	%r648, -1, -2147483648, %p74;
	xor.b32  	%r649, %r648, %r169;
	st.global.u32 	[%rd2+1024], %r649;
$L__BB2_48:
	add.s32 	%r650, %r2, 512;
	cvt.u64.u32 	%rd12, %r650;
	setp.le.u64 	%p75, %rd4, %rd12;
	@%p75 bra 	$L__BB2_50;
	setp.gt.s32 	%p76, %r170, -1;
	selp.b32 	%r651, -1, -2147483648, %p76;
	xor.b32  	%r652, %r651, %r170;
	st.global.u32 	[%rd2+2048], %r652;
$L__BB2_50:
	add.s32 	%r653, %r2, 768;
	cvt.u64.u32 	%rd13, %r653;
	setp.le.u64 	%p77, %rd4, %rd13;
	@%p77 bra 	$L__BB2_52;
	setp.gt.s32 	%p78, %r171, -1;
	selp.b32 	%r654, -1, -2147483648, %p78;
	xor.b32  	%r655, %r654, %r171;
	st.global.u32 	[%rd2+3072], %r655;
$L__BB2_52:
	or.b32  	%r656, %r2, 1024;
	cvt.u64.u32 	%rd14, %r656;
	setp.le.u64 	%p79, %rd4, %rd14;
	@%p79 bra 	$L__BB2_54;
	setp.gt.s32 	%p80, %r172, -1;
	selp.b32 	%r657, -1, -2147483648, %p80;
	xor.b32  	%r658, %r657, %r172;
	st.global.u32 	[%rd2+4096], %r658;
$L__BB2_54:
	add.s32 	%r659, %r2, 1280;
	cvt.u64.u32 	%rd15, %r659;
	setp.le.u64 	%p81, %rd4, %rd15;
	@%p81 bra 	$L__BB2_56;
	setp.gt.s32 	%p82, %r173, -1;
	selp.b32 	%r660, -1, -2147483648, %p82;
	xor.b32  	%r661, %r660, %r173;
	st.global.u32 	[%rd2+5120], %r661;
$L__BB2_56:
	add.s32 	%r662, %r2, 1536;
	cvt.u64.u32 	%rd16, %r662;
	setp.le.u64 	%p83, %rd4, %rd16;
	@%p83 bra 	$L__BB2_58;
	setp.gt.s32 	%p84, %r174, -1;
	selp.b32 	%r663, -1, -2147483648, %p84;
	xor.b32  	%r664, %r663, %r174;
	st.global.u32 	[%rd2+6144], %r664;
$L__BB2_58:
	add.s32 	%r665, %r2, 1792;
	cvt.u64.u32 	%rd17, %r665;
	setp.le.u64 	%p85, %rd4, %rd17;
	@%p85 bra 	$L__BB2_60;
	setp.gt.s32 	%p86, %r175, -1;
	selp.b32 	%r666, -1, -2147483648, %p86;
	xor.b32  	%r667, %r666, %r175;
	st.global.u32 	[%rd2+7168], %r667;
$L__BB2_60:
	or.b32  	%r668, %r2, 2048;
	cvt.u64.u32 	%rd18, %r668;
	setp.le.u64 	%p87, %rd4, %rd18;
	@%p87 bra 	$L__BB2_62;
	setp.gt.s32 	%p88, %r176, -1;
	selp.b32 	%r669, -1, -2147483648, %p88;
	xor.b32  	%r670, %r669, %r176;
	st.global.u32 	[%rd2+8192], %r670;
$L__BB2_62:
	add.s32 	%r671, %r2, 2304;
	cvt.u64.u32 	%rd19, %r671;
	setp.le.u64 	%p89, %rd4, %rd19;
	@%p89 bra 	$L__BB2_64;
	setp.gt.s32 	%p90, %r177, -1;
	selp.b32 	%r672, -1, -2147483648, %p90;
	xor.b32  	%r673, %r672, %r177;
	st.global.u32 	[%rd2+9216], %r673;
$L__BB2_64:
	add.s32 	%r674, %r2, 2560;
	cvt.u64.u32 	%rd20, %r674;
	setp.le.u64 	%p91, %rd4, %rd20;
	@%p91 bra 	$L__BB2_66;
	setp.gt.s32 	%p92, %r178, -1;
	selp.b32 	%r675, -1, -2147483648, %p92;
	xor.b32  	%r676, %r675, %r178;
	st.global.u32 	[%rd2+10240], %r676;
$L__BB2_66:
	add.s32 	%r677, %r2, 2816;
	cvt.u64.u32 	%rd21, %r677;
	setp.le.u64 	%p93, %rd4, %rd21;
	@%p93 bra 	$L__BB2_68;
	setp.gt.s32 	%p94, %r179, -1;
	selp.b32 	%r678, -1, -2147483648, %p94;
	xor.b32  	%r679, %r678, %r179;
	st.global.u32 	[%rd2+11264], %r679;
$L__BB2_68:
	or.b32  	%r680, %r2, 3072;
	cvt.u64.u32 	%rd22, %r680;
	setp.le.u64 	%p95, %rd4, %rd22;
	@%p95 bra 	$L__BB2_70;
	setp.gt.s32 	%p96, %r180, -1;
	selp.b32 	%r681, -1, -2147483648, %p96;
	xor.b32  	%r682, %r681, %r180;
	st.global.u32 	[%rd2+12288], %r682;
$L__BB2_70:
	add.s32 	%r683, %r2, 3328;
	cvt.u64.u32 	%rd23, %r683;
	setp.le.u64 	%p97, %rd4, %rd23;
	@%p97 bra 	$L__BB2_72;
	setp.gt.s32 	%p98, %r181, -1;
	selp.b32 	%r684, -1, -2147483648, %p98;
	xor.b32  	%r685, %r684, %r181;
	st.global.u32 	[%rd2+13312], %r685;
$L__BB2_72:
	add.s32 	%r686, %r2, 3584;
	cvt.u64.u32 	%rd24, %r686;
	setp.le.u64 	%p99, %rd4, %rd24;
	@%p99 bra 	$L__BB2_74;
	setp.gt.s32 	%p100, %r182, -1;
	selp.b32 	%r687, -1, -2147483648, %p100;
	xor.b32  	%r688, %r687, %r182;
	st.global.u32 	[%rd2+14336], %r688;
$L__BB2_74:
	add.s32 	%r689, %r2, 3840;
	cvt.u64.u32 	%rd25, %r689;
	setp.le.u64 	%p101, %rd4, %rd25;
	@%p101 bra 	$L__BB2_76;
	setp.gt.s32 	%p102, %r183, -1;
	selp.b32 	%r690, -1, -2147483648, %p102;
	xor.b32  	%r691, %r690, %r183;
	st.global.u32 	[%rd2+15360], %r691;
$L__BB2_76:
	or.b32  	%r692, %r2, 4096;
	cvt.u64.u32 	%rd26, %r692;
	setp.le.u64 	%p103, %rd4, %rd26;
	@%p103 bra 	$L__BB2_78;
	setp.gt.s32 	%p104, %r184, -1;
	selp.b32 	%r693, -1, -2147483648, %p104;
	xor.b32  	%r694, %r693, %r184;
	st.global.u32 	[%rd2+16384], %r694;
$L__BB2_78:
	add.s32 	%r695, %r2, 4352;
	cvt.u64.u32 	%rd27, %r695;
	setp.le.u64 	%p105, %rd4, %rd27;
	@%p105 bra 	$L__BB2_80;
	setp.gt.s32 	%p106, %r185, -1;
	selp.b32 	%r696, -1, -2147483648, %p106;
	xor.b32  	%r697, %r696, %r185;
	st.global.u32 	[%rd2+17408], %r697;
$L__BB2_80:
	add.s32 	%r698, %r2, 4608;
	cvt.u64.u32 	%rd28, %r698;
	setp.le.u64 	%p107, %rd4, %rd28;
	@%p107 bra 	$L__BB2_82;
	setp.gt.s32 	%p108, %r186, -1;
	selp.b32 	%r699, -1, -2147483648, %p108;
	xor.b32  	%r700, %r699, %r186;
	st.global.u32 	[%rd2+18432], %r700;
$L__BB2_82:
	ret;
$L__BB2_83:
	shl.b32 	%r701, %r149, 2;
	mov.u32 	%r702, _ZZN3cub18CUB_300001_SM_10006detail10radix_sort31DeviceRadixSortSingleTileKernelINS1_5radix10policy_hubIfNS0_8NullTypeEyE10Policy1000ELNS0_9SortOrderE0EfS6_yNS1_21identity_decomposer_tEEEvPKT1_PSB_PKT2_PSF_T3_iiT4_E12temp_storage;
	add.s32 	%r703, %r702, %r701;
	st.shared.u32 	[%r703], %r779;
	shl.b32 	%r704, %r150, 2;
	add.s32 	%r705, %r702, %r704;
	st.shared.u32 	[%r705], %r778;
	shl.b32 	%r706, %r151, 2;
	add.s32 	%r707, %r702, %r706;
	st.shared.u32 	[%r707], %r777;
	shl.b32 	%r708, %r152, 2;
	add.s32 	%r709, %r702, %r708;
	st.shared.u32 	[%r709], %r776;
	shl.b32 	%r710, %r153, 2;
	add.s32 	%r711, %r702, %r710;
	st.shared.u32 	[%r711], %r775;
	shl.b32 	%r712, %r154, 2;
	add.s32 	%r713, %r702, %r712;
	st.shared.u32 	[%r713], %r774;
	shl.b32 	%r714, %r155, 2;
	add.s32 	%r715, %r702, %r714;
	st.shared.u32 	[%r715], %r773;
	shl.b32 	%r716, %r156, 2;
	add.s32 	%r717, %r702, %r716;
	st.shared.u32 	[%r717], %r772;
	shl.b32 	%r718, %r157, 2;
	add.s32 	%r719, %r702, %r718;
	st.shared.u32 	[%r719], %r771;
	shl.b32 	%r720, %r158, 2;
	add.s32 	%r721, %r702, %r720;
	st.shared.u32 	[%r721], %r770;
	shl.b32 	%r722, %r159, 2;
	add.s32 	%r723, %r702, %r722;
	st.shared.u32 	[%r723], %r769;
	shl.b32 	%r724, %r160, 2;
	add.s32 	%r725, %r702, %r724;
	st.shared.u32 	[%r725], %r768;
	shl.b32 	%r726, %r161, 2;
	add.s32 	%r727, %r702, %r726;
	st.shared.u32 	[%r727], %r767;
	shl.b32 	%r728, %r162, 2;
	add.s32 	%r729, %r702, %r728;
	st.shared.u32 	[%r729], %r766;
	shl.b32 	%r730, %r163, 2;
	add.s32 	%r731, %r702, %r730;
	st.shared.u32 	[%r731], %r765;
	shl.b32 	%r732, %r164, 2;
	add.s32 	%r733, %r702, %r732;
	st.shared.u32 	[%r733], %r764;
	shl.b32 	%r734, %r165, 2;
	add.s32 	%r735, %r702, %r734;
	st.shared.u32 	[%r735], %r763;
	shl.b32 	%r736, %r166, 2;
	add.s32 	%r737, %r702, %r736;
	st.shared.u32 	[%r737], %r762;
	shl.b32 	%r738, %r167, 2;
	add.s32 	%r739, %r702, %r738;
	st.shared.u32 	[%r739], %r761;
	bar.sync 	0;
	ld.shared.u32 	%r779, [%r65];
	ld.shared.u32 	%r778, [%r65+4];
	ld.shared.u32 	%r777, [%r65+8];
	ld.shared.u32 	%r776, [%r65+12];
	ld.shared.u32 	%r775, [%r65+16];
	ld.shared.u32 	%r774, [%r65+20];
	ld.shared.u32 	%r773, [%r65+24];
	ld.shared.u32 	%r772, [%r65+28];
	ld.shared.u32 	%r771, [%r65+32];
	ld.shared.u32 	%r770, [%r65+36];
	ld.shared.u32 	%r769, [%r65+40];
	ld.shared.u32 	%r768, [%r65+44];
	ld.shared.u32 	%r767, [%r65+48];
	ld.shared.u32 	%r766, [%r65+52];
	ld.shared.u32 	%r765, [%r65+56];
	ld.shared.u32 	%r764, [%r65+60];
	ld.shared.u32 	%r763, [%r65+64];
	ld.shared.u32 	%r762, [%r65+68];
	ld.shared.u32 	%r761, [%r65+72];
	bar.sync 	0;
	add.s32 	%r760, %r760, 6;
	add.s32 	%r759, %r759, -6;
	bra.uni 	$L__BB2_39;

}
	// .globl	_ZN3cub18CUB_300001_SM_10006detail10radix_sort30DeviceRadixSortHistogramKernelINS1_5radix10policy_hubIfNS0_8NullTypeEyE10Policy1000ELNS0_9SortOrderE0EfyNS1_21identity_decomposer_tEEEvPT2_PKT1_SB_iiT3_
.visible .entry _ZN3cub18CUB_300001_SM_10006detail10radix_sort30DeviceRadixSortHistogramKernelINS1_5radix10policy_hubIfNS0_8NullTypeEyE10Policy1000ELNS0_9SortOrderE0EfyNS1_21identity_decomposer_tEEEvPT2_PKT1_SB_iiT3_(
	.param .u64 .ptr .align 1 _ZN3cub18CUB_300001_SM_10006detail10radix_sort30DeviceRadixSortHistogramKernelINS1_5radix10policy_hubIfNS0_8NullTypeEyE10Policy1000ELNS0_9SortOrderE0EfyNS1_21identity_decomposer_tEEEvPT2_PKT1_SB_iiT3__param_0,
	.param .u64 .ptr .align 1 _ZN3cub18CUB_300001_SM_10006detail10radix_sort30DeviceRadixSortHistogramKernelINS1_5radix10policy_hubIfNS0_8NullTypeEyE10Policy1000ELNS0_9SortOrderE0EfyNS1_21identity_decomposer_tEEEvPT2_PKT1_SB_iiT3__param_1,
	.param .u64 _ZN3cub18CUB_300001_SM_10006detail10radix_sort30DeviceRadixSortHistogramKernelINS1_5radix10policy_hubIfNS0_8NullTypeEyE10Policy1000ELNS0_9SortOrderE0EfyNS1_21identity_decomposer_tEEEvPT2_PKT1_SB_iiT3__param_2,
	.param .u32 _ZN3cub18CUB_300001_SM_10006detail10radix_sort30DeviceRadixSortHistogramKernelINS1_5radix10policy_hubIfNS0_8NullTypeEyE10Policy1000ELNS0_9SortOrderE0EfyNS1_21identity_decomposer_tEEEvPT2_PKT1_SB_iiT3__param_3,
	.param .u32 _ZN3cub18CUB_300001_SM_10006detail10radix_sort30DeviceRadixSortHistogramKernelINS1_5radix10policy_hubIfNS0_8NullTypeEyE10Policy1000ELNS0_9SortOrderE0EfyNS1_21identity_decomposer_tEEEvPT2_PKT1_SB_iiT3__param_4,
	.param .align 1 .b8 _ZN3cub18CUB_300001_SM_10006detail10radix_sort30DeviceRadixSortHistogramKernelINS1_5radix10policy_hubIfNS0_8NullTypeEyE10Policy1000ELNS0_9SortOrderE0EfyNS1_21identity_decomposer_tEEEvPT2_PKT1_SB_iiT3__param_5[1]
)
.maxntid 128
{
	.reg .pred 	%p<123>;
	.reg .b32 	%r<518>;
	.reg .b64 	%rd<137>;
	// demoted variable
	.shared .align 4 .b8 _ZZN3cub18CUB_300001_SM_10006detail10radix_sort30DeviceRadixSortHistogramKernelINS1_5radix10policy_hubIfNS0_8NullTypeEyE10Policy1000ELNS0_9SortOrderE0EfyNS1_21identity_decomposer_tEEEvPT2_PKT1_SB_iiT3_E12temp_storage[4096];
	ld.param.u64 	%rd18, [_ZN3cub18CUB_300001_SM_10006detail10radix_sort30DeviceRadixSortHistogramKernelINS1_5radix10policy_hubIfNS0_8NullTypeEyE10Policy1000ELNS0_9SortOrderE0EfyNS1_21identity_decomposer_tEEEvPT2_PKT1_SB_iiT3__param_0];
	ld.param.u64 	%rd19, [_ZN3cub18CUB_300001_SM_10006detail10radix_sort30DeviceRadixSortHistogramKernelINS1_5radix10policy_hubIfNS0_8NullTypeEyE10Policy1000ELNS0_9SortOrderE0EfyNS1_21identity_decomposer_tEEEvPT2_PKT1_SB_iiT3__param_1];
	ld.param.u64 	%rd17, [_ZN3cub18CUB_300001_SM_10006detail10radix_sort30DeviceRadixSortHistogramKernelINS1_5radix10policy_hubIfNS0_8NullTypeEyE10Policy1000ELNS0_9SortOrderE0EfyNS1_21identity_decomposer_tEEEvPT2_PKT1_SB_iiT3__param_2];
	ld.param.u32 	%r174, [_ZN3cub18CUB_300001_SM_10006detail10radix_sort30DeviceRadixSortHistogramKernelINS1_5radix10policy_hubIfNS0_8NullTypeEyE10Policy1000ELNS0_9SortOrderE0EfyNS1_21identity_decomposer_tEEEvPT2_PKT1_SB_iiT3__param_3];
	ld.param.u32 	%r175, [_ZN3cub18CUB_300001_SM_10006detail10radix_sort30DeviceRadixSortHistogramKernelINS1_5radix10policy_hubIfNS0_8NullTypeEyE10Policy1000ELNS0_9SortOrderE0EfyNS1_21identity_decomposer_tEEEvPT2_PKT1_SB_iiT3__param_4];
	cvta.to.global.u64 	%rd1, %rd19;
	cvta.to.global.u64 	%rd2, %rd18;
	setp.eq.s64 	%p2, %rd17, 0;
	@%p2 bra 	$L__BB3_153;
	sub.s32 	%r176, %r175, %r174;
	add.s32 	%r177, %r176, 7;
	shr.s32 	%r178, %r177, 31;
	shr.u32 	%r179, %r178, 29;
	add.s32 	%r180, %r177, %r179;
	shr.s32 	%r181, %r180, 3;
	mov.u32 	%r182, %tid.x;
	setp.gt.u32 	%p3, %r182, 255;
	setp.lt.s32 	%p4, %r177, 8;
	mov.u32 	%r183, %ctaid.x;
	shl.b32 	%r184, %r183, 11;
	cvt.u64.u32 	%rd3, %r184;
	mov.u32 	%r185, %nctaid.x;
	shl.b32 	%r186, %r185, 11;
	cvt.u64.u32 	%rd4, %r186;
	add.s32 	%r1, %r181, -1;
	and.b32  	%r2, %r181, 15;
	and.b32  	%r3, %r181, 7;
	add.s32 	%r4, %r3, -1;
	and.b32  	%r5, %r181, 3;
	or.pred  	%p1, %p3, %p4;
	shl.b32 	%r187, %r182, 2;
	mov.u32 	%r188, _ZZN3cub18CUB_300001_SM_10006detail10radix_sort30DeviceRadixSortHistogramKernelINS1_5radix10policy_hubIfNS0_8NullTypeEyE10Policy1000ELNS0_9SortOrderE0EfyNS1_21identity_decomposer_tEEEvPT2_PKT1_SB_iiT3_E12temp_storage;
	add.s32 	%r6, %r188, %r187;
	and.b32  	%r7, %r181, 268435440;
	cvt.u64.u32 	%rd5, %r182;
	add.s32 	%r8, %r182, 128;
	add.s32 	%r9, %r182, 256;
	add.s32 	%r10, %r182, 384;
	add.s32 	%r11, %r182, 512;
	add.s32 	%r12, %r182, 640;
	add.s32 	%r13, %r182, 768;
	or.b32  	%r14, %r182, 1024;
	add.s32 	%r15, %r182, 1920;
	and.b32  	%r16, %r181, 268435448;
	and.b32  	%r17, %r181, 1;
	neg.s32 	%r18, %r7;
	add.s32 	%r19, %r6, 8192;
	add.s64 	%rd21, %rd17, -1;
	shr.u64 	%rd22, %rd21, 30;
	add.s64 	%rd23, %rd22, 1;
	min.u64 	%rd6, %rd23, %rd17;
	mov.b64 	%rd135, 0;
$L__BB3_2:
	@%p1 bra 	$L__BB3_30;
	setp.lt.u32 	%p5, %r1, 15;
	mov.b32 	%r471, 0;
	@%p5 bra 	$L__BB3_6;
	mov.u32 	%r468, %r19;
	mov.u32 	%r469, %r18;
$L__BB3_5:
	.pragma "nounroll";
	mov.b32 	%r190, 0;
	st.shared.u32 	[%r468+-8192], %r190;
	st.shared.u32 	[%r468+-7168], %r190;
	st.shared.u32 	[%r468+-6144], %r190;
	st.shared.u32 	[%r468+-5120], %r190;
	st.shared.u32 	[%r468+-4096], %r190;
	st.shared.u32 	[%r468+-3072], %r190;
	st.shared.u32 	[%r468+-2048], %r190;
	st.shared.u32 	[%r468+-1024], %r190;
	st.shared.u32 	[%r468], %r190;
	st.shared.u32 	[%r468+1024], %r190;
	st.shared.u32 	[%r468+2048], %r190;
	st.shared.u32 	[%r468+3072], %r190;
	st.shared.u32 	[%r468+4096], %r190;
	st.shared.u32 	[%r468+5120], %r190;
	st.shared.u32 	[%r468+6144], %r190;
	st.shared.u32 	[%r468+7168], %r190;
	add.s32 	%r469, %r469, 16;
	add.s32 	%r468, %r468, 16384;
	setp.ne.s32 	%p6, %r469, 0;
	mov.u32 	%r471, %r7;
	@%p6 bra 	$L__BB3_5;
$L__BB3_6:
	add.s32 	%r25, %r2, -1;
	setp.eq.s32 	%p7, %r2, 0;
	@%p7 bra 	$L__BB3_16;
	setp.lt.u32 	%p8, %r25, 7;
	@%p8 bra 	$L__BB3_9;
	shl.b32 	%r191, %r471, 10;
	add.s32 	%r192, %r6, %r191;
	mov.b32 	%r193, 0;
	st.shared.u32 	[%r192], %r193;
	st.shared.u32 	[%r192+1024], %r193;
	st.shared.u32 	[%r192+2048], %r193;
	st.shared.u32 	[%r192+3072], %r193;
	st.shared.u32 	[%r192+4096], %r193;
	st.shared.u32 	[%r192+5120], %r193;
	st.shared.u32 	[%r192+6144], %r193;
	st.shared.u32 	[%r192+7168], %r193;
	add.s32 	%r471, %r471, 8;
$L__BB3_9:
	setp.eq.s32 	%p9, %r3, 0;
	@%p9 bra 	$L__BB3_16;
	setp.lt.u32 	%p10, %r4, 3;
	@%p10 bra 	$L__BB3_12;
	shl.b32 	%r194, %r471, 10;
	add.s32 	%r195, %r6, %r194;
	mov.b32 	%r196, 0;
	st.shared.u32 	[%r195], %r196;
	st.shared.u32 	[%r195+1024], %r196;
	st.shared.u32 	[%r195+2048], %r196;
	st.shared.u32 	[%r195+3072], %r196;
	add.s32 	%r471, %r471, 4;
$L__BB3_12:
	setp.eq.s32 	%p11, %r5, 0;
	@%p11 bra 	$L__BB3_16;
	setp.eq.s32 	%p12, %r5, 1;
	shl.b32 	%r197, %r471, 10;
	add.s32 	%r30, %r6, %r197;
	mov.b32 	%r198, 0;
	st.shared.u32 	[%r30], %r198;
	@%p12 bra 	$L__BB3_16;
	setp.eq.s32 	%p13, %r5, 2;
	mov.b32 	%r199, 0;
	st.shared.u32 	[%r30+1024], %r199;
	@%p13 bra 	$L__BB3_16;
	mov.b32 	%r200, 0;
	st.shared.u32 	[%r30+2048], %r200;
$L__BB3_16:
	cvt.u32.u64 	%r201, %rd5;
	setp.gt.u32 	%p14, %r201, 127;
	@%p14 bra 	$L__BB3_30;
	setp.lt.u32 	%p15, %r1, 15;
	mov.b32 	%r475, 0;
	@%p15 bra 	$L__BB3_20;
	mov.b32 	%r473, 0;
$L__BB3_19:
	.pragma "nounroll";
	shl.b32 	%r204, %r473, 10;
	add.s32 	%r205, %r6, %r204;
	mov.b32 	%r206, 0;
	st.shared.u32 	[%r205+512], %r206;
	st.shared.u32 	[%r205+1536], %r206;
	st.shared.u32 	[%r205+2560], %r206;
	st.shared.u32 	[%r205+3584], %r206;
	st.shared.u32 	[%r205+4608], %r206;
	st.shared.u32 	[%r205+5632], %r206;
	st.shared.u32 	[%r205+6656], %r206;
	st.shared.u32 	[%r205+7680], %r206;
	st.shared.u32 	[%r205+8704], %r206;
	st.shared.u32 	[%r205+9728], %r206;
	st.shared.u32 	[%r205+10752], %r206;
	st.shared.u32 	[%r205+11776], %r206;
	st.shared.u32 	[%r205+12800], %r206;
	st.shared.u32 	[%r205+13824], %r206;
	st.shared.u32 	[%r205+14848], %r206;
	st.shared.u32 	[%r205+15872], %r206;
	add.s32 	%r473, %r473, 16;
	setp.ne.s32 	%p16, %r473, %r7;
	mov.u32 	%r475, %r7;
	@%p16 bra 	$L__BB3_19;
$L__BB3_20:
	setp.eq.s32 	%p17, %r2, 0;
	@%p17 bra 	$L__BB3_30;
	setp.lt.u32 	%p18, %r25, 7;
	@%p18 bra 	$L__BB3_23;
	shl.b32 	%r207, %r475, 10;
	add.s32 	%r208, %r6, %r207;
	mov.b32 	%r209, 0;
	st.shared.u32 	[%r208+512], %r209;
	st.shared.u32 	[%r208+1536], %r209;
	st.shared.u32 	[%r208+2560], %r209;
	st.shared.u32 	[%r208+3584], %r209;
	st.shared.u32 	[%r208+4608], %r209;
	st.shared.u32 	[%r208+5632], %r209;
	st.shared.u32 	[%r208+6656], %r209;
	st.shared.u32 	[%r208+7680], %r209;
	add.s32 	%r475, %r475, 8;
$L__BB3_23:
	setp.eq.s32 	%p19, %r3, 0;
	@%p19 bra 	$L__BB3_30;
	setp.lt.u32 	%p20, %r4, 3;
	@%p20 bra 	$L__BB3_26;
	shl.b32 	%r210, %r475, 10;
	add.s32 	%r211, %r6, %r210;
	mov.b32 	%r212, 0;
	st.shared.u32 	[%r211+512], %r212;
	st.shared.u32 	[%r211+1536], %r212;
	st.shared.u32 	[%r211+2560], %r212;
	st.shared.u32 	[%r211+3584], %r212;
	add.s32 	%r475, %r475, 4;
$L__BB3_26:
	setp.eq.s32 	%p21, %r5, 0;
	@%p21 bra 	$L__BB3_30;
	setp.eq.s32 	%p22, %r5, 1;
	shl.b32 	%r213, %r475, 10;
	add.s32 	%r38, %r6, %r213;
	mov.b32 	%r214, 0;
	st.shared.u32 	[%r38+512], %r214;
	@%p22 bra 	$L__BB3_30;
	setp.eq.s32 	%p23, %r5, 2;
	mov.b32 	%r215, 0;
	st.shared.u32 	[%r38+1536], %r215;
	@%p23 bra 	$L__BB3_30;
	mov.b32 	%r216, 0;
	st.shared.u32 	[%r38+2560], %r216;
$L__BB3_30:
	bar.sync 	0;
	bar.sync 	0;
	shl.b64 	%rd8, %rd135, 30;
	sub.s64 	%rd24, %rd17, %rd8;
	min.u64 	%rd9, %rd24, 1073741824;
	setp.le.u64 	%p24, %rd9, %rd3;
	@%p24 bra 	$L__BB3_70;
	mov.u64 	%rd136, %rd3;
$L__BB3_32:
	add.s64 	%rd11, %rd136, %rd8;
	sub.s64 	%rd12, %rd17, %rd11;
	setp.lt.u64 	%p25, %rd12, 2048;
	@%p25 bra 	$L__BB3_34;
	add.s64 	%rd27, %rd11, %rd5;
	shl.b64 	%rd28, %rd27, 2;
	add.s64 	%rd29, %rd1, %rd28;
	ld.global.u32 	%r507, [%rd29];
	ld.global.u32 	%r506, [%rd29+512];
	ld.global.u32 	%r505, [%rd29+1024];
	ld.global.u32 	%r504, [%rd29+1536];
	ld.global.u32 	%r503, [%rd29+2048];
	ld.global.u32 	%r502, [%rd29+2560];
	ld.global.u32 	%r501, [%rd29+3072];
	ld.global.u32 	%r500, [%rd29+3584];
	ld.global.u32 	%r499, [%rd29+4096];
	ld.global.u32 	%r498, [%rd29+4608];
	ld.global.u32 	%r497, [%rd29+5120];
	ld.global.u32 	%r496, [%rd29+5632];
	ld.global.u32 	%r495, [%rd29+6144];
	ld.global.u32 	%r494, [%rd29+6656];
	ld.global.u32 	%r493, [%rd29+7168];
	ld.global.u32 	%r492, [%rd29+7680];
	bra.uni 	$L__BB3_66;
$L__BB3_34:
	cvt.u32.u64 	%r218, %rd5;
	cvt.u32.u64 	%r55, %rd12;
	setp.ge.s32 	%p26, %r218, %r55;
	add.s64 	%rd25, %rd11, %rd5;
	shl.b64 	%rd26, %rd25, 2;
	add.s64 	%rd13, %rd1, %rd26;
	mov.b32 	%r507, 2147483647;
	@%p26 bra 	$L__BB3_36;
	ld.global.u32 	%r507, [%rd13];
$L__BB3_36:
	setp.ge.s32 	%p27, %r8, %r55;
	mov.b32 	%r506, 2147483647;
	@%p27 bra 	$L__BB3_38;
	ld.global.u32 	%r506, [%rd13+512];
$L__BB3_38:
	setp.ge.s32 	%p28, %r9, %r55;
	mov.b32 	%r505, 2147483647;
	@%p28 bra 	$L__BB3_40;
	ld.global.u32 	%r505, [%rd13+1024];
$L__BB3_40:
	setp.ge.s32 	%p29, %r10, %r55;
	mov.b32 	%r504, 2147483647;
	@%p29 bra 	$L__BB3_42;
	ld.global.u32 	%r504, [%rd13+1536];
$L__BB3_42:
	setp.ge.s32 	%p30, %r11, %r55;
	mov.b32 	%r503, 2147483647;
	@%p30 bra 	$L__BB3_44;
	ld.global.u32 	%r503, [%rd13+2048];
$L__BB3_44:
	setp.ge.s32 	%p31, %r12, %r55;
	mov.b32 	%r502, 2147483647;
	@%p31 bra 	$L__BB3_46;
	ld.global.u32 	%r502, [%rd13+2560];
$L__BB3_46:
	setp.ge.s32 	%p32, %r13, %r55;
	mov.b32 	%r501, 2147483647;
	@%p32 bra 	$L__BB3_48;
	ld.global.u32 	%r501, [%rd13+3072];
$L__BB3_48:
	mov.u32 	%r226, %tid.x;
	add.s32 	%r227, %r226, 896;
	setp.ge.s32 	%p33, %r227, %r55;
	mov.b32 	%r500, 2147483647;
	@%p33 bra 	$L__BB3_50;
	ld.global.u32 	%r500, [%rd13+3584];
$L__BB3_50:
	setp.ge.s32 	%p34, %r14, %r55;
	mov.b32 	%r499, 2147483647;
	@%p34 bra 	$L__BB3_52;
	ld.global.u32 	%r499, [%rd13+4096];
$L__BB3_52:
	add.s32 	%r231, %r226, 1152;
	setp.ge.s32 	%p35, %r231, %r55;
	mov.b32 	%r498, 2147483647;
	@%p35 bra 	$L__BB3_54;
	ld.global.u32 	%r498, [%rd13+4608];
$L__BB3_54:
	add.s32 	%r234, %r226, 1280;
	setp.ge.s32 	%p36, %r234, %r55;
	mov.b32 	%r497, 2147483647;
	@%p36 bra 	$L__BB3_56;
	ld.global.u32 	%r497, [%rd13+5120];
$L__BB3_56:
	add.s32 	%r237, %r226, 1408;
	setp.ge.s32 	%p37, %r237, %r55;
	mov.b32 	%r496, 2147483647;
	@%p37 bra 	$L__BB3_58;
	ld.global.u32 	%r496, [%rd13+5632];
$L__BB3_58:
	add.s32 	%r240, %r226, 1536;
	setp.ge.s32 	%p38, %r240, %r55;
	mov.b32 	%r495, 2147483647;
	@%p38 bra 	$L__BB3_60;
	ld.global.u32 	%r495, [%rd13+6144];
$L__BB3_60:
	add.s32 	%r243, %r226, 1664;
	setp.ge.s32 	%p39, %r243, %r55;
	mov.b32 	%r494, 2147483647;
	@%p39 bra 	$L__BB3_62;
	ld.global.u32 	%r494, [%rd13+6656];
$L__BB3_62:
	add.s32 	%r246, %r226, 1792;
	setp.ge.s32 	%p40, %r246, %r55;
	mov.b32 	%r493, 2147483647;
	@%p40 bra 	$L__BB3_64;
	ld.global.u32 	%r493, [%rd13+7168];
$L__BB3_64:
	setp.ge.s32 	%p41, %r15, %r55;
	mov.b32 	%r492, 2147483647;
	@%p41 bra 	$L__BB3_66;
	ld.global.u32 	%r492, [%rd13+7680];
$L__BB3_66:
	setp.le.s32 	%p42, %r175, %r174;
	@%p42 bra 	$L__BB3_69;
	setp.gt.s32 	%p43, %r507, -1;
	selp.b32 	%r249, -2147483648, -1, %p43;
	xor.b32  	%r250, %r249, %r507;
	setp.gt.s32 	%p44, %r506, -1;
	selp.b32 	%r251, -2147483648, -1, %p44;
	xor.b32  	%r252, %r251, %r506;
	setp.gt.s32 	%p45, %r505, -1;
	selp.b32 	%r253, -2147483648, -1, %p45;
	xor.b32  	%r254, %r253, %r505;
	setp.gt.s32 	%p46, %r504, -1;
	selp.b32 	%r255, -2147483648, -1, %p46;
	xor.b32  	%r256, %r255, %r504;
	setp.gt.s32 	%p47, %r503, -1;
	selp.b32 	%r257, -2147483648, -1, %p47;
	xor.b32  	%r258, %r257, %r503;
	setp.gt.s32 	%p48, %r502, -1;
	selp.b32 	%r259, -2147483648, -1, %p48;
	xor.b32  	%r260, %r259, %r502;
	setp.gt.s32 	%p49, %r501, -1;
	selp.b32 	%r261, -2147483648, -1, %p49;
	xor.b32  	%r262, %r261, %r501;
	setp.gt.s32 	%p50, %r500, -1;
	selp.b32 	%r263, -2147483648, -1, %p50;
	xor.b32  	%r264, %r263, %r500;
	setp.gt.s32 	%p51, %r499, -1;
	selp.b32 	%r265, -2147483648, -1, %p51;
	xor.b32  	%r266, %r265, %r499;
	setp.gt.s32 	%p52, %r498, -1;
	selp.b32 	%r267, -2147483648, -1, %p52;
	xor.b32  	%r268, %r267, %r498;
	setp.gt.s32 	%p53, %r497, -1;
	selp.b32 	%r269, -2147483648, -1, %p53;
	xor.b32  	%r270, %r269, %r497;
	setp.gt.s32 	%p54, %r496, -1;
	selp.b32 	%r271, -2147483648, -1, %p54;
	xor.b32  	%r272, %r271, %r496;
	setp.gt.s32 	%p55, %r495, -1;
	selp.b32 	%r273, -2147483648, -1, %p55;
	xor.b32  	%r274, %r273, %r495;
	setp.gt.s32 	%p56, %r494, -1;
	selp.b32 	%r275, -2147483648, -1, %p56;
	xor.b32  	%r276, %r275, %r494;
	setp.gt.s32 	%p57, %r493, -1;
	selp.b32 	%r277, -2147483648, -1, %p57;
	xor.b32  	%r278, %r277, %r493;
	setp.gt.s32 	%p58, %r492, -1;
	selp.b32 	%r279, -2147483648, -1, %p58;
	xor.b32  	%r280, %r279, %r492;
	setp.eq.s32 	%p59, %r250, 2147483647;
	selp.b32 	%r103, -2147483648, %r250, %p59;
	setp.eq.s32 	%p60, %r252, 2147483647;
	selp.b32 	%r104, -2147483648, %r252, %p60;
	setp.eq.s32 	%p61, %r254, 2147483647;
	selp.b32 	%r105, -2147483648, %r254, %p61;
	setp.eq.s32 	%p62, %r256, 2147483647;
	selp.b32 	%r106, -2147483648, %r256, %p62;
	setp.eq.s32 	%p63, %r258, 2147483647;
	selp.b32 	%r107, -2147483648, %r258, %p63;
	setp.eq.s32 	%p64, %r260, 2147483647;
	selp.b32 	%r108, -2147483648, %r260, %p64;
	setp.eq.s32 	%p65, %r262, 2147483647;
	selp.b32 	%r109, -2147483648, %r262, %p65;
	setp.eq.s32 	%p66, %r264, 2147483647;
	selp.b32 	%r110, -2147483648, %r264, %p66;
	setp.eq.s32 	%p67, %r266, 2147483647;
	selp.b32 	%r111, -2147483648, %r266, %p67;
	setp.eq.s32 	%p68, %r268, 2147483647;
	selp.b32 	%r112, -2147483648, %r268, %p68;
	setp.eq.s32 	%p69, %r270, 2147483647;
	selp.b32 	%r113, -2147483648, %r270, %p69;
	setp.eq.s32 	%p70, %r272, 2147483647;
	selp.b32 	%r114, -2147483648, %r272, %p70;
	setp.eq.s32 	%p71, %r274, 2147483647;
	selp.b32 	%r115, -2147483648, %r274, %p71;
	setp.eq.s32 	%p72, %r276, 2147483647;
	selp.b32 	%r116, -2147483648, %r276, %p72;
	setp.eq.s32 	%p73, %r278, 2147483647;
	selp.b32 	%r117, -2147483648, %r278, %p73;
	setp.eq.s32 	%p74, %r280, 2147483647;
	selp.b32 	%r118, -2147483648, %r280, %p74;
	mov.b32 	%r508, 0;
	mov.u32 	%r509, %r174;
$L__BB3_68:
	sub.s32 	%r281, %r175, %r509;
	shl.b32 	%r282, %r508, 10;
	mov.u32 	%r283, _ZZN3cub18CUB_300001_SM_10006detail10radix_sort30DeviceRadixSortHistogramKernelINS1_5radix10policy_hubIfNS0_8NullTypeEyE10Policy1000ELNS0_9SortOrderE0EfyNS1_21identity_decomposer_tEEEvPT2_PKT1_SB_iiT3_E12temp_storage;
	add.s32 	%r284, %r283, %r282;
	min.s32 	%r285, %r281, 8;
	mov.b32 	%r286, -1;
	shl.b32 	%r287, %r286, %r285;
	not.b32 	%r288, %r287;
	shr.u32 	%r289, %r103, %r509;
	and.b32  	%r290, %r289, %r288;
	shl.b32 	%r291, %r290, 2;
	add.s32 	%r292, %r284, %r291;
	atom.shared.add.u32 	%r293, [%r292], 1;
	shr.u32 	%r294, %r104, %r509;
	and.b32  	%r295, %r294, %r288;
	shl.b32 	%r296, %r295, 2;
	add.s32 	%r297, %r284, %r296;
	atom.shared.add.u32 	%r298, [%r297], 1;
	shr.u32 	%r299, %r105, %r509;
	and.b32  	%r300, %r299, %r288;
	shl.b32 	%r301, %r300, 2;
	add.s32 	%r302, %r284, %r301;
	atom.shared.add.u32 	%r303, [%r302], 1;
	shr.u32 	%r304, %r106, %r509;
	and.b32  	%r305, %r304, %r288;
	shl.b32 	%r306, %r305, 2;
	add.s32 	%r307, %r284, %r306;
	atom.shared.add.u32 	%r308, [%r307], 1;
	shr.u32 	%r309, %r107, %r509;
	and.b32  	%r310, %r309, %r288;
	shl.b32 	%r311, %r310, 2;
	add.s32 	%r312, %r284, %r311;
	atom.shared.add.u32 	%r313, [%r312], 1;
	shr.u32 	%r314, %r108, %r509;
	and.b32  	%r315, %r314, %r288;
	shl.b32 	%r316, %r315, 2;
	add.s32 	%r317, %r284, %r316;
	atom.shared.add.u32 	%r318, [%r317], 1;
	shr.u32 	%r319, %r109, %r509;
	and.b32  	%r320, %r319, %r288;
	shl.b32 	%r321, %r320, 2;
	add.s32 	%r322, %r284, %r321;
	atom.shared.add.u32 	%r323, [%r322], 1;
	shr.u32 	%r324, %r110, %r509;
	and.b32  	%r325, %r324, %r288;
	shl.b32 	%r326, %r325, 2;
	add.s32 	%r327, %r284, %r326;
	atom.shared.add.u32 	%r328, [%r327], 1;
	shr.u32 	%r329, %r111, %r509;
	and.b32  	%r330, %r329, %r288;
	shl.b32 	%r331, %r330, 2;
	add.s32 	%r332, %r284, %r331;
	atom.shared.add.u32 	%r333, [%r332], 1;
	shr.u32 	%r334, %r112, %r509;
	and.b32  	%r335, %r334, %r288;
	shl.b32 	%r336, %r335, 2;
	add.s32 	%r337, %r284, %r336;
	atom.shared.add.u32 	%r338, [%r337], 1;
	shr.u32 	%r339, %r113, %r509;
	and.b32  	%r340, %r339, %r288;
	shl.b32 	%r341, %r340, 2;
	add.s32 	%r342, %r284, %r341;
	atom.shared.add.u32 	%r343, [%r342], 1;
	shr.u32 	%r344, %r114, %r509;
	and.b32  	%r345, %r344, %r288;
	shl.b32 	%r346, %r345, 2;
	add.s32 	%r347, %r284, %r346;
	atom.shared.add.u32 	%r348, [%r347], 1;
	shr.u32 	%r349, %r115, %r509;
	and.b32  	%r350, %r349, %r288;
	shl.b32 	%r351, %r350, 2;
	add.s32 	%r352, %r284, %r351;
	atom.shared.add.u32 	%r353, [%r352], 1;
	shr.u32 	%r354, %r116, %r509;
	and.b32  	%r355, %r354, %r288;
	shl.b32 	%r356, %r355, 2;
	add.s32 	%r357, %r284, %r356;
	atom.shared.add.u32 	%r358, [%r357], 1;
	shr.u32 	%r359, %r117, %r509;
	and.b32  	%r360, %r359, %r288;
	shl.b32 	%r361, %r360, 2;
	add.s32 	%r362, %r284, %r361;
	atom.shared.add.u32 	%r363, [%r362], 1;
	shr.u32 	%r364, %r118, %r509;
	and.b32  	%r365, %r364, %r288;
	shl.b32 	%r366, %r365, 2;
	add.s32 	%r367, %r284, %r366;
	atom.shared.add.u32 	%r368, [%r367], 1;
	add.s32 	%r509, %r509, 8;
	add.s32 	%r508, %r508, 1;
	setp.lt.s32 	%p75, %r509, %r175;
	@%p75 bra 	$L__BB3_68;
$L__BB3_69:
	add.s64 	%rd136, %rd136, %rd4;
	setp.lt.u64 	%p76, %rd136, %rd9;
	@%p76 bra 	$L__BB3_32;
$L__BB3_70:
	bar.sync 	0;
	@%p1 bra 	$L__BB3_152;
	setp.lt.u32 	%p77, %r1, 7;
	mov.b32 	%r512, 0;
	@%p77 bra 	$L__BB3_90;
	mov.b32 	%r510, 0;
$L__BB3_73:
	.pragma "nounroll";
	shl.b32 	%r371, %r510, 10;
	add.s32 	%r124, %r6, %r371;
	ld.shared.u32 	%r125, [%r124];
	setp.eq.s32 	%p78, %r125, 0;
	@%p78 bra 	$L__BB3_75;
	cvt.u32.u64 	%r372, %rd5;
	shl.b32 	%r373, %r510, 8;
	add.s32 	%r374, %r373, %r372;
	mul.wide.u32 	%rd30, %r374, 8;
	add.s64 	%rd31, %rd2, %rd30;
	cvt.u64.u32 	%rd32, %r125;
	atom.global.add.u64 	%rd33, [%rd31], %rd32;
$L__BB3_75:
	ld.shared.u32 	%r126, [%r124+1024];
	setp.eq.s32 	%p79, %r126, 0;
	@%p79 bra 	$L__BB3_77;
	cvt.u32.u64 	%r375, %rd5;
	shl.b32 	%r376, %r510, 8;
	add.s32 	%r377, %r376, %r375;
	add.s32 	%r378, %r377, 256;
	mul.wide.u32 	%rd34, %r378, 8;
	add.s64 	%rd35, %rd2, %rd34;
	cvt.u64.u32 	%rd36, %r126;
	atom.global.add.u64 	%rd37, [%rd35], %rd36;
$L__BB3_77:
	ld.shared.u32 	%r127, [%r124+2048];
	setp.eq.s32 	%p80, %r127, 0;
	@%p80 bra 	$L__BB3_79;
	cvt.u32.u64 	%r379, %rd5;
	shl.b32 	%r380, %r510, 8;
	add.s32 	%r381, %r380, %r379;
	add.s32 	%r382, %r381, 512;
	mul.wide.u32 	%rd38, %r382, 8;
	add.s64 	%rd39, %rd2, %rd38;
	cvt.u64.u32 	%rd40, %r127;
	atom.global.add.u64 	%rd41, [%rd39], %rd40;
$L__BB3_79:
	ld.shared.u32 	%r128, [%r124+3072];
	setp.eq.s32 	%p81, %r128, 0;
	@%p81 bra 	$L__BB3_81;
	cvt.u32.u64 	%r383, %rd5;
	shl.b32 	%r384, %r510, 8;
	add.s32 	%r385, %r384, %r383;
	add.s32 	%r386, %r385, 768;
	mul.wide.u32 	%rd42, %r386, 8;
	add.s64 	%rd43, %rd2, %rd42;
	cvt.u64.u32 	%rd44, %r128;
	atom.global.add.u64 	%rd45, [%rd43], %rd44;
$L__BB3_81:
	ld.shared.u32 	%r129, [%r124+4096];
	setp.eq.s32 	%p82, %r129, 0;
	@%p82 bra 	$L__BB3_83;
	cvt.u32.u64 	%r387, %rd5;
	shl.b32 	%r388, %r510, 8;
	add.s32 	%r389, %r388, %r387;
	add.s32 	%r390, %r389, 1024;
	mul.wide.u32 	%rd46, %r390, 8;
	add.s64 	%rd47, %rd2, %rd46;
	cvt.u64.u32 	%rd48, %r129;
	atom.global.add.u64 	%rd49, [%rd47], %rd48;
$L__BB3_83:
	ld.shared.u32 	%r130, [%r124+5120];
	setp.eq.s32 	%p83, %r130, 0;
	@%p83 bra 	$L__BB3_85;
	cvt.u32.u64 	%r391, %rd5;
	shl.b32 	%r392, %r510, 8;
	add.s32 	%r393, %r392, %r391;
	add.s32 	%r394, %r393, 1280;
	mul.wide.u32 	%rd50, %r394, 8;
	add.s64 	%rd51, %rd2, %rd50;
	cvt.u64.u32 	%rd52, %r130;
	atom.global.add.u64 	%rd53, [%rd51], %rd52;
$L__BB3_85:
	ld.shared.u32 	%r131, [%r124+6144];
	setp.eq.s32 	%p84, %r131, 0;
	@%p84 bra 	$L__BB3_87;
	cvt.u32.u64 	%r395, %rd5;
	shl.b32 	%r396, %r510, 8;
	add.s32 	%r397, %r396, %r395;
	add.s32 	%r398, %r397, 1536;
	mul.wide.u32 	%rd54, %r398, 8;
	add.s64 	%rd55, %rd2, %rd54;
	cvt.u64.u32 	%rd56, %r131;
	atom.global.add.u64 	%rd57, [%rd55], %rd56;
$L__BB3_87:
	ld.shared.u32 	%r132, [%r124+7168];
	setp.eq.s32 	%p85, %r132, 0;
	@%p85 bra 	$L__BB3_89;
	cvt.u32.u64 	%r399, %rd5;
	shl.b32 	%r400, %r510, 8;
	add.s32 	%r401, %r400, %r399;
	add.s32 	%r402, %r401, 1792;
	mul.wide.u32 	%rd58, %r402, 8;
	add.s64 	%rd59, %rd2, %rd58;
	cvt.u64.u32 	%rd60, %r132;
	atom.global.add.u64 	%rd61, [%rd59], %rd60;
$L__BB3_89:
	add.s32 	%r510, %r510, 8;
	setp.ne.s32 	%p86, %r510, %r16;
	mov.u32 	%r512, %r16;
	@%p86 bra 	$L__BB3_73;
$L__BB3_90:
	add.s32 	%r135, %r5, -1;
	setp.eq.s32 	%p87, %r3, 0;
	@%p87 bra 	$L__BB3_111;
	setp.lt.u32 	%p88, %r4, 3;
	@%p88 bra 	$L__BB3_101;
	shl.b32 	%r403, %r512, 10;
	add.s32 	%r136, %r6, %r403;
	ld.shared.u32 	%r137, [%r136];
	setp.eq.s32 	%p89, %r137, 0;
	@%p89 bra 	$L__BB3_94;
	cvt.u32.u64 	%r404, %rd5;
	shl.b32 	%r405, %r512, 8;
	add.s32 	%r406, %r405, %r404;
	mul.wide.u32 	%rd62, %r406, 8;
	add.s64 	%rd63, %rd2, %rd62;
	cvt.u64.u32 	%rd64, %r137;
	atom.global.add.u64 	%rd65, [%rd63], %rd64;
$L__BB3_94:
	ld.shared.u32 	%r138, [%r136+1024];
	setp.eq.s32 	%p90, %r138, 0;
	@%p90 bra 	$L__BB3_96;
	cvt.u32.u64 	%r407, %rd5;
	shl.b32 	%r408, %r512, 8;
	add.s32 	%r409, %r408, %r407;
	add.s32 	%r410, %r409, 256;
	mul.wide.u32 	%rd66, %r410, 8;
	add.s64 	%rd67, %rd2, %rd66;
	cvt.u64.u32 	%rd68, %r138;
	atom.global.add.u64 	%rd69, [%rd67], %rd68;
$L__BB3_96:
	ld.shared.u32 	%r139, [%r136+2048];
	setp.eq.s32 	%p91, %r139, 0;
	@%p91 bra 	$L__BB3_98;
	cvt.u32.u64 	%r411, %rd5;
	shl.b32 	%r412, %r512, 8;
	add.s32 	%r413, %r412, %r411;
	add.s32 	%r414, %r413, 512;
	mul.wide.u32 	%rd70, %r414, 8;
	add.s64 	%rd71, %rd2, %rd70;
	cvt.u64.u32 	%rd72, %r139;
	atom.global.add.u64 	%rd73, [%rd71], %rd72;
$L__BB3_98:
	ld.shared.u32 	%r140, [%r136+3072];
	setp.eq.s32 	%p92, %r140, 0;
	@%p92 bra 	$L__BB3_100;
	cvt.u32.u64 	%r415, %rd5;
	shl.b32 	%r416, %r512, 8;
	add.s32 	%r417, %r416, %r415;
	add.s32 	%r418, %r417, 768;
	mul.wide.u32 	%rd74, %r418, 8;
	add.s64 	%rd75, %rd2, %rd74;
	cvt.u64.u32 	%rd76, %r140;
	atom.global.add.u64 	%rd77, [%rd75], %rd76;
$L__BB3_100:
	add.s32 	%r512, %r512, 4;
$L__BB3_101:
	setp.eq.s32 	%p93, %r5, 0;
	@%p93 bra 	$L__BB3_111;
	setp.eq.s32 	%p94, %r135, 0;
	@%p94 bra 	$L__BB3_108;
	shl.b32 	%r419, %r512, 10;
	add.s32 	%r143, %r6, %r419;
	ld.shared.u32 	%r144, [%r143];
	setp.eq.s32 	%p95, %r144, 0;
	@%p95 bra 	$L__BB3_105;
	cvt.u32.u64 	%r420, %rd5;
	shl.b32 	%r421, %r512, 8;
	add.s32 	%r422, %r421, %r420;
	mul.wide.u32 	%rd78, %r422, 8;
	add.s64 	%rd79, %rd2, %rd78;
	cvt.u64.u32 	%rd80, %r144;
	atom.global.add.u64 	%rd81, [%rd79], %rd80;
$L__BB3_105:
	ld.shared.u32 	%r145, [%r143+1024];
	setp.eq.s32 	%p96, %r145, 0;
	@%p96 bra 	$L__BB3_107;
	cvt.u32.u64 	%r423, %rd5;
	shl.b32 	%r424, %r512, 8;
	add.s32 	%r425, %r424, %r423;
	add.s32 	%r426, %r425, 256;
	mul.wide.u32 	%rd82, %r426, 8;
	add.s64 	%rd83, %rd2, %rd82;
	cvt.u64.u32 	%rd84, %r145;
	atom.global.add.u64 	%rd85, [%rd83], %rd84;
$L__BB3_107:
	add.s32 	%r512, %r512, 2;
$L__BB3_108:
	setp.eq.s32 	%p97, %r17, 0;
	@%p97 bra 	$L__BB3_111;
	shl.b32 	%r427, %r512, 10;
	add.s32 	%r428, %r6, %r427;
	ld.shared.u32 	%r148, [%r428];
	setp.eq.s32 	%p98, %r148, 0;
	@%p98 bra 	$L__BB3_111;
	cvt.u32.u64 	%r429, %rd5;
	shl.b32 	%r430, %r512, 8;
	add.s32 	%r431, %r430, %r429;
	mul.wide.u32 	%rd86, %r431, 8;
	add.s64 	%rd87, %rd2, %rd86;
	cvt.u64.u32 	%rd88, %r148;
	atom.global.add.u64 	%rd89, [%rd87], %rd88;
$L__BB3_111:
	cvt.u32.u64 	%r432, %rd5;
	setp.gt.u32 	%p99, %r432, 127;
	@%p99 bra 	$L__BB3_152;
	setp.lt.u32 	%p100, %r1, 7;
	mov.b32 	%r516, 0;
	@%p100 bra 	$L__BB3_131;
	mov.b32 	%r514, 0;
$L__BB3_114:
	.pragma "nounroll";
	shl.b32 	%r436, %r514, 10;
	add.s32 	%r150, %r6, %r436;
	ld.shared.u32 	%r151, [%r150+512];
	setp.eq.s32 	%p101, %r151, 0;
	shl.b32 	%r437, %r514, 8;
	add.s32 	%r438, %r437, %r432;
	mul.wide.u32 	%rd90, %r438, 8;
	add.s64 	%rd15, %rd2, %rd90;
	@%p101 bra 	$L__BB3_116;
	cvt.u64.u32 	%rd91, %r151;
	atom.global.add.u64 	%rd92, [%rd15+1024], %rd91;
$L__BB3_116:
	ld.shared.u32 	%r152, [%r150+1536];
	setp.eq.s32 	%p102, %r152, 0;
	@%p102 bra 	$L__BB3_118;
	cvt.u64.u32 	%rd93, %r152;
	atom.global.add.u64 	%rd94, [%rd15+3072], %rd93;
$L__BB3_118:
	ld.shared.u32 	%r153, [%r150+2560];
	setp.eq.s32 	%p103, %r153, 0;
	@%p103 bra 	$L__BB3_120;
	cvt.u64.u32 	%rd95, %r153;
	atom.global.add.u64 	%rd96, [%rd15+5120], %rd95;
$L__BB3_120:
	ld.shared.u32 	%r154, [%r150+3584];
	setp.eq.s32 	%p104, %r154, 0;
	@%p104 bra 	$L__BB3_122;
	cvt.u64.u32 	%rd97, %r154;
	atom.global.add.u64 	%rd98, [%rd15+7168], %rd97;
$L__BB3_122:
	ld.shared.u32 	%r155, [%r150+4608];
	setp.eq.s32 	%p105, %r155, 0;
	@%p105 bra 	$L__BB3_124;
	cvt.u64.u32 	%rd99, %r155;
	atom.global.add.u64 	%rd100, [%rd15+9216], %rd99;
$L__BB3_124:
	ld.shared.u32 	%r156, [%r150+5632];
	setp.eq.s32 	%p106, %r156, 0;
	@%p106 bra 	$L__BB3_126;
	cvt.u64.u32 	%rd101, %r156;
	atom.global.add.u64 	%rd102, [%rd15+11264], %rd101;
$L__BB3_126:
	ld.shared.u32 	%r157, [%r150+6656];
	setp.eq.s32 	%p107, %r157, 0;
	@%p107 bra 	$L__BB3_128;
	cvt.u64.u32 	%rd103, %r157;
	atom.global.add.u64 	%rd104, [%rd15+13312], %rd103;
$L__BB3_128:
	ld.shared.u32 	%r158, [%r150+7680];
	setp.eq.s32 	%p108, %r158, 0;
	@%p108 bra 	$L__BB3_130;
	cvt.u64.u32 	%rd105, %r158;
	atom.global.add.u64 	%rd106, [%rd15+15360], %rd105;
$L__BB3_130:
	add.s32 	%r514, %r514, 8;
	setp.ne.s32 	%p109, %r514, %r16;
	mov.u32 	%r516, %r16;
	@%p109 bra 	$L__BB3_114;
$L__BB3_131:
	setp.eq.s32 	%p110, %r3, 0;
	@%p110 bra 	$L__BB3_152;
	setp.lt.u32 	%p111, %r4, 3;
	@%p111 bra 	$L__BB3_142;
	shl.b32 	%r439, %r516, 10;
	add.s32 	%r161, %r6, %r439;
	ld.shared.u32 	%r162, [%r161+512];
	setp.eq.s32 	%p112, %r162, 0;
	@%p112 bra 	$L__BB3_135;
	shl.b32 	%r441, %r516, 8;
	add.s32 	%r442, %r441, %r432;
	mul.wide.u32 	%rd107, %r442, 8;
	add.s64 	%rd108, %rd2, %rd107;
	cvt.u64.u32 	%rd109, %r162;
	atom.global.add.u64 	%rd110, [%rd108+1024], %rd109;
$L__BB3_135:
	ld.shared.u32 	%r163, [%r161+1536];
	setp.eq.s32 	%p113, %r163, 0;
	@%p113 bra 	$L__BB3_137;
	shl.b32 	%r444, %r516, 8;
	add.s32 	%r445, %r444, %r432;
	add.s32 	%r446, %r445, 256;
	mul.wide.u32 	%rd111, %r446, 8;
	add.s64 	%rd112, %rd2, %rd111;
	cvt.u64.u32 	%rd113, %r163;
	atom.global.add.u64 	%rd114, [%rd112+1024], %rd113;
$L__BB3_137:
	ld.shared.u32 	%r164, [%r161+2560];
	setp.eq.s32 	%p114, %r164, 0;
	@%p114 bra 	$L__BB3_139;
	shl.b32 	%r448, %r516, 8;
	add.s32 	%r449, %r448, %r432;
	add.s32 	%r450, %r449, 512;
	mul.wide.u32 	%rd115, %r450, 8;
	add.s64 	%rd116, %rd2, %rd115;
	cvt.u64.u32 	%rd117, %r164;
	atom.global.add.u64 	%rd118, [%rd116+1024], %rd117;
$L__BB3_139:
	ld.shared.u32 	%r165, [%r161+3584];
	setp.eq.s32 	%p115, %r165, 0;
	@%p115 bra 	$L__BB3_141;
	shl.b32 	%r452, %r516, 8;
	add.s32 	%r453, %r452, %r432;
	add.s32 	%r454, %r453, 768;
	mul.wide.u32 	%rd119, %r454, 8;
	add.s64 	%rd120, %rd2, %rd119;
	cvt.u64.u32 	%rd121, %r165;
	atom.global.add.u64 	%rd122, [%rd120+1024], %rd121;
$L__BB3_141:
	add.s32 	%r516, %r516, 4;
$L__BB3_142:
	setp.eq.s32 	%p116, %r5, 0;
	@%p116 bra 	$L__BB3_152;
	setp.eq.s32 	%p117, %r135, 0;
	@%p117 bra 	$L__BB3_149;
	shl.b32 	%r455, %r516, 10;
	add.s32 	%r168, %r6, %r455;
	ld.shared.u32 	%r169, [%r168+512];
	setp.eq.s32 	%p118, %r169, 0;
	@%p118 bra 	$L__BB3_146;
	shl.b32 	%r457, %r516, 8;
	add.s32 	%r458, %r457, %r432;
	mul.wide.u32 	%rd123, %r458, 8;
	add.s64 	%rd124, %rd2, %rd123;
	cvt.u64.u32 	%rd125, %r169;
	atom.global.add.u64 	%rd126, [%rd124+1024], %rd125;
$L__BB3_146:
	ld.shared.u32 	%r170, [%r168+1536];
	setp.eq.s32 	%p119, %r170, 0;
	@%p119 bra 	$L__BB3_148;
	shl.b32 	%r460, %r516, 8;
	add.s32 	%r461, %r460, %r432;
	add.s32 	%r462, %r461, 256;
	mul.wide.u32 	%rd127, %r462, 8;
	add.s64 	%rd128, %rd2, %rd127;
	cvt.u64.u32 	%rd129, %r170;
	atom.global.add.u64 	%rd130, [%rd128+1024], %rd129;
$L__BB3_148:
	add.s32 	%r516, %r516, 2;
$L__BB3_149:
	setp.eq.s32 	%p120, %r17, 0;
	@%p120 bra 	$L__BB3_152;
	shl.b32 	%r463, %r516, 10;
	add.s32 	%r464, %r6, %r463;
	ld.shared.u32 	%r173, [%r464+512];
	setp.eq.s32 	%p121, %r173, 0;
	@%p121 bra 	$L__BB3_152;
	shl.b32 	%r466, %r516, 8;
	add.s32 	%r467, %r466, %r432;
	mul.wide.u32 	%rd131, %r467, 8;
	add.s64 	%rd132, %rd2, %rd131;
	cvt.u64.u32 	%rd133, %r173;
	atom.global.add.u64 	%rd134, [%rd132+1024], %rd133;
$L__BB3_152:
	bar.sync 	0;
	add.s64 	%rd135, %rd135, 1;
	setp.ne.s64 	%p122, %rd135, %rd6;
	@%p122 bra 	$L__BB3_2;
$L__BB3_153:
	ret;

}
	// .globl	_ZN3cub18CUB_300001_SM_10006detail10radix_sort33DeviceRadixSortExclusiveSumKernelINS1_5radix10policy_hubIfNS0_8NullTypeEyE10Policy1000EyEEvPT0_
.visible .entry _ZN3cub18CUB_300001_SM_10006detail10radix_sort33DeviceRadixSortExclusiveSumKernelINS1_5radix10policy_hubIfNS0_8NullTypeEyE10Policy1000EyEEvPT0_(
	.param .u64 .ptr .align 1 _ZN3cub18CUB_300001_SM_10006detail10radix_sort33DeviceRadixSortExclusiveSumKernelINS1_5radix10policy_hubIfNS0_8NullTypeEyE10Policy1000EyEEvPT0__param_0
)
{
	.reg .pred 	%p<4>;
	.reg .b32 	%r<28>;
	.reg .b64 	%rd<54>;
	// demoted variable
	.shared .align 16 .b8 _ZZN3cub18CUB_300001_SM_10006detail10radix_sort33DeviceRadixSortExclusiveSumKernelINS1_5radix10policy_hubIfNS0_8NullTypeEyE10Policy1000EyEEvPT0_E12temp_storage[2336];
	ld.param.u64 	%rd5, [_ZN3cub18CUB_300001_SM_10006detail10radix_sort33DeviceRadixSortExclusiveSumKernelINS1_5radix10policy_hubIfNS0_8NullTypeEyE10Policy1000EyEEvPT0__param_0];
	cvta.to.global.u64 	%rd6, %rd5;
	mov.u32 	%r3, %ctaid.x;
	shl.b32 	%r4, %r3, 8;
	mov.u32 	%r1, %tid.x;
	setp.gt.u32 	%p1, %r1, 255;
	add.s32 	%r5, %r4, %r1;
	mul.wide.s32 	%rd7, %r5, 8;
	add.s64 	%rd1, %rd6, %rd7;
	@%p1 bra 	$L__BB4_2;
	ld.global.u64 	%rd53, [%rd1];
$L__BB4_2:
	shr.u32 	%r6, %r1, 3;
	add.s32 	%r7, %r6, %r1;
	shl.b32 	%r8, %r7, 3;
	mov.u32 	%r9, _ZZN3cub18CUB_300001_SM_10006detail10radix_sort33DeviceRadixSortExclusiveSumKernelINS1_5radix10policy_hubIfNS0_8NullTypeEyE10Policy1000EyEEvPT0_E12temp_storage;
	add.s32 	%r10, %r9, %r8;
	add.s32 	%r2, %r10, 16;
	st.shared.u64 	[%r10+16], %rd53;
	bar.sync 	0;
	setp.gt.u32 	%p2, %r1, 31;
	@%p2 bra 	$L__BB4_4;
	mad.lo.s32 	%r27, %r1, 72, %r9;
	ld.shared.u64 	%rd23, [%r27+16];
	ld.shared.u64 	%rd24, [%r27+24];
	ld.shared.u64 	%rd25, [%r27+32];
	ld.shared.u64 	%rd26, [%r27+40];
	ld.shared.u64 	%rd27, [%r27+48];
	ld.shared.u64 	%rd28, [%r27+56];
	ld.shared.u64 	%rd29, [%r27+64];
	ld.shared.u64 	%rd30, [%r27+72];
	add.s64 	%rd31, %rd24, %rd23;
	add.s64 	%rd32, %rd31, %rd25;
	add.s64 	%rd33, %rd32, %rd26;
	add.s64 	%rd34, %rd33, %rd27;
	add.s64 	%rd35, %rd34, %rd28;
	add.s64 	%rd36, %rd35, %rd29;
	add.s64 	%rd10, %rd36, %rd30;
	mov.b32 	%r11, 1;
	mov.b32 	%r24, 0;
	mov.b32 	%r25, -1;
	// begin inline asm
	{  .reg .u64 r0;  .reg .u32 lo;  .reg .u32 hi;  .reg .pred p;  mov.b64 {lo, hi}, %rd10;  shfl.sync.up.b32 lo|p, lo, %r11, %r24, %r25;  shfl.sync.up.b32 hi|p, hi, %r11, %r24, %r25;  mov.b64 r0, {lo, hi};  @p add.u64 r0, r0, %rd10;  mov.u64 %rd8, r0;}
	// end inline asm
	mov.b32 	%r14, 2;
	// begin inline asm
	{  .reg .u64 r0;  .reg .u32 lo;  .reg .u32 hi;  .reg .pred p;  mov.b64 {lo, hi}, %rd8;  shfl.sync.up.b32 lo|p, lo, %r14, %r24, %r25;  shfl.sync.up.b32 hi|p, hi, %r14, %r24, %r25;  mov.b64 r0, {lo, hi};  @p add.u64 r0, r0, %rd8;  mov.u64 %rd11, r0;}
	// end inline asm
	mov.b32 	%r17, 4;
	// begin inline asm
	{  .reg .u64 r0;  .reg .u32 lo;  .reg .u32 hi;  .reg .pred p;  mov.b64 {lo, hi}, %rd11;  shfl.sync.up.b32 lo|p, lo, %r17, %r24, %r25;  shfl.sync.up.b32 hi|p, hi, %r17, %r24, %r25;  mov.b64 r0, {lo, hi};  @p add.u64 r0, r0, %rd11;  mov.u64 %rd14, r0;}
	// end inline asm
	mov.b32 	%r20, 8;
	// begin inline asm
	{  .reg .u64 r0;  .reg .u32 lo;  .reg .u32 hi;  .reg .pred p;  mov.b64 {lo, hi}, %rd14;  shfl.sync.up.b32 lo|p, lo, %r20, %r24, %r25;  shfl.sync.up.b32 hi|p, hi, %r20, %r24, %r25;  mov.b64 r0, {lo, hi};  @p add.u64 r0, r0, %rd14;  mov.u64 %rd17, r0;}
	// end inline asm
	mov.b32 	%r23, 16;
	// begin inline asm
	{  .reg .u64 r0;  .reg .u32 lo;  .reg .u32 hi;  .reg .pred p;  mov.b64 {lo, hi}, %rd17;  shfl.sync.up.b32 lo|p, lo, %r23, %r24, %r25;  shfl.sync.up.b32 hi|p, hi, %r23, %r24, %r25;  mov.b64 r0, {lo, hi};  @p add.u64 r0, r0, %rd17;  mov.u64 %rd20, r0;}
	// end inline asm
	sub.s64 	%rd37, %rd20, %rd10;
	ld.shared.u64 	%rd38, [%r27+16];
	ld.shared.u64 	%rd39, [%r27+24];
	ld.shared.u64 	%rd40, [%r27+32];
	ld.shared.u64 	%rd41, [%r27+40];
	ld.shared.u64 	%rd42, [%r27+48];
	ld.shared.u64 	%rd43, [%r27+56];
	ld.shared.u64 	%rd44, [%r27+64];
	add.s64 	%rd45, %rd38, %rd37;
	add.s64 	%rd46, %rd39, %rd45;
	add.s64 	%rd47, %rd40, %rd46;
	add.s64 	%rd48, %rd41, %rd47;
	add.s64 	%rd49, %rd42, %rd48;
	add.s64 	%rd50, %rd43, %rd49;
	add.s64 	%rd51, %rd44, %rd50;
	st.shared.u64 	[%r27+16], %rd37;
	st.shared.u64 	[%r27+24], %rd45;
	st.shared.u64 	[%r27+32], %rd46;
	st.shared.u64 	[%r27+40], %rd47;
	st.shared.u64 	[%r27+48], %rd48;
	st.shared.u64 	[%r27+56], %rd49;
	st.shared.u64 	[%r27+64], %rd50;
	st.shared.u64 	[%r27+72], %rd51;
$L__BB4_4:
	setp.gt.u32 	%p3, %r1, 255;
	bar.sync 	0;
	@%p3 bra 	$L__BB4_6;
	ld.shared.u64 	%rd52, [%r2];
	st.global.u64 	[%rd1], %rd52;
$L__BB4_6:
	ret;

}
	// .globl	_ZN3cub18CUB_300001_SM_10006detail10radix_sort29DeviceRadixSortOnesweepKernelINS1_5radix10policy_hubIfNS0_8NullTypeEyE10Policy1000ELNS0_9SortOrderE0EfS6_yiiNS1_21identity_decomposer_tEEEvPT5_SC_PT3_PKSD_PT1_PKSH_PT2_PKSL_T4_iiT6_
.visible .entry _ZN3cub18CUB_300001_SM_10006detail10radix_sort29DeviceRadixSortOnesweepKernelINS1_5radix10policy_hubIfNS0_8NullTypeEyE10Policy1000ELNS0_9SortOrderE0EfS6_yiiNS1_21identity_decomposer_tEEEvPT5_SC_PT3_PKSD_PT1_PKSH_PT2_PKSL_T4_iiT6_(
	.param .u64 .ptr .align 1 _ZN3cub18CUB_300001_SM_10006detail10radix_sort29DeviceRadixSortOnesweepKernelINS1_5radix10policy_hubIfNS0_8NullTypeEyE10Policy1000ELNS0_9SortOrderE0EfS6_yiiNS1_21identity_decomposer_tEEEvPT5_SC_PT3_PKSD_PT1_PKSH_PT2_PKSL_T4_iiT6__param_0,
	.param .u64 .ptr .align 1 _ZN3cub18CUB_300001_SM_10006detail10radix_sort29DeviceRadixSortOnesweepKernelINS1_5radix10policy_hubIfNS0_8NullTypeEyE10Policy1000ELNS0_9SortOrderE0EfS6_yiiNS1_21identity_decomposer_tEEEvPT5_SC_PT3_PKSD_PT1_PKSH_PT2_PKSL_T4_iiT6__param_1,
	.param .u64 .ptr .align 1 _ZN3cub18CUB_300001_SM_10006detail10radix_sort29DeviceRadixSortOnesweepKernelINS1_5radix10policy_hubIfNS0_8NullTypeEyE10Policy1000ELNS0_9SortOrderE0EfS6_yiiNS1_21identity_decomposer_tEEEvPT5_SC_PT3_PKSD_PT1_PKSH_PT2_PKSL_T4_iiT6__param_2,
	.param .u64 .ptr .align 1 _ZN3cub18CUB_300001_SM_10006detail10radix_sort29DeviceRadixSortOnesweepKernelINS1_5radix10policy_hubIfNS0_8NullTypeEyE10Policy1000ELNS0_9SortOrderE0EfS6_yiiNS1_21identity_decomposer_tEEEvPT5_SC_PT3_PKSD_PT1_PKSH_PT2_PKSL_T4_iiT6__param_3,
	.param .u64 .ptr .align 1 _ZN3cub18CUB_300001_SM_10006detail10radix_sort29DeviceRadixSortOnesweepKernelINS1_5radix10policy_hubIfNS0_8NullTypeEyE10Policy1000ELNS0_9SortOrderE0EfS6_yiiNS1_21identity_decomposer_tEEEvPT5_SC_PT3_PKSD_PT1_PKSH_PT2_PKSL_T4_iiT6__param_4,
	.param .u64 .ptr .align 1 _ZN3cub18CUB_300001_SM_10006detail10radix_sort29DeviceRadixSortOnesweepKernelINS1_5radix10policy_hubIfNS0_8NullTypeEyE10Policy1000ELNS0_9SortOrderE0EfS6_yiiNS1_21identity_decomposer_tEEEvPT5_SC_PT3_PKSD_PT1_PKSH_PT2_PKSL_T4_iiT6__param_5,
	.param .u64 .ptr .align 1 _ZN3cub18CUB_300001_SM_10006detail10radix_sort29DeviceRadixSortOnesweepKernelINS1_5radix10policy_hubIfNS0_8NullTypeEyE10Policy1000ELNS0_9SortOrderE0EfS6_yiiNS1_21identity_decomposer_tEEEvPT5_SC_PT3_PKSD_PT1_PKSH_PT2_PKSL_T4_iiT6__param_6,
	.param .u64 .ptr .align 1 _ZN3cub18CUB_300001_SM_10006detail10radix_sort29DeviceRadixSortOnesweepKernelINS1_5radix10policy_hubIfNS0_8NullTypeEyE10Policy1000ELNS0_9SortOrderE0EfS6_yiiNS1_21identity_decomposer_tEEEvPT5_SC_PT3_PKSD_PT1_PKSH_PT2_PKSL_T4_iiT6__param_7,
	.param .u32 _ZN3cub18CUB_300001_SM_10006detail10radix_sort29DeviceRadixSortOnesweepKernelINS1_5radix10policy_hubIfNS0_8NullTypeEyE10Policy1000ELNS0_9SortOrderE0EfS6_yiiNS1_21identity_decomposer_tEEEvPT5_SC_PT3_PKSD_PT1_PKSH_PT2_PKSL_T4_iiT6__param_8,
	.param .u32 _ZN3cub18CUB_300001_SM_10006detail10radix_sort29DeviceRadixSortOnesweepKernelINS1_5radix10policy_hubIfNS0_8NullTypeEyE10Policy1000ELNS0_9SortOrderE0EfS6_yiiNS1_21identity_decomposer_tEEEvPT5_SC_PT3_PKSD_PT1_PKSH_PT2_PKSL_T4_iiT6__param_9,
	.param .u32 _ZN3cub18CUB_300001_SM_10006detail10radix_sort29DeviceRadixSortOnesweepKernelINS1_5radix10policy_hubIfNS0_8NullTypeEyE10Policy1000ELNS0_9SortOrderE0EfS6_yiiNS1_21identity_decomposer_tEEEvPT5_SC_PT3_PKSD_PT1_PKSH_PT2_PKSL_T4_iiT6__param_10,
	.param .align 1 .b8 _ZN3cub18CUB_300001_SM_10006detail10radix_sort29DeviceRadixSortOnesweepKernelINS1_5radix10policy_hubIfNS0_8NullTypeEyE10Policy1000ELNS0_9SortOrderE0EfS6_yiiNS1_21identity_decomposer_tEEEvPT5_SC_PT3_PKSD_PT1_PKSH_PT2_PKSL_T4_iiT6__param_11[1]
)
.maxntid 384
{
	.reg .pred 	%p<281>;
	.reg .b32 	%r<1853>;
	.reg .b64 	%rd<230>;
	// demoted variable
	.shared .align 16 .b8 _ZZN3cub18CUB_300001_SM_10006detail10radix_sort29DeviceRadixSortOnesweepKernelINS1_5radix10policy_hubIfNS0_8NullTypeEyE10Policy1000ELNS0_9SortOrderE0EfS6_yiiNS1_21identity_decomposer_tEEEvPT5_SC_PT3_PKSD_PT1_PKSH_PT2_PKSL_T4_iiT6_E1s[29696];
	ld.param.u64 	%rd20, [_ZN3cub18CUB_300001_SM_10006detail10radix_sort29DeviceRadixSortOnesweepKernelINS1_5radix10policy_hubIfNS0_8NullTypeEyE10Policy1000ELNS0_9SortOrderE0EfS6_yiiNS1_21identity_decomposer_tEEEvPT5_SC_PT3_PKSD_PT1_PKSH_PT2_PKSL_T4_iiT6__param_0];
	ld.param.u64 	%rd21, [_ZN3cub18CUB_300001_SM_10006detail10radix_sort29DeviceRadixSortOnesweepKernelINS1_5radix10policy_hubIfNS0_8NullTypeEyE10Policy1000ELNS0_9SortOrderE0EfS6_yiiNS1_21identity_decomposer_tEEEvPT5_SC_PT3_PKSD_PT1_PKSH_PT2_PKSL_T4_iiT6__param_1];
	ld.param.u64 	%rd24, [_ZN3cub18CUB_300001_SM_10006detail10radix_sort29DeviceRadixSortOnesweepKernelINS1_5radix10policy_hubIfNS0_8NullTypeEyE10Policy1000ELNS0_9SortOrderE0EfS6_yiiNS1_21identity_decomposer_tEEEvPT5_SC_PT3_PKSD_PT1_PKSH_PT2_PKSL_T4_iiT6__param_4];
	ld.param.u64 	%rd25, [_ZN3cub18CUB_300001_SM_10006detail10radix_sort29DeviceRadixSortOnesweepKernelINS1_5radix10policy_hubIfNS0_8NullTypeEyE10Policy1000ELNS0_9SortOrderE0EfS6_yiiNS1_21identity_decomposer_tEEEvPT5_SC_PT3_PKSD_PT1_PKSH_PT2_PKSL_T4_iiT6__param_5];
	ld.param.u32 	%r298, [_ZN3cub18CUB_300001_SM_10006detail10radix_sort29DeviceRadixSortOnesweepKernelINS1_5radix10policy_hubIfNS0_8NullTypeEyE10Policy1000ELNS0_9SortOrderE0EfS6_yiiNS1_21identity_decomposer_tEEEvPT5_SC_PT3_PKSD_PT1_PKSH_PT2_PKSL_T4_iiT6__param_9];
	ld.param.u32 	%r299, [_ZN3cub18CUB_300001_SM_10006detail10radix_sort29DeviceRadixSortOnesweepKernelINS1_5radix10policy_hubIfNS0_8NullTypeEyE10Policy1000ELNS0_9SortOrderE0EfS6_yiiNS1_21identity_decomposer_tEEEvPT5_SC_PT3_PKSD_PT1_PKSH_PT2_PKSL_T4_iiT6__param_10];
	cvta.to.global.u64 	%rd1, %rd24;
	cvta.to.global.u64 	%rd2, %rd20;
	cvta.to.global.u64 	%rd3, %rd25;
	mov.u32 	%r1, %tid.x;
	shr.u32 	%r2, %r1, 5;
	// begin inline asm
	mov.u32 %r300, %laneid;
	// end inline asm
	setp.ne.s32 	%p1, %r1, 0;
	@%p1 bra 	$L__BB5_2;
	cvta.to.global.u64 	%rd26, %rd21;
	atom.global.add.u32 	%r301, [%rd26], 1;
	st.shared.u32 	[_ZZN3cub18CUB_300001_SM_10006detail10radix_sort29DeviceRadixSortOnesweepKernelINS1_5radix10policy_hubIfNS0_8NullTypeEyE10Policy1000ELNS0_9SortOrderE0EfS6_yiiNS1_21identity_decomposer_tEEEvPT5_SC_PT3_PKSD_PT1_PKSH_PT2_PKSL_T4_iiT6_E1s+27648], %r301;
$L__BB5_2:
	ld.param.u32 	%r1757, [_ZN3cub18CUB_300001_SM_10006detail10radix_sort29DeviceRadixSortOnesweepKernelINS1_5radix10policy_hubIfNS0_8NullTypeEyE10Policy1000ELNS0_9SortOrderE0EfS6_yiiNS1_21identity_decomposer_tEEEvPT5_SC_PT3_PKSD_PT1_PKSH_PT2_PKSL_T4_iiT6__param_8];
	bar.sync 	0;
	ld.shared.u32 	%r4, [_ZZN3cub18CUB_300001_SM_10006detail10radix_sort29DeviceRadixSortOnesweepKernelINS1_5radix10policy_hubIfNS0_8NullTypeEyE10Policy1000ELNS0_9SortOrderE0EfS6_yiiNS1_21identity_decomposer_tEEEvPT5_SC_PT3_PKSD_PT1_PKSH_PT2_PKSL_T4_iiT6_E1s+27648];
	mul.lo.s32 	%r302, %r4, 6912;
	add.s32 	%r5, %r302, 6912;
	setp.gt.s32 	%p2, %r5, %r1757;
	cvt.s64.s32 	%rd4, %r302;
	@%p2 bra 	$L__BB5_4;
	and.b32  	%r303, %r1, 31;
	and.b32  	%r304, %r1, 992;
	mul.lo.s32 	%r305, %r304, 18;
	or.b32  	%r306, %r305, %r303;
	cvt.u64.u32 	%rd27, %r306;
	add.s64 	%rd28, %rd27, %rd4;
	shl.b64 	%rd29, %rd28, 2;
	add.s64 	%rd30, %rd3, %rd29;
	ld.global.u32 	%r1782, [%rd30];
	ld.global.u32 	%r1783, [%rd30+128];
	ld.global.u32 	%r1784, [%rd30+256];
	ld.global.u32 	%r1785, [%rd30+384];
	ld.global.u32 	%r1786, [%rd30+512];
	ld.global.u32 	%r1787, [%rd30+640];
	ld.global.u32 	%r1788, [%rd30+768];
	ld.global.u32 	%r1789, [%rd30+896];
	ld.global.u32 	%r1790, [%rd30+1024];
	ld.global.u32 	%r1791, [%rd30+1152];
	ld.global.u32 	%r1792, [%rd30+1280];
	ld.global.u32 	%r1793, [%rd30+1408];
	ld.global.u32 	%r1794, [%rd30+1536];
	ld.global.u32 	%r1795, [%rd30+1664];
	ld.global.u32 	%r1796, [%rd30+1792];
	ld.global.u32 	%r1797, [%rd30+1920];
	ld.global.u32 	%r1798, [%rd30+2048];
	ld.global.u32 	%r1799, [%rd30+2176];
	bra.uni 	$L__BB5_40;
$L__BB5_4:
	ld.param.u32 	%r1758, [_ZN3cub18CUB_300001_SM_10006detail10radix_sort29DeviceRadixSortOnesweepKernelINS1_5radix10policy_hubIfNS0_8NullTypeEyE10Policy1000ELNS0_9SortOrderE0EfS6_yiiNS1_21identity_decomposer_tEEEvPT5_SC_PT3_PKSD_PT1_PKSH_PT2_PKSL_T4_iiT6__param_8];
	cvt.u32.u64 	%r308, %rd4;
	sub.s32 	%r24, %r1758, %r308;
	and.b32  	%r309, %r1, 31;
	and.b32  	%r310, %r1, 992;
	mul.lo.s32 	%r311, %r310, 18;
	or.b32  	%r25, %r311, %r309;
	setp.ge.s32 	%p3, %r25, %r24;
	cvt.u64.u32 	%rd31, %r25;
	add.s64 	%rd32, %rd31, %rd4;
	shl.b64 	%rd33, %rd32, 2;
	add.s64 	%rd5, %rd3, %rd33;
	mov.b32 	%r1782, 2147483647;
	@%p3 bra 	$L__BB5_6;
	ld.global.u32 	%r1782, [%rd5];
$L__BB5_6:
	add.s32 	%r313, %r25, 32;
	setp.ge.s32 	%p4, %r313, %r24;
	mov.b32 	%r1783, 2147483647;
	@%p4 bra 	$L__BB5_8;
	ld.global.u32 	%r1783, [%rd5+128];
$L__BB5_8:
	add.s32 	%r315, %r25, 64;
	setp.ge.s32 	%p5, %r315, %r24;
	mov.b32 	%r1784, 2147483647;
	@%p5 bra 	$L__BB5_10;
	ld.global.u32 	%r1784, [%rd5+256];
$L__BB5_10:
	add.s32 	%r317, %r25, 96;
	setp.ge.s32 	%p6, %r317, %r24;
	mov.b32 	%r1785, 2147483647;
	@%p6 bra 	$L__BB5_12;
	ld.global.u32 	%r1785, [%rd5+384];
$L__BB5_12:
	add.s32 	%r319, %r25, 128;
	setp.ge.s32 	%p7, %r319, %r24;
	mov.b32 	%r1786, 2147483647;
	@%p7 bra 	$L__BB5_14;
	ld.global.u32 	%r1786, [%rd5+512];
$L__BB5_14:
	add.s32 	%r321, %r25, 160;
	setp.ge.s32 	%p8, %r321, %r24;
	mov.b32 	%r1787, 2147483647;
	@%p8 bra 	$L__BB5_16;
	ld.global.u32 	%r1787, [%rd5+640];
$L__BB5_16:
	add.s32 	%r323, %r25, 192;
	setp.ge.s32 	%p9, %r323, %r24;
	mov.b32 	%r1788, 2147483647;
	@%p9 bra 	$L__BB5_18;
	ld.global.u32 	%r1788, [%rd5+768];
$L__BB5_18:
	add.s32 	%r325, %r25, 224;
	setp.ge.s32 	%p10, %r325, %r24;
	mov.b32 	%r1789, 2147483647;
	@%p10 bra 	$L__BB5_20;
	ld.global.u32 	%r1789, [%rd5+896];
$L__BB5_20:
	add.s32 	%r327, %r25, 256;
	setp.ge.s32 	%p11, %r327, %r24;
	mov.b32 	%r1790, 2147483647;
	@%p11 bra 	$L__BB5_22;
	ld.global.u32 	%r1790, [%rd5+1024];
$L__BB5_22:
	add.s32 	%r329, %r25, 288;
	setp.ge.s32 	%p12, %r329, %r24;
	mov.b32 	%r1791, 2147483647;
	@%p12 bra 	$L__BB5_24;
	ld.global.u32 	%r1791, [%rd5+1152];
$L__BB5_24:
	add.s32 	%r331, %r25, 320;
	setp.ge.s32 	%p13, %r331, %r24;
	mov.b32 	%r1792, 2147483647;
	@%p13 bra 	$L__BB5_26;
	ld.global.u32 	%r1792, [%rd5+1280];
$L__BB5_26:
	add.s32 	%r333, %r25, 352;
	setp.ge.s32 	%p14, %r333, %r24;
	mov.b32 	%r1793, 2147483647;
	@%p14 bra 	$L__BB5_28;
	ld.global.u32 	%r1793, [%rd5+1408];
$L__BB5_28:
	add.s32 	%r335, %r25, 384;
	setp.ge.s32 	%p15, %r335, %r24;
	mov.b32 	%r1794, 2147483647;
	@%p15 bra 	$L__BB5_30;
	ld.global.u32 	%r1794, [%rd5+1536];
$L__BB5_30:
	add.s32 	%r337, %r25, 416;
	setp.ge.s32 	%p16, %r337, %r24;
	mov.b32 	%r1795, 2147483647;
	@%p16 bra 	$L__BB5_32;
	ld.global.u32 	%r1795, [%rd5+1664];
$L__BB5_32:
	add.s32 	%r339, %r25, 448;
	setp.ge.s32 	%p17, %r339, %r24;
	mov.b32 	%r1796, 2147483647;
	@%p17 bra 	$L__BB5_34;
	ld.global.u32 	%r1796, [%rd5+1792];
$L__BB5_34:
	add.s32 	%r341, %r25, 480;
	setp.ge.s32 	%p18, %r341, %r24;
	mov.b32 	%r1797, 2147483647;
	@%p18 bra 	$L__BB5_36;
	ld.global.u32 	%r1797, [%rd5+1920];
$L__BB5_36:
	add.s32 	%r343, %r25, 512;
	setp.ge.s32 	%p19, %r343, %r24;
	mov.b32 	%r1798, 2147483647;
	@%p19 bra 	$L__BB5_38;
	ld.global.u32 	%r1798, [%rd5+2048];
$L__BB5_38:
	add.s32 	%r345, %r25, 544;
	setp.ge.s32 	%p20, %r345, %r24;
	mov.b32 	%r1799, 2147483647;
	@%p20 bra 	$L__BB5_40;
	ld.global.u32 	%r1799, [%rd5+2176];
$L__BB5_40:
	setp.gt.s32 	%p21, %r1782, -1;
	selp.b32 	%r346, -2147483648, -1, %p21;
	xor.b32  	%r1813, %r346, %r1782;
	setp.gt.s32 	%p22, %r1783, -1;
	selp.b32 	%r347, -2147483648, -1, %p22;
	xor.b32  	%r1814, %r347, %r1783;
	setp.gt.s32 	%p23, %r1784, -1;
	selp.b32 	%r348, -2147483648, -1, %p23;
	xor.b32  	%r1815, %r348, %r1784;
	setp.gt.s32 	%p24, %r1785, -1;
	selp.b32 	%r349, -2147483648, -1, %p24;
	xor.b32  	%r1816, %r349, %r1785;
	setp.gt.s32 	%p25, %r1786, -1;
	selp.b32 	%r350, -2147483648, -1, %p25;
	xor.b32  	%r1817, %r350, %r1786;
	setp.gt.s32 	%p26, %r1787, -1;
	selp.b32 	%r351, -2147483648, -1, %p26;
	xor.b32  	%r1818, %r351, %r1787;
	setp.gt.s32 	%p27, %r1788, -1;
	selp.b32 	%r352, -2147483648, -1, %p27;
	xor.b32  	%r1819, %r352, %r1788;
	setp.gt.s32 	%p28, %r1789, -1;
	selp.b32 	%r353, -2147483648, -1, %p28;
	xor.b32  	%r1820, %r353, %r1789;
	setp.gt.s32 	%p29, %r1790, -1;
	selp.b32 	%r354, -2147483648, -1, %p29;
	xor.b32  	%r1821, %r354, %r1790;
	setp.gt.s32 	%p30, %r1791, -1;
	selp.b32 	%r355, -2147483648, -1, %p30;
	xor.b32  	%r1822, %r355, %r1791;
	setp.gt.s32 	%p31, %r1792, -1;
	selp.b32 	%r356, -2147483648, -1, %p31;
	xor.b32  	%r1823, %r356, %r1792;
	setp.gt.s32 	%p32, %r1793, -1;
	selp.b32 	%r357, -2147483648, -1, %p32;
	xor.b32  	%r1824, %r357, %r1793;
	setp.gt.s32 	%p33, %r1794, -1;
	selp.b32 	%r358, -2147483648, -1, %p33;
	xor.b32  	%r1825, %r358, %r1794;
	setp.gt.s32 	%p34, %r1795, -1;
	selp.b32 	%r359, -2147483648, -1, %p34;
	xor.b32  	%r1826, %r359, %r1795;
	setp.gt.s32 	%p35, %r1796, -1;
	selp.b32 	%r360, -2147483648, -1, %p35;
	xor.b32  	%r1827, %r360, %r1796;
	setp.gt.s32 	%p36, %r1797, -1;
	selp.b32 	%r361, -2147483648, -1, %p36;
	xor.b32  	%r1828, %r361, %r1797;
	setp.gt.s32 	%p37, %r1798, -1;
	selp.b32 	%r362, -2147483648, -1, %p37;
	xor.b32  	%r1829, %r362, %r1798;
	setp.gt.s32 	%p38, %r1799, -1;
	selp.b32 	%r363, -2147483648, -1, %p38;
	xor.b32  	%r1830, %r363, %r1799;
	mov.b32 	%r364, -1;
	shl.b32 	%r365, %r364, %r299;
	not.b32 	%r97, %r365;
	shl.b32 	%r366, %r2, 10;
	mov.u32 	%r367, _ZZN3cub18CUB_300001_SM_10006detail10radix_sort29DeviceRadixSortOnesweepKernelINS1_5radix10policy_hubIfNS0_8NullTypeEyE10Policy1000ELNS0_9SortOrderE0EfS6_yiiNS1_21identity_decomposer_tEEEvPT5_SC_PT3_PKSD_PT1_PKSH_PT2_PKSL_T4_iiT6_E1s;
	add.s32 	%r98, %r367, %r366;
	setp.gt.s32 	%p39, %r300, 255;
	@%p39 bra 	$L__BB5_53;
	max.s32 	%r368, %r300, 224;
	sub.s32 	%r369, %r368, %r300;
	add.s32 	%r370, %r369, 31;
	shr.u32 	%r371, %r370, 5;
	add.s32 	%r99, %r371, 1;
	and.b32  	%r100, %r99, 15;
	setp.lt.u32 	%p40, %r370, 480;
	mov.u32 	%r1803, %r300;
	@%p40 bra 	$L__BB5_44;
	and.b32  	%r372, %r99, 268435440;
	neg.s32 	%r1801, %r372;
	shl.b32 	%r374, %r300, 2;
	add.s32 	%r375, %r366, %r374;
	add.s32 	%r377, %r375, %r367;
	add.s32 	%r1800, %r377, 1024;
	mov.u32 	%r1803, %r300;
$L__BB5_43:
	.pragma "nounroll";
	mov.b32 	%r378, 0;
	st.shared.u32 	[%r1800+-1024], %r378;
	st.shared.u32 	[%r1800+-896], %r378;
	st.shared.u32 	[%r1800+-768], %r378;
	st.shared.u32 	[%r1800+-640], %r378;
	st.shared.u32 	[%r1800+-512], %r378;
	st.shared.u32 	[%r1800+-384], %r378;
	st.shared.u32 	[%r1800+-256], %r378;
	st.shared.u32 	[%r1800+-128], %r378;
	st.shared.u32 	[%r1800], %r378;
	st.shared.u32 	[%r1800+128], %r378;
	st.shared.u32 	[%r1800+256], %r378;
	st.shared.u32 	[%r1800+384], %r378;
	st.shared.u32 	[%r1800+512], %r378;
	st.shared.u32 	[%r1800+640], %r378;
	st.shared.u32 	[%r1800+768], %r378;
	st.shared.u32 	[%r1800+896], %r378;
	add.s32 	%r1803, %r1803, 512;
	add.s32 	%r1801, %r1801, 16;
	add.s32 	%r1800, %r1800, 2048;
	setp.ne.s32 	%p41, %r1801, 0;
	@%p41 bra 	$L__BB5_43;
$L__BB5_44:
	setp.eq.s32 	%p42, %r100, 0;
	@%p42 bra 	$L__BB5_53;
	and.b32  	%r110, %r99, 7;
	setp.lt.u32 	%p43, %r100, 8;
	@%p43 bra 	$L__BB5_47;
	shl.b32 	%r379, %r1803, 2;
	add.s32 	%r380, %r98, %r379;
	mov.b32 	%r381, 0;
	st.shared.u32 	[%r380], %r381;
	st.shared.u32 	[%r380+128], %r381;
	st.shared.u32 	[%r380+256], %r381;
	st.shared.u32 	[%r380+384], %r381;
	st.shared.u32 	[%r380+512], %r381;
	st.shared.u32 	[%r380+640], %r381;
	st.shared.u32 	[%r380+768], %r381;
	st.shared.u32 	[%r380+896], %r381;
	add.s32 	%r1803, %r1803, 256;
$L__BB5_47:
	setp.eq.s32 	%p44, %r110, 0;
	@%p44 bra 	$L__BB5_53;
	and.b32  	%r113, %r99, 3;
	setp.lt.u32 	%p45, %r110, 4;
	@%p45 bra 	$L__BB5_50;
	shl.b32 	%r382, %r1803, 2;
	add.s32 	%r383, %r98, %r382;
	mov.b32 	%r384, 0;
	st.shared.u32 	[%r383], %r384;
	st.shared.u32 	[%r383+128], %r384;
	st.shared.u32 	[%r383+256], %r384;
	st.shared.u32 	[%r383+384], %r384;
	add.s32 	%r1803, %r1803, 128;
$L__BB5_50:
	setp.eq.s32 	%p46, %r113, 0;
	@%p46 bra 	$L__BB5_53;
	shl.b32 	%r386, %r1803, 2;
	add.s32 	%r387, %r366, %r386;
	add.s32 	%r1807, %r367, %r387;
	neg.s32 	%r1806, %r113;
$L__BB5_52:
	.pragma "nounroll";
	mov.b32 	%r389, 0;
	st.shared.u32 	[%r1807], %r389;
	add.s32 	%r1807, %r1807, 128;
	add.s32 	%r1806, %r1806, 1;
	setp.ne.s32 	%p47, %r1806, 0;
	@%p47 bra 	$L__BB5_52;
$L__BB5_53:
	bar.warp.sync 	-1;
	setp.eq.s32 	%p48, %r1813, 2147483647;
	selp.b32 	%r391, -2147483648, %r1813, %p48;
	shr.u32 	%r392, %r391, %r298;
	and.b32  	%r122, %r392, %r97;
	shl.b32 	%r393, %r122, 2;
	add.s32 	%r394, %r98, %r393;
	atom.shared.add.u32 	%r395, [%r394], 1;
	setp.eq.s32 	%p49, %r1814, 2147483647;
	selp.b32 	%r396, -2147483648, %r1814, %p49;
	shr.u32 	%r397, %r396, %r298;
	and.b32  	%r398, %r397, %r97;
	shl.b32 	%r399, %r398, 2;
	add.s32 	%r400, %r98, %r399;
	atom.shared.add.u32 	%r401, [%r400], 1;
	setp.eq.s32 	%p50, %r1815, 2147483647;
	selp.b32 	%r402, -2147483648, %r1815, %p50;
	shr.u32 	%r403, %r402, %r298;
	and.b32  	%r404, %r403, %r97;
	shl.b32 	%r405, %r404, 2;
	add.s32 	%r406, %r98, %r405;
	atom.shared.add.u32 	%r407, [%r406], 1;
	setp.eq.s32 	%p51, %r1816, 2147483647;
	selp.b32 	%r408, -2147483648, %r1816, %p51;
	shr.u32 	%r409, %r408, %r298;
	and.b32  	%r410, %r409, %r97;
	shl.b32 	%r411, %r410, 2;
	add.s32 	%r412, %r98, %r411;
	atom.shared.add.u32 	%r413, [%r412], 1;
	setp.eq.s32 	%p52, %r1817, 2147483647;
	selp.b32 	%r414, -2147483648, %r1817, %p52;
	shr.u32 	%r415, %r414, %r298;
	and.b32  	%r416, %r415, %r97;
	shl.b32 	%r417, %r416, 2;
	add.s32 	%r418, %r98, %r417;
	atom.shared.add.u32 	%r419, [%r418], 1;
	setp.eq.s32 	%p53, %r1818, 2147483647;
	selp.b32 	%r420, -2147483648, %r1818, %p53;
	shr.u32 	%r421, %r420, %r298;
	and.b32  	%r422, %r421, %r97;
	shl.b32 	%r423, %r422, 2;
	add.s32 	%r424, %r98, %r423;
	atom.shared.add.u32 	%r425, [%r424], 1;
	setp.eq.s32 	%p54, %r1819, 2147483647;
	selp.b32 	%r426, -2147483648, %r1819, %p54;
	shr.u32 	%r427, %r426, %r298;
	and.b32  	%r428, %r427, %r97;
	shl.b32 	%r429, %r428, 2;
	add.s32 	%r430, %r98, %r429;
	atom.shared.add.u32 	%r431, [%r430], 1;
	setp.eq.s32 	%p55, %r1820, 2147483647;
	selp.b32 	%r432, -2147483648, %r1820, %p55;
	shr.u32 	%r433, %r432, %r298;
	and.b32  	%r434, %r433, %r97;
	shl.b32 	%r435, %r434, 2;
	add.s32 	%r436, %r98, %r435;
	atom.shared.add.u32 	%r437, [%r436], 1;
	setp.eq.s32 	%p56, %r1821, 2147483647;
	selp.b32 	%r438, -2147483648, %r1821, %p56;
	shr.u32 	%r439, %r438, %r298;
	and.b32  	%r440, %r439, %r97;
	shl.b32 	%r441, %r440, 2;
	add.s32 	%r442, %r98, %r441;
	atom.shared.add.u32 	%r443, [%r442], 1;
	setp.eq.s32 	%p57, %r1822, 2147483647;
	selp.b32 	%r444, -2147483648, %r1822, %p57;
	shr.u32 	%r445, %r444, %r298;
	and.b32  	%r446, %r445, %r97;
	shl.b32 	%r447, %r446, 2;
	add.s32 	%r448, %r98, %r447;
	atom.shared.add.u32 	%r449, [%r448], 1;
	setp.eq.s32 	%p58, %r1823, 2147483647;
	selp.b32 	%r450, -2147483648, %r1823, %p58;
	shr.u32 	%r451, %r450, %r298;
	and.b32  	%r452, %r451, %r97;
	shl.b32 	%r453, %r452, 2;
	add.s32 	%r454, %r98, %r453;
	atom.shared.add.u32 	%r455, [%r454], 1;
	setp.eq.s32 	%p59, %r1824, 2147483647;
	selp.b32 	%r456, -2147483648, %r1824, %p59;
	shr.u32 	%r457, %r456, %r298;
	and.b32  	%r458, %r457, %r97;
	shl.b32 	%r459, %r458, 2;
	add.s32 	%r460, %r98, %r459;
	atom.shared.add.u32 	%r461, [%r460], 1;
	setp.eq.s32 	%p60, %r1825, 2147483647;
	selp.b32 	%r462, -2147483648, %r1825, %p60;
	shr.u32 	%r463, %r462, %r298;
	and.b32  	%r464, %r463, %r97;
	shl.b32 	%r465, %r464, 2;
	add.s32 	%r466, %r98, %r465;
	atom.shared.add.u32 	%r467, [%r466], 1;
	setp.eq.s32 	%p61, %r1826, 2147483647;
	selp.b32 	%r468, -2147483648, %r1826, %p61;
	shr.u32 	%r469, %r468, %r298;
	and.b32  	%r470, %r469, %r97;
	shl.b32 	%r471, %r470, 2;
	add.s32 	%r472, %r98, %r471;
	atom.shared.add.u32 	%r473, [%r472], 1;
	setp.eq.s32 	%p62, %r1827, 2147483647;
	selp.b32 	%r474, -2147483648, %r1827, %p62;
	shr.u32 	%r475, %r474, %r298;
	and.b32  	%r476, %r475, %r97;
	shl.b32 	%r477, %r476, 2;
	add.s32 	%r478, %r98, %r477;
	atom.shared.add.u32 	%r479, [%r478], 1;
	setp.eq.s32 	%p63, %r1828, 2147483647;
	selp.b32 	%r480, -2147483648, %r1828, %p63;
	shr.u32 	%r481, %r480, %r298;
	and.b32  	%r482, %r481, %r97;
	shl.b32 	%r483, %r482, 2;
	add.s32 	%r484, %r98, %r483;
	atom.shared.add.u32 	%r485, [%r484], 1;
	setp.eq.s32 	%p64, %r1829, 2147483647;
	selp.b32 	%r486, -2147483648, %r1829, %p64;
	shr.u32 	%r487, %r486, %r298;
	and.b32  	%r488, %r487, %r97;
	shl.b32 	%r489, %r488, 2;
	add.s32 	%r490, %r98, %r489;
	atom.shared.add.u32 	%r491, [%r490], 1;
	setp.eq.s32 	%p65, %r1830, 2147483647;
	selp.b32 	%r492, -2147483648, %r1830, %p65;
	shr.u32 	%r493, %r492, %r298;
	and.b32  	%r494, %r493, %r97;
	shl.b32 	%r495, %r494, 2;
	add.s32 	%r496, %r98, %r495;
	atom.shared.add.u32 	%r497, [%r496], 1;
	bar.sync 	0;
	setp.gt.u32 	%p66, %r1, 255;
	shl.b32 	%r498, %r1, 2;
	mov.u32 	%r499, _ZZN3cub18CUB_300001_SM_10006detail10radix_sort29DeviceRadixSortOnesweepKernelINS1_5radix10policy_hubIfNS0_8NullTypeEyE10Policy1000ELNS0_9SortOrderE0EfS6_yiiNS1_21identity_decomposer_tEEEvPT5_SC_PT3_PKSD_PT1_PKSH_PT2_PKSL_T4_iiT6_E1s;
	add.s32 	%r123, %r499, %r498;
	mov.b32 	%r1808, 0;
	@%p66 bra 	$L__BB5_55;
	ld.shared.u32 	%r500, [%r123];
	mov.b32 	%r501, 0;
	st.shared.u32 	[%r123], %r501;
	ld.shared.u32 	%r502, [%r123+1024];
	st.shared.u32 	[%r123+1024], %r500;
	add.s32 	%r503, %r502, %r500;
	ld.shared.u32 	%r504, [%r123+2048];
	st.shared.u32 	[%r123+2048], %r503;
	add.s32 	%r505, %r504, %r503;
	ld.shared.u32 	%r506, [%r123+3072];
	st.shared.u32 	[%r123+3072], %r505;
	add.s32 	%r507, %r506, %r505;
	ld.shared.u32 	%r508, [%r123+4096];
	st.shared.u32 	[%r123+4096], %r507;
	add.s32 	%r509, %r508, %r507;
	ld.shared.u32 	%r510, [%r123+5120];
	st.shared.u32 	[%r123+5120], %r509;
	add.s32 	%r511, %r510, %r509;
	ld.shared.u32 	%r512, [%r123+6144];
	st.shared.u32 	[%r123+6144], %r511;
	add.s32 	%r513, %r512, %r511;
	ld.shared.u32 	%r514, [%r123+7168];
	st.shared.u32 	[%r123+7168], %r513;
	add.s32 	%r515, %r514, %r513;
	ld.shared.u32 	%r516, [%r123+8192];
	st.shared.u32 	[%r123+8192], %r515;
	add.s32 	%r517, %r516, %r515;
	ld.shared.u32 	%r518, [%r123+9216];
	st.shared.u32 	[%r123+9216], %r517;
	add.s32 	%r519, %r518, %r517;
	ld.shared.u32 	%r520, [%r123+10240];
	st.shared.u32 	[%r123+10240], %r519;
	add.s32 	%r521, %r520, %r519;
	ld.shared.u32 	%r522, [%r123+11264];
	st.shared.u32 	[%r123+11264], %r521;
	add.s32 	%r1808, %r522, %r521;
$L__BB5_55:
	shl.b32 	%r523, %r4, 8;
	add.s32 	%r524, %r523, %r1;
	mul.wide.s32 	%rd34, %r524, 4;
	add.s64 	%rd6, %rd2, %rd34;
	@%p66 bra 	$L__BB5_57;
	or.b32  	%r525, %r1808, 1073741824;
	st.volatile.global.u32 	[%rd6], %r525;
$L__BB5_57:
	ld.param.u64 	%rd226, [_ZN3cub18CUB_300001_SM_10006detail10radix_sort29DeviceRadixSortOnesweepKernelINS1_5radix10policy_hubIfNS0_8NullTypeEyE10Policy1000ELNS0_9SortOrderE0EfS6_yiiNS1_21identity_decomposer_tEEEvPT5_SC_PT3_PKSD_PT1_PKSH_PT2_PKSL_T4_iiT6__param_3];
	setp.lt.u32 	%p68, %r1, 256;
	setp.eq.s32 	%p69, %r1808, 6912;
	and.pred  	%p70, %p68, %p69;
	selp.u32 	%r526, 1, 0, %p70;
	{ 
	.reg .pred 	%p1; 
	.reg .pred 	%p2; 
	setp.ne.u32 	%p1, %r526, 0; 
	bar.red.or.pred 	%p2, 0, %p1; 
	selp.u32 	%r527, 1, 0, %p2; 
	}
	setp.eq.s32 	%p71, %r527, 0;
	cvt.u64.u32 	%rd7, %r1;
	cvta.to.global.u64 	%rd35, %rd226;
	mul.wide.u32 	%rd36, %r1, 8;
	add.s64 	%rd8, %rd35, %rd36;
	@%p71 bra 	$L__BB5_107;
	setp.gt.u32 	%p73, %r1, %r122;
	selp.b32 	%r126, 6912, 0, %p73;
	shl.b32 	%r528, %r1, 3;
	mov.u32 	%r529, _ZZN3cub18CUB_300001_SM_10006detail10radix_sort29DeviceRadixSortOnesweepKernelINS1_5radix10policy_hubIfNS0_8NullTypeEyE10Policy1000ELNS0_9SortOrderE0EfS6_yiiNS1_21identity_decomposer_tEEEvPT5_SC_PT3_PKSD_PT1_PKSH_PT2_PKSL_T4_iiT6_E1s;
	add.s32 	%r530, %r529, %r528;
	add.s32 	%r127, %r530, 27648;
	@%p66 bra 	$L__BB5_66;
	ld.global.u64 	%rd37, [%rd8];
	cvt.u64.u32 	%rd38, %r126;
	sub.s64 	%rd228, %rd37, %rd38;
	st.shared.u64 	[%r127], %rd228;
	setp.lt.s32 	%p74, %r4, 1;
	mov.u32 	%r1812, %r1808;
	@%p74 bra 	$L__BB5_65;
	mov.b32 	%r1810, -1;
	mov.u32 	%r1809, %r4;
	mov.u32 	%r1812, %r1808;
$L__BB5_61:
	add.s32 	%r131, %r1809, -1;
	shl.b32 	%r532, %r131, 8;
	add.s32 	%r533, %r532, %r1;
	mul.wide.s32 	%rd39, %r533, 4;
	add.s64 	%rd10, %rd2, %rd39;
$L__BB5_62:
	membar.cta;
	ld.volatile.global.u32 	%r132, [%rd10];
	setp.eq.s32 	%p75, %r132, 0;
	@%p75 bra 	$L__BB5_62;
	and.b32  	%r534, %r132, 1073741823;
	add.s32 	%r1812, %r534, %r1812;
	setp.gt.s32 	%p76, %r132, -1;
	vote.sync.ballot.b32 	%r1810, %p76, %r1810;
	setp.gt.u32 	%p78, %r1809, 1;
	and.pred  	%p79, %p76, %p78;
	mov.u32 	%r1809, %r131;
	@%p79 bra 	$L__BB5_61;
	ld.shared.u64 	%rd228, [%r127];
$L__BB5_65:
	or.b32  	%r535, %r1812, -2147483648;
	st.volatile.global.u32 	[%rd6], %r535;
	sub.s32 	%r536, %r1812, %r1808;
	cvt.s64.s32 	%rd40, %r536;
	add.s64 	%rd41, %rd228, %rd40;
	st.shared.u64 	[%r127], %rd41;
$L__BB5_66:
	ld.param.u32 	%r1759, [_ZN3cub18CUB_300001_SM_10006detail10radix_sort29DeviceRadixSortOnesweepKernelINS1_5radix10policy_hubIfNS0_8NullTypeEyE10Policy1000ELNS0_9SortOrderE0EfS6_yiiNS1_21identity_decomposer_tEEEvPT5_SC_PT3_PKSD_PT1_PKSH_PT2_PKSL_T4_iiT6__param_8];
	ld.param.u64 	%rd222, [_ZN3cub18CUB_300001_SM_10006detail10radix_sort29DeviceRadixSortOnesweepKernelINS1_5radix10policy_hubIfNS0_8NullTypeEyE10Policy1000ELNS0_9SortOrderE0EfS6_yiiNS1_21identity_decomposer_tEEEvPT5_SC_PT3_PKSD_PT1_PKSH_PT2_PKSL_T4_iiT6__param_2];
	setp.lt.s32 	%p81, %r5, %r1759;
	setp.eq.s64 	%p82, %rd222, 0;
	or.pred  	%p83, %p82, %p81;
	or.pred  	%p84, %p66, %p83;
	@%p84 bra 	$L__BB5_68;
	ld.param.u64 	%rd223, [_ZN3cub18CUB_300001_SM_10006detail10radix_sort29DeviceRadixSortOnesweepKernelINS1_5radix10policy_hubIfNS0_8NullTypeEyE10Policy1000ELNS0_9SortOrderE0EfS6_yiiNS1_21identity_decomposer_tEEEvPT5_SC_PT3_PKSD_PT1_PKSH_PT2_PKSL_T4_iiT6__param_2];
	ld.shared.u64 	%rd42, [%r127];
	cvt.u64.u32 	%rd43, %r126;
	cvt.s64.s32 	%rd44, %r1808;
	add.s64 	%rd45, %rd43, %rd44;
	add.s64 	%rd46, %rd45, %rd42;
	cvta.to.global.u64 	%rd47, %rd223;
	shl.b64 	%rd48, %rd7, 3;
	add.s64 	%rd49, %rd47, %rd48;
	st.global.u64 	[%rd49], %rd46;
$L__BB5_68:
	ld.param.u32 	%r1760, [_ZN3cub18CUB_300001_SM_10006detail10radix_sort29DeviceRadixSortOnesweepKernelINS1_5radix10policy_hubIfNS0_8NullTypeEyE10Policy1000ELNS0_9SortOrderE0EfS6_yiiNS1_21identity_decomposer_tEEEvPT5_SC_PT3_PKSD_PT1_PKSH_PT2_PKSL_T4_iiT6__param_8];
	setp.gt.s32 	%p85, %r5, %r1760;
	bar.sync 	0;
	shl.b32 	%r537, %r122, 3;
	mov.u32 	%r538, _ZZN3cub18CUB_300001_SM_10006detail10radix_sort29DeviceRadixSortOnesweepKernelINS1_5radix10policy_hubIfNS0_8NullTypeEyE10Policy1000ELNS0_9SortOrderE0EfS6_yiiNS1_21identity_decomposer_tEEEvPT5_SC_PT3_PKSD_PT1_PKSH_PT2_PKSL_T4_iiT6_E1s;
	add.s32 	%r539, %r538, %r537;
	ld.shared.u64 	%rd13, [%r539+27648];
	setp.gt.s32 	%p86, %r1813, -1;
	selp.b32 	%r540, -1, -2147483648, %p86;
	xor.b32  	%r1813, %r540, %r1813;
	setp.gt.s32 	%p87, %r1814, -1;
	selp.b32 	%r541, -1, -2147483648, %p87;
	xor.b32  	%r1814, %r541, %r1814;
	setp.gt.s32 	%p88, %r1815, -1;
	selp.b32 	%r542, -1, -2147483648, %p88;
	xor.b32  	%r1815, %r542, %r1815;
	setp.gt.s32 	%p89, %r1816, -1;
	selp.b32 	%r543, -1, -2147483648, %p89;
	xor.b32  	%r1816, %r543, %r1816;
	setp.gt.s32 	%p90, %r1817, -1;
	selp.b32 	%r544, -1, -2147483648, %p90;
	xor.b32  	%r1817, %r544, %r1817;
	setp.gt.s32 	%p91, %r1818, -1;
	selp.b32 	%r545, -1, -2147483648, %p91;
	xor.b32  	%r1818, %r545, %r1818;
	setp.gt.s32 	%p92, %r1819, -1;
	selp.b32 	%r546, -1, -2147483648, %p92;
	xor.b32  	%r1819, %r546, %r1819;
	setp.gt.s32 	%p93, %r1820, -1;
	selp.b32 	%r547, -1, -2147483648, %p93;
	xor.b32  	%r1820, %r547, %r1820;
	setp.gt.s32 	%p94, %r1821, -1;
	selp.b32 	%r548, -1, -2147483648, %p94;
	xor.b32  	%r1821, %r548, %r1821;
	setp.gt.s32 	%p95, %r1822, -1;
	selp.b32 	%r549, -1, -2147483648, %p95;
	xor.b32  	%r1822, %r549, %r1822;
	setp.gt.s32 	%p96, %r1823, -1;
	selp.b32 	%r550, -1, -2147483648, %p96;
	xor.b32  	%r1823, %r550, %r1823;
	setp.gt.s32 	%p97, %r1824, -1;
	selp.b32 	%r551, -1, -2147483648, %p97;
	xor.b32  	%r1824, %r551, %r1824;
	setp.gt.s32 	%p98, %r1825, -1;
	selp.b32 	%r552, -1, -2147483648, %p98;
	xor.b32  	%r1825, %r552, %r1825;
	setp.gt.s32 	%p99, %r1826, -1;
	selp.b32 	%r553, -1, -2147483648, %p99;
	xor.b32  	%r1826, %r553, %r1826;
	setp.gt.s32 	%p100, %r1827, -1;
	selp.b32 	%r554, -1, -2147483648, %p100;
	xor.b32  	%r1827, %r554, %r1827;
	setp.gt.s32 	%p101, %r1828, -1;
	selp.b32 	%r555, -1, -2147483648, %p101;
	xor.b32  	%r1828, %r555, %r1828;
	setp.gt.s32 	%p102, %r1829, -1;
	selp.b32 	%r556, -1, -2147483648, %p102;
	xor.b32  	%r1829, %r556, %r1829;
	setp.gt.s32 	%p103, %r1830, -1;
	selp.b32 	%r557, -1, -2147483648, %p103;
	xor.b32  	%r1830, %r557, %r1830;
	@%p85 bra 	$L__BB5_70;
	and.b32  	%r558, %r1, 31;
	and.b32  	%r559, %r1, 992;
	mul.lo.s32 	%r560, %r559, 18;
	or.b32  	%r561, %r560, %r558;
	cvt.u64.u32 	%rd50, %r561;
	add.s64 	%rd51, %rd13, %rd50;
	shl.b64 	%rd52, %rd51, 2;
	add.s64 	%rd53, %rd1, %rd52;
	st.global.u32 	[%rd53], %r1813;
	st.global.u32 	[%rd53+128], %r1814;
	st.global.u32 	[%rd53+256], %r1815;
	st.global.u32 	[%rd53+384], %r1816;
	st.global.u32 	[%rd53+512], %r1817;
	st.global.u32 	[%rd53+640], %r1818;
	st.global.u32 	[%rd53+768], %r1819;
	st.global.u32 	[%rd53+896], %r1820;
	st.global.u32 	[%rd53+1024], %r1821;
	st.global.u32 	[%rd53+1152], %r1822;
	st.global.u32 	[%rd53+1280], %r1823;
	st.global.u32 	[%rd53+1408], %r1824;
	st.global.u32 	[%rd53+1536], %r1825;
	st.global.u32 	[%rd53+1664], %r1826;
	st.global.u32 	[%rd53+1792], %r1827;
	st.global.u32 	[%rd53+1920], %r1828;
	st.global.u32 	[%rd53+2048], %r1829;
	st.global.u32 	[%rd53+2176], %r1830;
	bra.uni 	$L__BB5_106;
$L__BB5_70:
	ld.param.u32 	%r1761, [_ZN3cub18CUB_300001_SM_10006detail10radix_sort29DeviceRadixSortOnesweepKernelINS1_5radix10policy_hubIfNS0_8NullTypeEyE10Policy1000ELNS0_9SortOrderE0EfS6_yiiNS1_21identity_decomposer_tEEEvPT5_SC_PT3_PKSD_PT1_PKSH_PT2_PKSL_T4_iiT6__param_8];
	mad.lo.s32 	%r154, %r4, -6912, %r1761;
	and.b32  	%r562, %r1, 31;
	and.b32  	%r563, %r1, 992;
	mul.lo.s32 	%r564, %r563, 18;
	or.b32  	%r155, %r564, %r562;
	setp.ge.s32 	%p104, %r155, %r154;
	cvt.u64.u32 	%rd54, %r155;
	add.s64 	%rd55, %rd13, %rd54;
	shl.b64 	%rd56, %rd55, 2;
	add.s64 	%rd14, %rd1, %rd56;
	@%p104 bra 	$L__BB5_72;
	st.global.u32 	[%rd14], %r1813;
$L__BB5_72:
	add.s32 	%r565, %r155, 32;
	setp.ge.s32 	%p105, %r565, %r154;
	@%p105 bra 	$L__BB5_74;
	st.global.u32 	[%rd14+128], %r1814;
$L__BB5_74:
	add.s32 	%r566, %r155, 64;
	setp.ge.s32 	%p106, %r566, %r154;
	@%p106 bra 	$L__BB5_76;
	st.global.u32 	[%rd14+256], %r1815;
$L__BB5_76:
	add.s32 	%r567, %r155, 96;
	setp.ge.s32 	%p107, %r567, %r154;
	@%p107 bra 	$L__BB5_78;
	st.global.u32 	[%rd14+384], %r1816;
$L__BB5_78:
	add.s32 	%r568, %r155, 128;
	setp.ge.s32 	%p108, %r568, %r154;
	@%p108 bra 	$L__BB5_80;
	st.global.u32 	[%rd14+512], %r1817;
$L__BB5_80:
	add.s32 	%r569, %r155, 160;
	setp.ge.s32 	%p109, %r569, %r154;
	@%p109 bra 	$L__BB5_82;
	st.global.u32 	[%rd14+640], %r1818;
$L__BB5_82:
	add.s32 	%r570, %r155, 192;
	setp.ge.s32 	%p110, %r570, %r154;
	@%p110 bra 	$L__BB5_84;
	st.global.u32 	[%rd14+768], %r1819;
$L__BB5_84:
	add.s32 	%r571, %r155, 224;
	setp.ge.s32 	%p111, %r571, %r154;
	@%p111 bra 	$L__BB5_86;
	st.global.u32 	[%rd14+896], %r1820;
$L__BB5_86:
	add.s32 	%r572, %r155, 256;
	setp.ge.s32 	%p112, %r572, %r154;
	@%p112 bra 	$L__BB5_88;
	st.global.u32 	[%rd14+1024], %r1821;
$L__BB5_88:
	add.s32 	%r573, %r155, 288;
	setp.ge.s32 	%p113, %r573, %r154;
	@%p113 bra 	$L__BB5_90;
	st.global.u32 	[%rd14+1152], %r1822;
$L__BB5_90:
	add.s32 	%r574, %r155, 320;
	setp.ge.s32 	%p114, %r574, %r154;
	@%p114 bra 	$L__BB5_92;
	st.global.u32 	[%rd14+1280], %r1823;
$L__BB5_92:
	add.s32 	%r575, %r155, 352;
	setp.ge.s32 	%p115, %r575, %r154;
	@%p115 bra 	$L__BB5_94;
	st.global.u32 	[%rd14+1408], %r1824;
$L__BB5_94:
	add.s32 	%r576, %r155, 384;
	setp.ge.s32 	%p116, %r576, %r154;
	@%p116 bra 	$L__BB5_96;
	st.global.u32 	[%rd14+1536], %r1825;
$L__BB5_96:
	add.s32 	%r577, %r155, 416;
	setp.ge.s32 	%p117, %r577, %r154;
	@%p117 bra 	$L__BB5_98;
	st.global.u32 	[%rd14+1664], %r1826;
$L__BB5_98:
	add.s32 	%r578, %r155, 448;
	setp.ge.s32 	%p118, %r578, %r154;
	@%p118 bra 	$L__BB5_100;
	st.global.u32 	[%rd14+1792], %r1827;
$L__BB5_100:
	add.s32 	%r579, %r155, 480;
	setp.ge.s32 	%p119, %r579, %r154;
	@%p119 bra 	$L__BB5_102;
	st.global.u32 	[%rd14+1920], %r1828;
$L__BB5_102:
	add.s32 	%r580, %r155, 512;
	setp.ge.s32 	%p120, %r580, %r154;
	@%p120 bra 	$L__BB5_104;
	st.global.u32 	[%rd14+2048], %r1829;
$L__BB5_104:
	add.s32 	%r581, %r155, 544;
	setp.ge.s32 	%p121, %r581, %r154;
	@%p121 bra 	$L__BB5_106;
	st.global.u32 	[%rd14+2176], %r1830;
$L__BB5_106:
	// begin inline asm
	exit;
	// end inline asm
$L__BB5_107:
	mul.hi.u32 	%r582, %r1, 357913942;
	add.s32 	%r583, %r582, %r1;
	shl.b32 	%r584, %r583, 2;
	mov.u32 	%r585, _ZZN3cub18CUB_300001_SM_10006detail10radix_sort29DeviceRadixSortOnesweepKernelINS1_5radix10policy_hubIfNS0_8NullTypeEyE10Policy1000ELNS0_9SortOrderE0EfS6_yiiNS1_21identity_decomposer_tEEEvPT5_SC_PT3_PKSD_PT1_PKSH_PT2_PKSL_T4_iiT6_E1s;
	add.s32 	%r586, %r585, %r584;
	add.s32 	%r174, %r586, 13328;
	st.shared.u32 	[%r586+13328], %r1808;
	bar.sync 	0;
	setp.gt.u32 	%p122, %r1, 31;
	@%p122 bra 	$L__BB5_109;
	mov.u32 	%r617, _ZZN3cub18CUB_300001_SM_10006detail10radix_sort29DeviceRadixSortOnesweepKernelINS1_5radix10policy_hubIfNS0_8NullTypeEyE10Policy1000ELNS0_9SortOrderE0EfS6_yiiNS1_21identity_decomposer_tEEEvPT5_SC_PT3_PKSD_PT1_PKSH_PT2_PKSL_T4_iiT6_E1s;
	mad.lo.s32 	%r618, %r1, 52, %r617;
	ld.shared.u32 	%r619, [%r618+13328];
	ld.shared.u32 	%r620, [%r618+13332];
	ld.shared.u32 	%r621, [%r618+13336];
	ld.shared.u32 	%r622, [%r618+13340];
	ld.shared.u32 	%r623, [%r618+13344];
	ld.shared.u32 	%r624, [%r618+13348];
	ld.shared.u32 	%r625, [%r618+13352];
	ld.shared.u32 	%r626, [%r618+13356];
	ld.shared.u32 	%r627, [%r618+13360];
	ld.shared.u32 	%r628, [%r618+13364];
	ld.shared.u32 	%r629, [%r618+13368];
	ld.shared.u32 	%r630, [%r618+13372];
	add.s32 	%r631, %r620, %r619;
	add.s32 	%r632, %r631, %r621;
	add.s32 	%r633, %r632, %r622;
	add.s32 	%r634, %r633, %r623;
	add.s32 	%r635, %r634, %r624;
	add.s32 	%r636, %r635, %r625;
	add.s32 	%r637, %r636, %r626;
	add.s32 	%r638, %r637, %r627;
	add.s32 	%r639, %r638, %r628;
	add.s32 	%r640, %r639, %r629;
	add.s32 	%r591, %r640, %r630;
	mov.b32 	%r589, 1;
	mov.b32 	%r614, 0;
	mov.b32 	%r616, -1;
	// begin inline asm
	{  .reg .s32 r0;  .reg .pred p;  shfl.sync.up.b32 r0|p, %r591, %r589, %r614, %r616;  @p add.s32 r0, r0, %r591;  mov.s32 %r587, r0;}
	// end inline asm
	mov.b32 	%r595, 2;
	// begin inline asm
	{  .reg .s32 r0;  .reg .pred p;  shfl.sync.up.b32 r0|p, %r587, %r595, %r614, %r616;  @p add.s32 r0, r0, %r587;  mov.s32 %r593, r0;}
	// end inline asm
	mov.b32 	%r601, 4;
	// begin inline asm
	{  .reg .s32 r0;  .reg .pred p;  shfl.sync.up.b32 r0|p, %r593, %r601, %r614, %r616;  @p add.s32 r0, r0, %r593;  mov.s32 %r599, r0;}
	// end inline asm
	mov.b32 	%r607, 8;
	// begin inline asm
	{  .reg .s32 r0;  .reg .pred p;  shfl.sync.up.b32 r0|p, %r599, %r607, %r614, %r616;  @p add.s32 r0, r0, %r599;  mov.s32 %r605, r0;}
	// end inline asm
	mov.b32 	%r613, 16;
	// begin inline asm
	{  .reg .s32 r0;  .reg .pred p;  shfl.sync.up.b32 r0|p, %r605, %r613, %r614, %r616;  @p add.s32 r0, r0, %r605;  mov.s32 %r611, r0;}
	// end inline asm
	sub.s32 	%r641, %r611, %r591;
	add.s32 	%r642, %r619, %r641;
	add.s32 	%r643, %r620, %r642;
	add.s32 	%r644, %r621, %r643;
	add.s32 	%r645, %r622, %r644;
	add.s32 	%r646, %r623, %r645;
	add.s32 	%r647, %r624, %r646;
	add.s32 	%r648, %r625, %r647;
	add.s32 	%r649, %r626, %r648;
	add.s32 	%r650, %r627, %r649;
	add.s32 	%r651, %r628, %r650;
	add.s32 	%r652, %r629, %r651;
	st.shared.u32 	[%r618+13328], %r641;
	st.shared.u32 	[%r618+13332], %r642;
	st.shared.u32 	[%r618+13336], %r643;
	st.shared.u32 	[%r618+13340], %r644;
	st.shared.u32 	[%r618+13344], %r645;
	st.shared.u32 	[%r618+13348], %r646;
	st.shared.u32 	[%r618+13352], %r647;
	st.shared.u32 	[%r618+13356], %r648;
	st.shared.u32 	[%r618+13360], %r649;
	st.shared.u32 	[%r618+13364], %r650;
	st.shared.u32 	[%r618+13368], %r651;
	st.shared.u32 	[%r618+13372], %r652;
$L__BB5_109:
	setp.gt.u32 	%p123, %r1, 255;
	bar.sync 	0;
	ld.shared.u32 	%r175, [%r174];
	@%p123 bra 	$L__BB5_111;
	shl.b32 	%r653, %r1, 2;
	mov.u32 	%r654, _ZZN3cub18CUB_300001_SM_10006detail10radix_sort29DeviceRadixSortOnesweepKernelINS1_5radix10policy_hubIfNS0_8NullTypeEyE10Policy1000ELNS0_9SortOrderE0EfS6_yiiNS1_21identity_decomposer_tEEEvPT5_SC_PT3_PKSD_PT1_PKSH_PT2_PKSL_T4_iiT6_E1s;
	add.s32 	%r655, %r654, %r653;
	ld.shared.u32 	%r656, [%r655];
	add.s32 	%r657, %r656, %r175;
	st.shared.u32 	[%r655], %r657;
	ld.shared.u32 	%r658, [%r655+1024];
	add.s32 	%r659, %r658, %r175;
	st.shared.u32 	[%r655+1024], %r659;
	ld.shared.u32 	%r660, [%r655+2048];
	add.s32 	%r661, %r660, %r175;
	st.shared.u32 	[%r655+2048], %r661;
	ld.shared.u32 	%r662, [%r655+3072];
	add.s32 	%r663, %r662, %r175;
	st.shared.u32 	[%r655+3072], %r663;
	ld.shared.u32 	%r664, [%r655+4096];
	add.s32 	%r665, %r664, %r175;
	st.shared.u32 	[%r655+4096], %r665;
	ld.shared.u32 	%r666, [%r655+5120];
	add.s32 	%r667, %r666, %r175;
	st.shared.u32 	[%r655+5120], %r667;
	ld.shared.u32 	%r668, [%r655+6144];
	add.s32 	%r669, %r668, %r175;
	st.shared.u32 	[%r655+6144], %r669;
	ld.shared.u32 	%r670, [%r655+7168];
	add.s32 	%r671, %r670, %r175;
	st.shared.u32 	[%r655+7168], %r671;
	ld.shared.u32 	%r672, [%r655+8192];
	add.s32 	%r673, %r672, %r175;
	st.shared.u32 	[%r655+8192], %r673;
	ld.shared.u32 	%r674, [%r655+9216];
	add.s32 	%r675, %r674, %r175;
	st.shared.u32 	[%r655+9216], %r675;
	ld.shared.u32 	%r676, [%r655+10240];
	add.s32 	%r677, %r676, %r175;
	st.shared.u32 	[%r655+10240], %r677;
	ld.shared.u32 	%r678, [%r655+11264];
	add.s32 	%r679, %r678, %r175;
	st.shared.u32 	[%r655+11264], %r679;
$L__BB5_111:
	bar.sync 	0;
	// begin inline asm
	mov.u32 %r680, %lanemask_le;
	// end inline asm
	setp.eq.s32 	%p124, %r1813, 2147483647;
	selp.b32 	%r706, -2147483648, %r1813, %p124;
	shr.u32 	%r707, %r706, %r298;
	and.b32  	%r703, %r707, %r97;
	mov.b32 	%r683, 1;
	// begin inline asm
	{
    .reg .pred p;
    and.b32 %r681, %r703, %r683;    setp.ne.u32 p, %r681, 0;
    vote.ballot.sync.b32 %r681, p, 0xffffffff;
    @!p not.b32 %r681, %r681;
}

	// end inline asm
	mov.b32 	%r686, 2;
	// begin inline asm
	{
    .reg .pred p;
    and.b32 %r684, %r703, %r686;    setp.ne.u32 p, %r684, 0;
    vote.ballot.sync.b32 %r684, p, 0xffffffff;
    @!p not.b32 %r684, %r684;
}

	// end inline asm
	and.b32  	%r708, %r684, %r681;
	mov.b32 	%r689, 4;
	// begin inline asm
	{
    .reg .pred p;
    and.b32 %r687, %r703, %r689;    setp.ne.u32 p, %r687, 0;
    vote.ballot.sync.b32 %r687, p, 0xffffffff;
    @!p not.b32 %r687, %r687;
}

	// end inline asm
	and.b32  	%r709, %r687, %r708;
	mov.b32 	%r692, 8;
	// begin inline asm
	{
    .reg .pred p;
    and.b32 %r690, %r703, %r692;    setp.ne.u32 p, %r690, 0;
    vote.ballot.sync.b32 %r690, p, 0xffffffff;
    @!p not.b32 %r690, %r690;
}

	// end inline asm
	and.b32  	%r710, %r690, %r709;
	mov.b32 	%r695, 16;
	// begin inline asm
	{
    .reg .pred p;
    and.b32 %r693, %r703, %r695;    setp.ne.u32 p, %r693, 0;
    vote.ballot.sync.b32 %r693, p, 0xffffffff;
    @!p not.b32 %r693, %r693;
}

	// end inline asm
	and.b32  	%r711, %r693, %r710;
	mov.b32 	%r698, 32;
	// begin inline asm
	{
    .reg .pred p;
    and.b32 %r696, %r703, %r698;    setp.ne.u32 p, %r696, 0;
    vote.ballot.sync.b32 %r696, p, 0xffffffff;
    @!p not.b32 %r696, %r696;
}

	// end inline asm
	and.b32  	%r712, %r696, %r711;
	mov.b32 	%r701, 64;
	// begin inline asm
	{
    .reg .pred p;
    and.b32 %r699, %r703, %r701;    setp.ne.u32 p, %r699, 0;
    vote.ballot.sync.b32 %r699, p, 0xffffffff;
    @!p not.b32 %r699, %r699;
}

	// end inline asm
	and.b32  	%r713, %r699, %r712;
	mov.b32 	%r704, 128;
	// begin inline asm
	{
    .reg .pred p;
    and.b32 %r702, %r703, %r704;    setp.ne.u32 p, %r702, 0;
    vote.ballot.sync.b32 %r702, p, 0xffffffff;
    @!p not.b32 %r702, %r702;
}

	// end inline asm
	and.b32  	%r714, %r702, %r713;
	clz.b32 	%r715, %r714;
	sub.s32 	%r178, 31, %r715;
	and.b32  	%r716, %r680, %r714;
	popc.b32 	%r179, %r716;
	setp.ne.s32 	%p125, %r300, %r178;
	mov.b32 	%r1831, 0;
	@%p125 bra 	$L__BB5_113;
	shl.b32 	%r717, %r703, 2;
	add.s32 	%r718, %r98, %r717;
	atom.shared.add.u32 	%r1831, [%r718], %r179;
$L__BB5_113:
	shfl.sync.idx.b32	%r744|%p126, %r1831, %r178, 31, -1;
	add.s32 	%r182, %r179, %r744;
	setp.eq.s32 	%p127, %r1814, 2147483647;
	selp.b32 	%r745, -2147483648, %r1814, %p127;
	shr.u32 	%r746, %r745, %r298;
	and.b32  	%r741, %r746, %r97;
	mov.b32 	%r721, 1;
	// begin inline asm
	{
    .reg .pred p;
    and.b32 %r719, %r741, %r721;    setp.ne.u32 p, %r719, 0;
    vote.ballot.sync.b32 %r719, p, 0xffffffff;
    @!p not.b32 %r719, %r719;
}

	// end inline asm
	mov.b32 	%r724, 2;
	// begin inline asm
	{
    .reg .pred p;
    and.b32 %r722, %r741, %r724;    setp.ne.u32 p, %r722, 0;
    vote.ballot.sync.b32 %r722, p, 0xffffffff;
    @!p not.b32 %r722, %r722;
}

	// end inline asm
	and.b32  	%r747, %r722, %r719;
	mov.b32 	%r727, 4;
	// begin inline asm
	{
    .reg .pred p;
    and.b32 %r725, %r741, %r727;    setp.ne.u32 p, %r725, 0;
    vote.ballot.sync.b32 %r725, p, 0xffffffff;
    @!p not.b32 %r725, %r725;
}

	// end inline asm
	and.b32  	%r748, %r725, %r747;
	mov.b32 	%r730, 8;
	// begin inline asm
	{
    .reg .pred p;
    and.b32 %r728, %r741, %r730;    setp.ne.u32 p, %r728, 0;
    vote.ballot.sync.b32 %r728, p, 0xffffffff;
    @!p not.b32 %r728, %r728;
}

	// end inline asm
	and.b32  	%r749, %r728, %r748;
	mov.b32 	%r733, 16;
	// begin inline asm
	{
    .reg .pred p;
    and.b32 %r731, %r741, %r733;    setp.ne.u32 p, %r731, 0;
    vote.ballot.sync.b32 %r731, p, 0xffffffff;
    @!p not.b32 %r731, %r731;
}

	// end inline asm
	and.b32  	%r750, %r731, %r749;
	mov.b32 	%r736, 32;
	// begin inline asm
	{
    .reg .pred p;
    and.b32 %r734, %r741, %r736;    setp.ne.u32 p, %r734, 0;
    vote.ballot.sync.b32 %r734, p, 0xffffffff;
    @!p not.b32 %r734, %r734;
}

	// end inline asm
	and.b32  	%r751, %r734, %r750;
	mov.b32 	%r739, 64;
	// begin inline asm
	{
    .reg .pred p;
    and.b32 %r737, %r741, %r739;    setp.ne.u32 p, %r737, 0;
    vote.ballot.sync.b32 %r737, p, 0xffffffff;
    @!p not.b32 %r737, %r737;
}

	// end inline asm
	and.b32  	%r752, %r737, %r751;
	mov.b32 	%r742, 128;
	// begin inline asm
	{
    .reg .pred p;
    and.b32 %r740, %r741, %r742;    setp.ne.u32 p, %r740, 0;
    vote.ballot.sync.b32 %r740, p, 0xffffffff;
    @!p not.b32 %r740, %r740;
}

	// end inline asm
	and.b32  	%r753, %r740, %r752;
	clz.b32 	%r754, %r753;
	sub.s32 	%r184, 31, %r754;
	and.b32  	%r755, %r680, %r753;
	popc.b32 	%r185, %r755;
	setp.ne.s32 	%p128, %r300, %r184;
	mov.b32 	%r1832, 0;
	@%p128 bra 	$L__BB5_115;
	shl.b32 	%r756, %r741, 2;
	add.s32 	%r757, %r98, %r756;
	atom.shared.add.u32 	%r1832, [%r757], %r185;
$L__BB5_115:
	shfl.sync.idx.b32	%r783|%p129, %r1832, %r184, 31, -1;
	add.s32 	%r188, %r185, %r783;
	setp.eq.s32 	%p130, %r1815, 2147483647;
	selp.b32 	%r784, -2147483648, %r1815, %p130;
	shr.u32 	%r785, %r784, %r298;
	and.b32  	%r780, %r785, %r97;
	mov.b32 	%r760, 1;
	// begin inline asm
	{
    .reg .pred p;
    and.b32 %r758, %r780, %r760;    setp.ne.u32 p, %r758, 0;
    vote.ballot.sync.b32 %r758, p, 0xffffffff;
    @!p not.b32 %r758, %r758;
}

	// end inline asm
	mov.b32 	%r763, 2;
	// begin inline asm
	{
    .reg .pred p;
    and.b32 %r761, %r780, %r763;    setp.ne.u32 p, %r761, 0;
    vote.ballot.sync.b32 %r761, p, 0xffffffff;
    @!p not.b32 %r761, %r761;
}

	// end inline asm
	and.b32  	%r786, %r761, %r758;
	mov.b32 	%r766, 4;
	// begin inline asm
	{
    .reg .pred p;
    and.b32 %r764, %r780, %r766;    setp.ne.u32 p, %r764, 0;
    vote.ballot.sync.b32 %r764, p, 0xffffffff;
    @!p not.b32 %r764, %r764;
}

	// end inline asm
	and.b32  	%r787, %r764, %r786;
	mov.b32 	%r769, 8;
	// begin inline asm
	{
    .reg .pred p;
    and.b32 %r767, %r780, %r769;    setp.ne.u32 p, %r767, 0;
    vote.ballot.sync.b32 %r767, p, 0xffffffff;
    @!p not.b32 %r767, %r767;
}

	// end inline asm
	and.b32  	%r788, %r767, %r787;
	mov.b32 	%r772, 16;
	// begin inline asm
	{
    .reg .pred p;
    and.b32 %r770, %r780, %r772;    setp.ne.u32 p, %r770, 0;
    vote.ballot.sync.b32 %r770, p, 0xffffffff;
    @!p not.b32 %r770, %r770;
}

	// end inline asm
	and.b32  	%r789, %r770, %r788;
	mov.b32 	%r775, 32;
	// begin inline asm
	{
    .reg .pred p;
    and.b32 %r773, %r780, %r775;    setp.ne.u32 p, %r773, 0;
    vote.ballot.sync.b32 %r773, p, 0xffffffff;
    @!p not.b32 %r773, %r773;
}

	// end inline asm
	and.b32  	%r790, %r773, %r789;
	mov.b32 	%r778, 64;
	// begin inline asm
	{
    .reg .pred p;
    and.b32 %r776, %r780, %r778;    setp.ne.u32 p, %r776, 0;
    vote.ballot.sync.b32 %r776, p, 0xffffffff;
    @!p not.b32 %r776, %r776;
}

	// end inline asm
	and.b32  	%r791, %r776, %r790;
	mov.b32 	%r781, 128;
	// begin inline asm
	{
    .reg .pred p;
    and.b32 %r779, %r780, %r781;    setp.ne.u32 p, %r779, 0;
    vote.ballot.sync.b32 %r779, p, 0xffffffff;
    @!p not.b32 %r779, %r779;
}

	// end inline asm
	and.b32  	%r792, %r779, %r791;
	clz.b32 	%r793, %r792;
	sub.s32 	%r190, 31, %r793;
	and.b32  	%r794, %r680, %r792;
	popc.b32 	%r191, %r794;
	setp.ne.s32 	%p131, %r300, %r190;
	mov.b32 	%r1833, 0;
	@%p131 bra 	$L__BB5_117;
	shl.b32 	%r795, %r780, 2;
	add.s32 	%r796, %r98, %r795;
	atom.shared.add.u32 	%r1833, [%r796], %r191;
$L__BB5_117:
	shfl.sync.idx.b32	%r822|%p132, %r1833, %r190, 31, -1;
	add.s32 	%r194, %r191, %r822;
	setp.eq.s32 	%p133, %r1816, 2147483647;
	selp.b32 	%r823, -2147483648, %r1816, %p133;
	shr.u32 	%r824, %r823, %r298;
	and.b32  	%r819, %r824, %r97;
	mov.b32 	%r799, 1;
	// begin inline asm
	{
    .reg .pred p;
    and.b32 %r797, %r819, %r799;    setp.ne.u32 p, %r797, 0;
    vote.ballot.sync.b32 %r797, p, 0xffffffff;
    @!p not.b32 %r797, %r797;
}

	// end inline asm
	mov.b32 	%r802, 2;
	// begin inline asm
	{
    .reg .pred p;
    and.b32 %r800, %r819, %r802;    setp.ne.u32 p, %r800, 0;
    vote.ballot.sync.b32 %r800, p, 0xffffffff;
    @!p not.b32 %r800, %r800;
}

	// end inline asm
	and.b32  	%r825, %r800, %r797;
	mov.b32 	%r805, 4;
	// begin inline asm
	{
    .reg .pred p;
    and.b32 %r803, %r819, %r805;    setp.ne.u32 p, %r803, 0;
    vote.ballot.sync.b32 %r803, p, 0xffffffff;
    @!p not.b32 %r803, %r803;
}

	// end inline asm
	and.b32  	%r826, %r803, %r825;
	mov.b32 	%r808, 8;
	// begin inline asm
	{
    .reg .pred p;
    and.b32 %r806, %r819, %r808;    setp.ne.u32 p, %r806, 0;
    vote.ballot.sync.b32 %r806, p, 0xffffffff;
    @!p not.b32 %r806, %r806;
}

	// end inline asm
	and.b32  	%r827, %r806, %r826;
	mov.b32 	%r811, 16;
	// begin inline asm
	{
    .reg .pred p;
    and.b32 %r809, %r819, %r811;    setp.ne.u32 p, %r809, 0;
    vote.ballot.sync.b32 %r809, p, 0xffffffff;
    @!p not.b32 %r809, %r809;
}

	// end inline asm
	and.b32  	%r828, %r809, %r827;
	mov.b32 	%r814, 32;
	// begin inline asm
	{
    .reg .pred p;
    and.b32 %r812, %r819, %r814;    setp.ne.u32 p, %r812, 0;
    vote.ballot.sync.b32 %r812, p, 0xffffffff;
    @!p not.b32 %r812, %r812;
}

	// end inline asm
	and.b32  	%r829, %r812, %r828;
	mov.b32 	%r817, 64;
	// begin inline asm
	{
    .reg .pred p;
    and.b32 %r815, %r819, %r817;    setp.ne.u32 p, %r815, 0;
    vote.ballot.sync.b32 %r815, p, 0xffffffff;
    @!p not.b32 %r815, %r815;
}

	// end inline asm
	and.b32  	%r830, %r815, %r829;
	mov.b32 	%r820, 128;
	// begin inline asm
	{
    .reg .pred p;
    and.b32 %r818, %r819, %r820;    setp.ne.u32 p, %r818, 0;
    vote.ballot.sync.b32 %r818, p, 0xffffffff;
    @!p not.b32 %r818, %r818;
}

	// end inline asm
	and.b32  	%r831, %r818, %r830;
	clz.b32 	%r832, %r831;
	sub.s32 	%r196, 31, %r832;
	and.b32  	%r833, %r680, %r831;
	popc.b32 	%r197, %r833;
	setp.ne.s32 	%p134, %r300, %r196;
	mov.b32 	%r1834, 0;
	@%p134 bra 	$L__BB5_119;
	shl.b32 	%r834, %r819, 2;
	add.s32 	%r835, %r98, %r834;
	atom.shared.add.u32 	%r1834, [%r835], %r197;
$L__BB5_119:
	shfl.sync.idx.b32	%r861|%p135, %r1834, %r196, 31, -1;
	add.s32 	%r200, %r197, %r861;
	setp.eq.s32 	%p136, %r1817, 2147483647;
	selp.b32 	%r862, -2147483648, %r1817, %p136;
	shr.u32 	%r863, %r862, %r298;
	and.b32  	%r858, %r863, %r97;
	mov.b32 	%r838, 1;
	// begin inline asm
	{
    .reg .pred p;
    and.b32 %r836, %r858, %r838;    setp.ne.u32 p, %r836, 0;
    vote.ballot.sync.b32 %r836, p, 0xffffffff;
    @!p not.b32 %r836, %r836;
}

	// end inline asm
	mov.b32 	%r841, 2;
	// begin inline asm
	{
    .reg .pred p;
    and.b32 %r839, %r858, %r841;    setp.ne.u32 p, %r839, 0;
    vote.ballot.sync.b32 %r839, p, 0xffffffff;
    @!p not.b32 %r839, %r839;
}

	// end inline asm
	and.b32  	%r864, %r839, %r836;
	mov.b32 	%r844, 4;
	// begin inline asm
	{
    .reg .pred p;
    and.b32 %r842, %r858, %r844;    setp.ne.u32 p, %r842, 0;
    vote.ballot.sync.b32 %r842, p, 0xffffffff;
    @!p not.b32 %r842, %r842;
}

	// end inline asm
	and.b32  	%r865, %r842, %r864;
	mov.b32 	%r847, 8;
	// begin inline asm
	{
    .reg .pred p;
    and.b32 %r845, %r858, %r847;    setp.ne.u32 p, %r845, 0;
    vote.ballot.sync.b32 %r845, p, 0xffffffff;
    @!p not.b32 %r845, %r845;
}

	// end inline asm
	and.b32  	%r866, %r845, %r865;
	mov.b32 	%r850, 16;
	// begin inline asm
	{
    .reg .pred p;
    and.b32 %r848, %r858, %r850;    setp.ne.u32 p, %r848, 0;
    vote.ballot.sync.b32 %r848, p, 0xffffffff;
    @!p not.b32 %r848, %r848;
}

	// end inline asm
	and.b32  	%r867, %r848, %r866;
	mov.b32 	%r853, 32;
	// begin inline asm
	{
    .reg .pred p;
    and.b32 %r851, %r858, %r853;    setp.ne.u32 p, %r851, 0;
    vote.ballot.sync.b32 %r851, p, 0xffffffff;
    @!p not.b32 %r851, %r851;
}

	// end inline asm
	and.b32  	%r868, %r851, %r867;
	mov.b32 	%r856, 64;
	// begin inline asm
	{
    .reg .pred p;
    and.b32 %r854, %r858, %r856;    setp.ne.u32 p, %r854, 0;
    vote.ballot.sync.b32 %r854, p, 0xffffffff;
    @!p not.b32 %r854, %r854;
}

	// end inline asm
	and.b32  	%r869, %r854, %r868;
	mov.b32 	%r859, 128;
	// begin inline asm
	{
    .reg .pred p;
    and.b32 %r857, %r858, %r859;    setp.ne.u32 p, %r857, 0;
    vote.ballot.sync.b32 %r857, p, 0xffffffff;
    @!p not.b32 %r857, %r857;
}

	// end inline asm
	and.b32  	%r870, %r857, %r869;
	clz.b32 	%r871, %r870;
	sub.s32 	%r202, 31, %r871;
	and.b32  	%r872, %r680, %r870;
	popc.b32 	%r203, %r872;
	setp.ne.s32 	%p137, %r300, %r202;
	mov.b32 	%r1835, 0;
	@%p137 bra 	$L__BB5_121;
	shl.b32 	%r873, %r858, 2;
	add.s32 	%r874, %r98, %r873;
	atom.shared.add.u32 	%r1835, [%r874], %r203;
$L__BB5_121:
	shfl.sync.idx.b32	%r900|%p138, %r1835, %r202, 31, -1;
	add.s32 	%r206, %r203, %r900;
	setp.eq.s32 	%p139, %r1818, 2147483647;
	selp.b32 	%r901, -2147483648, %r1818, %p139;
	shr.u32 	%r902, %r901, %r298;
	and.b32  	%r897, %r902, %r97;
	mov.b32 	%r877, 1;
	// begin inline asm
	{
    .reg .pred p;
    and.b32 %r875, %r897, %r877;    setp.ne.u32 p, %r875, 0;
    vote.ballot.sync.b32 %r875, p, 0xffffffff;
    @!p not.b32 %r875, %r875;
}

	// end inline asm
	mov.b32 	%r880, 2;
	// begin inline asm
	{
    .reg .pred p;
    and.b32 %r878, %r897, %r880;    setp.ne.u32 p, %r878, 0;
    vote.ballot.sync.b32 %r878, p, 0xffffffff;
    @!p not.b32 %r878, %r878;
}

	// end inline asm
	and.b32  	%r903, %r878, %r875;
	mov.b32 	%r883, 4;
	// begin inline asm
	{
    .reg .pred p;
    and.b32 %r881, %r897, %r883;    setp.ne.u32 p, %r881, 0;
    vote.ballot.sync.b32 %r881, p, 0xffffffff;
    @!p not.b32 %r881, %r881;
}

	// end inline asm
	and.b32  	%r904, %r881, %r903;
	mov.b32 	%r886, 8;
	// begin inline asm
	{
    .reg .pred p;
    and.b32 %r884, %r897, %r886;    setp.ne.u32 p, %r884, 0;
    vote.ballot.sync.b32 %r884, p, 0xffffffff;
    @!p not.b32 %r884, %r884;
}

	// end inline asm
	and.b32  	%r905, %r884, %r904;
	mov.b32 	%r889, 16;
	// begin inline asm
	{
    .reg .pred p;
    and.b32 %r887, %r897, %r889;    setp.ne.u32 p, %r887, 0;
    vote.ballot.sync.b32 %r887, p, 0xffffffff;
    @!p not.b32 %r887, %r887;
}

	// end inline asm
	and.b32  	%r906, %r887, %r905;
	mov.b32 	%r892, 32;
	// begin inline asm
	{
    .reg .pred p;
    and.b32 %r890, %r897, %r892;    setp.ne.u32 p, %r890, 0;
    vote.ballot.sync.b32 %r890, p, 0xffffffff;
    @!p not.b32 %r890, %r890;
}

	// end inline asm
	and.b32  	%r907, %r890, %r906;
	mov.b32 	%r895, 64;
	// begin inline asm
	{
    .reg .pred p;
    and.b32 %r893, %r897, %r895;    setp.ne.u32 p, %r893, 0;
    vote.ballot.sync.b32 %r893, p, 0xffffffff;
    @!p not.b32 %r893, %r893;
}

	// end inline asm
	and.b32  	%r908, %r893, %r907;
	mov.b32 	%r898, 128;
	// begin inline asm
	{
    .reg .pred p;
    and.b32 %r896, %r897, %r898;    setp.ne.u32 p, %r896, 0;
    vote.ballot.sync.b32 %r896, p, 0xffffffff;
    @!p not.b32 %r896, %r896;
}

	// end inline asm
	and.b32  	%r909, %r896, %r908;
	clz.b32 	%r910, %r909;
	sub.s32 	%r208, 31, %r910;
	and.b32  	%r911, %r680, %r909;
	popc.b32 	%r209, %r911;
	setp.ne.s32 	%p140, %r300, %r208;
	mov.b32 	%r1836, 0;
	@%p140 bra 	$L__BB5_123;
	shl.b32 	%r912, %r897, 2;
	add.s32 	%r913, %r98, %r912;
	atom.shared.add.u32 	%r1836, [%r913], %r209;
$L__BB5_123:
	shfl.sync.idx.b32	%r939|%p141, %r1836, %r208, 31, -1;
	add.s32 	%r212, %r209, %r939;
	setp.eq.s32 	%p142, %r1819, 2147483647;
	selp.b32 	%r940, -2147483648, %r1819, %p142;
	shr.u32 	%r941, %r940, %r298;
	and.b32  	%r936, %r941, %r97;
	mov.b32 	%r916, 1;
	// begin inline asm
	{
    .reg .pred p;
    and.b32 %r914, %r936, %r916;    setp.ne.u32 p, %r914, 0;
    vote.ballot.sync.b32 %r914, p, 0xffffffff;
    @!p not.b32 %r914, %r914;
}

	// end inline asm
	mov.b32 	%r919, 2;
	// begin inline asm
	{
    .reg .pred p;
    and.b32 %r917, %r936, %r919;    setp.ne.u32 p, %r917, 0;
    vote.ballot.sync.b32 %r917, p, 0xffffffff;
    @!p not.b32 %r917, %r917;
}

	// end inline asm
	and.b32  	%r942, %r917, %r914;
	mov.b32 	%r922, 4;
	// begin inline asm
	{
    .reg .pred p;
    and.b32 %r920, %r936, %r922;    setp.ne.u32 p, %r920, 0;
    vote.ballot.sync.b32 %r920, p, 0xffffffff;
    @!p not.b32 %r920, %r920;
}

	// end inline asm
	and.b32  	%r943, %r920, %r942;
	mov.b32 	%r925, 8;
	// begin inline asm
	{
    .reg .pred p;
    and.b32 %r923, %r936, %r925;    setp.ne.u32 p, %r923, 0;
    vote.ballot.sync.b32 %r923, p, 0xffffffff;
    @!p not.b32 %r923, %r923;
}

	// end inline asm
	and.b32  	%r944, %r923, %r943;
	mov.b32 	%r928, 16;
	// begin inline asm
	{
    .reg .pred p;
    and.b32 %r926, %r936, %r928;    setp.ne.u32 p, %r926, 0;
    vote.ballot.sync.b32 %r926, p, 0xffffffff;
    @!p not.b32 %r926, %r926;
}

	// end inline asm
	and.b32  	%r945, %r926, %r944;
	mov.b32 	%r931, 32;
	// begin inline asm
	{
    .reg .pred p;
    and.b32 %r929, %r936, %r931;    setp.ne.u32 p, %r929, 0;
    vote.ballot.sync.b32 %r929, p, 0xffffffff;
    @!p not.b32 %r929, %r929;
}

	// end inline asm
	and.b32  	%r946, %r929, %r945;
	mov.b32 	%r934, 64;
	// begin inline asm
	{
    .reg .pred p;
    and.b32 %r932, %r936, %r934;    setp.ne.u32 p, %r932, 0;
    vote.ballot.sync.b32 %r932, p, 0xffffffff;
    @!p not.b32 %r932, %r932;
}

	// end inline asm
	and.b32  	%r947, %r932, %r946;
	mov.b32 	%r937, 128;
	// begin inline asm
	{
    .reg .pred p;
    and.b32 %r935, %r936, %r937;    setp.ne.u32 p, %r935, 0;
    vote.ballot.sync.b32 %r935, p, 0xffffffff;
    @!p not.b32 %r935, %r935;
}

	// end inline asm
	and.b32  	%r948, %r935, %r947;
	clz.b32 	%r949, %r948;
	sub.s32 	%r214, 31, %r949;
	and.b32  	%r950, %r680, %r948;
	popc.b32 	%r215, %r950;
	setp.ne.s32 	%p143, %r300, %r214;
	mov.b32 	%r1837, 0;
	@%p143 bra 	$L__BB5_125;
	shl.b32 	%r951, %r936, 2;
	add.s32 	%r952, %r98, %r951;
	atom.shared.add.u32 	%r1837, [%r952], %r215;
$L__BB5_125:
	shfl.sync.idx.b32	%r978|%p144, %r1837, %r214, 31, -1;
	add.s32 	%r218, %r215, %r978;
	setp.eq.s32 	%p145, %r1820, 2147483647;
	selp.b32 	%r979, -2147483648, %r1820, %p145;
	shr.u32 	%r980, %r979, %r298;
	and.b32  	%r975, %r980, %r97;
	mov.b32 	%r955, 1;
	// begin inline asm
	{
    .reg .pred p;
    and.b32 %r953, %r975, %r955;    setp.ne.u32 p, %r953, 0;
    vote.ballot.sync.b32 %r953, p, 0xffffffff;
    @!p not.b32 %r953, %r953;
}

	// end inline asm
	mov.b32 	%r958, 2;
	// begin inline asm
	{
    .reg .pred p;
    and.b32 %r956, %r975, %r958;    setp.ne.u32 p, %r956, 0;
    vote.ballot.sync.b32 %r956, p, 0xffffffff;
    @!p not.b32 %r956, %r956;
}

	// end inline asm
	and.b32  	%r981, %r956, %r953;
	mov.b32 	%r961, 4;
	// begin inline asm
	{
    .reg .pred p;
    and.b32 %r959, %r975, %r961;    setp.ne.u32 p, %r959, 0;
    vote.ballot.sync.b32 %r959, p, 0xffffffff;
    @!p not.b32 %r959, %r959;
}

	// end inline asm
	and.b32  	%r982, %r959, %r981;
	mov.b32 	%r964, 8;
	// begin inline asm
	{
    .reg .pred p;
    and.b32 %r962, %r975, %r964;    setp.ne.u32 p, %r962, 0;
    vote.ballot.sync.b32 %r962, p, 0xffffffff;
    @!p not.b32 %r962, %r962;
}

	// end inline asm
	and.b32  	%r983, %r962, %r982;
	mov.b32 	%r967, 16;
	// begin inline asm
	{
    .reg .pred p;
    and.b32 %r965, %r975, %r967;    setp.ne.u32 p, %r965, 0;
    vote.ballot.sync.b32 %r965, p, 0xffffffff;
    @!p not.b32 %r965, %r965;
}

	// end inline asm
	and.b32  	%r984, %r965, %r983;
	mov.b32 	%r970, 32;
	// begin inline asm
	{
    .reg .pred p;
    and.b32 %r968, %r975, %r970;    setp.ne.u32 p, %r968, 0;
    vote.ballot.sync.b32 %r968, p, 0xffffffff;
    @!p not.b32 %r968, %r968;
}

	// end inline asm
	and.b32  	%r985, %r968, %r984;
	mov.b32 	%r973, 64;
	// begin inline asm
	{
    .reg .pred p;
    and.b32 %r971, %r975, %r973;    setp.ne.u32 p, %r971, 0;
    vote.ballot.sync.b32 %r971, p, 0xffffffff;
    @!p not.b32 %r971, %r971;
}

	// end inline asm
	and.b32  	%r986, %r971, %r985;
	mov.b32 	%r976, 128;
	// begin inline asm
	{
    .reg .pred p;
    and.b32 %r974, %r975, %r976;    setp.ne.u32 p, %r974, 0;
    vote.ballot.sync.b32 %r974, p, 0xffffffff;
    @!p not.b32 %r974, %r974;
}

	// end inline asm
	and.b32  	%r987, %r974, %r986;
	clz.b32 	%r988, %r987;
	sub.s32 	%r220, 31, %r988;
	and.b32  	%r989, %r680, %r987;
	popc.b32 	%r221, %r989;
	setp.ne.s32 	%p146, %r300, %r220;
	mov.b32 	%r1838, 0;
	@%p146 bra 	$L__BB5_127;
	shl.b32 	%r990, %r975, 2;
	add.s32 	%r991, %r98, %r990;
	atom.shared.add.u32 	%r1838, [%r991], %r221;
$L__BB5_127:
	shfl.sync.idx.b32	%r1017|%p147, %r1838, %r220, 31, -1;
	add.s32 	%r224, %r221, %r1017;
	setp.eq.s32 	%p148, %r1821, 2147483647;
	selp.b32 	%r1018, -2147483648, %r1821, %p148;
	shr.u32 	%r1019, %r1018, %r298;
	and.b32  	%r1014, %r1019, %r97;
	mov.b32 	%r994, 1;
	// begin inline asm
	{
    .reg .pred p;
    and.b32 %r992, %r1014, %r994;    setp.ne.u32 p, %r992, 0;
    vote.ballot.sync.b32 %r992, p, 0xffffffff;
    @!p not.b32 %r992, %r992;
}

	// end inline asm
	mov.b32 	%r997, 2;
	// begin inline asm
	{
    .reg .pred p;
    and.b32 %r995, %r1014, %r997;    setp.ne.u32 p, %r995, 0;
    vote.ballot.sync.b32 %r995, p, 0xffffffff;
    @!p not.b32 %r995, %r995;
}

	// end inline asm
	and.b32  	%r1020, %r995, %r992;
	mov.b32 	%r1000, 4;
	// begin inline asm
	{
    .reg .pred p;
    and.b32 %r998, %r1014, %r1000;    setp.ne.u32 p, %r998, 0;
    vote.ballot.sync.b32 %r998, p, 0xffffffff;
    @!p not.b32 %r998, %r998;
}

	// end inline asm
	and.b32  	%r1021, %r998, %r1020;
	mov.b32 	%r1003, 8;
	// begin inline asm
	{
    .reg .pred p;
    and.b32 %r1001, %r1014, %r1003;    setp.ne.u32 p, %r1001, 0;
    vote.ballot.sync.b32 %r1001, p, 0xffffffff;
    @!p not.b32 %r1001, %r1001;
}

	// end inline asm
	and.b32  	%r1022, %r1001, %r1021;
	mov.b32 	%r1006, 16;
	// begin inline asm
	{
    .reg .pred p;
    and.b32 %r1004, %r1014, %r1006;    setp.ne.u32 p, %r1004, 0;
    vote.ballot.sync.b32 %r1004, p, 0xffffffff;
    @!p not.b32 %r1004, %r1004;
}

	// end inline asm
	and.b32  	%r1023, %r1004, %r1022;
	mov.b32 	%r1009, 32;
	// begin inline asm
	{
    .reg .pred p;
    and.b32 %r1007, %r1014, %r1009;    setp.ne.u32 p, %r1007, 0;
    vote.ballot.sync.b32 %r1007, p, 0xffffffff;
    @!p not.b32 %r1007, %r1007;
}

	// end inline asm
	and.b32  	%r1024, %r1007, %r1023;
	mov.b32 	%r1012, 64;
	// begin inline asm
	{
    .reg .pred p;
    and.b32 %r1010, %r1014, %r1012;    setp.ne.u32 p, %r1010, 0;
    vote.ballot.sync.b32 %r1010, p, 0xffffffff;
    @!p not.b32 %r1010, %r1010;
}

	// end inline asm
	and.b32  	%r1025, %r1010, %r1024;
	mov.b32 	%r1015, 128;
	// begin inline asm
	{
    .reg .pred p;
    and.b32 %r1013, %r1014, %r1015;    setp.ne.u32 p, %r1013, 0;
    vote.ballot.sync.b32 %r1013, p, 0xffffffff;
    @!p not.b32 %r1013, %r1013;
}

	// end inline asm
	and.b32  	%r1026, %r1013, %r1025;
	clz.b32 	%r1027, %r1026;
	sub.s32 	%r226, 31, %r1027;
	and.b32  	%r1028, %r680, %r1026;
	popc.b32 	%r227, %r1028;
	setp.ne.s32 	%p149, %r300, %r226;
	mov.b32 	%r1839, 0;
	@%p149 bra 	$L__BB5_129;
	shl.b32 	%r1029, %r1014, 2;
	add.s32 	%r1030, %r98, %r1029;
	atom.shared.add.u32 	%r1839, [%r1030], %r227;
$L__BB5_129:
	shfl.sync.idx.b32	%r1056|%p150, %r1839, %r226, 31, -1;
	add.s32 	%r230, %r227, %r1056;
	setp.eq.s32 	%p151, %r1822, 2147483647;
	selp.b32 	%r1057, -2147483648, %r1822, %p151;
	shr.u32 	%r1058, %r1057, %r298;
	and.b32  	%r1053, %r1058, %r97;
	mov.b32 	%r1033, 1;
	// begin inline asm
	{
    .reg .pred p;
    and.b32 %r1031, %r1053, %r1033;    setp.ne.u32 p, %r1031, 0;
    vote.ballot.sync.b32 %r1031, p, 0xffffffff;
    @!p not.b32 %r1031, %r1031;
}

	// end inline asm
	mov.b32 	%r1036, 2;
	// begin inline asm
	{
    .reg .pred p;
    and.b32 %r1034, %r1053, %r1036;    setp.ne.u32 p, %r1034, 0;
    vote.ballot.sync.b32 %r1034, p, 0xffffffff;
    @!p not.b32 %r1034, %r1034;
}

	// end inline asm
	and.b32  	%r1059, %r1034, %r1031;
	mov.b32 	%r1039, 4;
	// begin inline asm
	{
    .reg .pred p;
    and.b32 %r1037, %r1053, %r1039;    setp.ne.u32 p, %r1037, 0;
    vote.ballot.sync.b32 %r1037, p, 0xffffffff;
    @!p not.b32 %r1037, %r1037;
}

	// end inline asm
	and.b32  	%r1060, %r1037, %r1059;
	mov.b32 	%r1042, 8;
	// begin inline asm
	{
    .reg .pred p;
    and.b32 %r1040, %r1053, %r1042;    setp.ne.u32 p, %r1040, 0;
    vote.ballot.sync.b32 %r1040, p, 0xffffffff;
    @!p not.b32 %r1040, %r1040;
}

	// end inline asm
	and.b32  	%r1061, %r1040, %r1060;
	mov.b32 	%r1045, 16;
	// begin inline asm
	{
    .reg .pred p;
    and.b32 %r1043, %r1053, %r1045;    setp.ne.u32 p, %r1043, 0;
    vote.ballot.sync.b32 %r1043, p, 0xffffffff;
    @!p not.b32 %r1043, %r1043;
}

	// end inline asm
	and.b32  	%r1062, %r1043, %r1061;
	mov.b32 	%r1048, 32;
	// begin inline asm
	{
    .reg .pred p;
    and.b32 %r1046, %r1053, %r1048;    setp.ne.u32 p, %r1046, 0;
    vote.ballot.sync.b32 %r1046, p, 0xffffffff;
    @!p not.b32 %r1046, %r1046;
}

	// end inline asm
	and.b32  	%r1063, %r1046, %r1062;
	mov.b32 	%r1051, 64;
	// begin inline asm
	{
    .reg .pred p;
    and.b32 %r1049, %r1053, %r1051;    setp.ne.u32 p, %r1049, 0;
    vote.ballot.sync.b32 %r1049, p, 0xffffffff;
    @!p not.b32 %r1049, %r1049;
}

	// end inline asm
	and.b32  	%r1064, %r1049, %r1063;
	mov.b32 	%r1054, 128;
	// begin inline asm
	{
    .reg .pred p;
    and.b32 %r1052, %r1053, %r1054;    setp.ne.u32 p, %r1052, 0;
    vote.ballot.sync.b32 %r1052, p, 0xffffffff;
    @!p not.b32 %r1052, %r1052;
}

	// end inline asm
	and.b32  	%r1065, %r1052, %r1064;
	clz.b32 	%r1066, %r1065;
	sub.s32 	%r232, 31, %r1066;
	and.b32  	%r1067, %r680, %r1065;
	popc.b32 	%r233, %r1067;
	setp.ne.s32 	%p152, %r300, %r232;
	mov.b32 	%r1840, 0;
	@%p152 bra 	$L__BB5_131;
	shl.b32 	%r1068, %r1053, 2;
	add.s32 	%r1069, %r98, %r1068;
	atom.shared.add.u32 	%r1840, [%r1069], %r233;
$L__BB5_131:
	shfl.sync.idx.b32	%r1095|%p153, %r1840, %r232, 31, -1;
	add.s32 	%r236, %r233, %r1095;
	setp.eq.s32 	%p154, %r1823, 2147483647;
	selp.b32 	%r1096, -2147483648, %r1823, %p154;
	shr.u32 	%r1097, %r1096, %r298;
	and.b32  	%r1092, %r1097, %r97;
	mov.b32 	%r1072, 1;
	// begin inline asm
	{
    .reg .pred p;
    and.b32 %r1070, %r1092, %r1072;    setp.ne.u32 p, %r1070, 0;
    vote.ballot.sync.b32 %r1070, p, 0xffffffff;
    @!p not.b32 %r1070, %r1070;
}

	// end inline asm
	mov.b32 	%r1075, 2;
	// begin inline asm
	{
    .reg .pred p;
    and.b32 %r1073, %r1092, %r1075;    setp.ne.u32 p, %r1073, 0;
    vote.ballot.sync.b32 %r1073, p, 0xffffffff;
    @!p not.b32 %r1073, %r1073;
}

	// end inline asm
	and.b32  	%r1098, %r1073, %r1070;
	mov.b32 	%r1078, 4;
	// begin inline asm
	{
    .reg .pred p;
    and.b32 %r1076, %r1092, %r1078;    setp.ne.u32 p, %r1076, 0;
    vote.ballot.sync.b32 %r1076, p, 0xffffffff;
    @!p not.b32 %r1076, %r1076;
}

	// end inline asm
	and.b32  	%r1099, %r1076, %r1098;
	mov.b32 	%r1081, 8;
	// begin inline asm
	{
    .reg .pred p;
    and.b32 %r1079, %r1092, %r1081;    setp.ne.u32 p, %r1079, 0;
    vote.ballot.sync.b32 %r1079, p, 0xffffffff;
    @!p not.b32 %r1079, %r1079;
}

	// end inline asm
	and.b32  	%r1100, %r1079, %r1099;
	mov.b32 	%r1084, 16;
	// begin inline asm
	{
    .reg .pred p;
    and.b32 %r1082, %r1092, %r1084;    setp.ne.u32 p, %r1082, 0;
    vote.ballot.sync.b32 %r1082, p, 0xffffffff;
    @!p not.b32 %r1082, %r1082;
}

	// end inline asm
	and.b32  	%r1101, %r1082, %r1100;
	mov.b32 	%r1087, 32;
	// begin inline asm
	{
    .reg .pred p;
    and.b32 %r1085, %r1092, %r1087;    setp.ne.u32 p, %r1085, 0;
    vote.ballot.sync.b32 %r1085, p, 0xffffffff;
    @!p not.b32 %r1085, %r1085;
}

	// end inline asm
	and.b32  	%r1102, %r1085, %r1101;
	mov.b32 	%r1090, 64;
	// begin inline asm
	{
    .reg .pred p;
    and.b32 %r1088, %r1092, %r1090;    setp.ne.u32 p, %r1088, 0;
    vote.ballot.sync.b32 %r1088, p, 0xffffffff;
    @!p not.b32 %r1088, %r1088;
}

	// end inline asm
	and.b32  	%r1103, %r1088, %r1102;
	mov.b32 	%r1093, 128;
	// begin inline asm
	{
    .reg .pred p;
    and.b32 %r1091, %r1092, %r1093;    setp.ne.u32 p, %r1091, 0;
    vote.ballot.sync.b32 %r1091, p, 0xffffffff;
    @!p not.b32 %r1091, %r1091;
}

	// end inline asm
	and.b32  	%r1104, %r1091, %r1103;
	clz.b32 	%r1105, %r1104;
	sub.s32 	%r238, 31, %r1105;
	and.b32  	%r1106, %r680, %r1104;
	popc.b32 	%r239, %r1106;
	setp.ne.s32 	%p155, %r300, %r238;
	mov.b32 	%r1841, 0;
	@%p155 bra 	$L__BB5_133;
	shl.b32 	%r1107, %r1092, 2;
	add.s32 	%r1108, %r98, %r1107;
	atom.shared.add.u32 	%r1841, [%r1108], %r239;
$L__BB5_133:
	shfl.sync.idx.b32	%r1134|%p156, %r1841, %r238, 31, -1;
	add.s32 	%r242, %r239, %r1134;
	setp.eq.s32 	%p157, %r1824, 2147483647;
	selp.b32 	%r1135, -2147483648, %r1824, %p157;
	shr.u32 	%r1136, %r1135, %r298;
	and.b32  	%r1131, %r1136, %r97;
	mov.b32 	%r1111, 1;
	// begin inline asm
	{
    .reg .pred p;
    and.b32 %r1109, %r1131, %r1111;    setp.ne.u32 p, %r1109, 0;
    vote.ballot.sync.b32 %r1109, p, 0xffffffff;
    @!p not.b32 %r1109, %r1109;
}

	// end inline asm
	mov.b32 	%r1114, 2;
	// begin inline asm
	{
    .reg .pred p;
    and.b32 %r1112, %r1131, %r1114;    setp.ne.u32 p, %r1112, 0;
    vote.ballot.sync.b32 %r1112, p, 0xffffffff;
    @!p not.b32 %r1112, %r1112;
}

	// end inline asm
	and.b32  	%r1137, %r1112, %r1109;
	mov.b32 	%r1117, 4;
	// begin inline asm
	{
    .reg .pred p;
    and.b32 %r1115, %r1131, %r1117;    setp.ne.u32 p, %r1115, 0;
    vote.ballot.sync.b32 %r1115, p, 0xffffffff;
    @!p not.b32 %r1115, %r1115;
}

	// end inline asm
	and.b32  	%r1138, %r1115, %r1137;
	mov.b32 	%r1120, 8;
	// begin inline asm
	{
    .reg .pred p;
    and.b32 %r1118, %r1131, %r1120;    setp.ne.u32 p, %r1118, 0;
    vote.ballot.sync.b32 %r1118, p, 0xffffffff;
    @!p not.b32 %r1118, %r1118;
}

	// end inline asm
	and.b32  	%r1139, %r1118, %r1138;
	mov.b32 	%r1123, 16;
	// begin inline asm
	{
    .reg .pred p;
    and.b32 %r1121, %r1131, %r1123;    setp.ne.u32 p, %r1121, 0;
    vote.ballot.sync.b32 %r1121, p, 0xffffffff;
    @!p not.b32 %r1121, %r1121;
}

	// end inline asm
	and.b32  	%r1140, %r1121, %r1139;
	mov.b32 	%r1126, 32;
	// begin inline asm
	{
    .reg .pred p;
    and.b32 %r1124, %r1131, %r1126;    setp.ne.u32 p, %r1124, 0;
    vote.ballot.sync.b32 %r1124, p, 0xffffffff;
    @!p not.b32 %r1124, %r1124;
}

	// end inline asm
	and.b32  	%r1141, %r1124, %r1140;
	mov.b32 	%r1129, 64;
	// begin inline asm
	{
    .reg .pred p;
    and.b32 %r1127, %r1131, %r1129;    setp.ne.u32 p, %r1127, 0;
    vote.ballot.sync.b32 %r1127, p, 0xffffffff;
    @!p not.b32 %r1127, %r1127;
}

	// end inline asm
	and.b32  	%r1142, %r1127, %r1141;
	mov.b32 	%r1132, 128;
	// begin inline asm
	{
    .reg .pred p;
    and.b32 %r1130, %r1131, %r1132;    setp.ne.u32 p, %r1130, 0;
    vote.ballot.sync.b32 %r1130, p, 0xffffffff;
    @!p not.b32 %r1130, %r1130;
}

	// end inline asm
	and.b32  	%r1143, %r1130, %r1142;
	clz.b32 	%r1144, %r1143;
	sub.s32 	%r244, 31, %r1144;
	and.b32  	%r1145, %r680, %r1143;
	popc.b32 	%r245, %r1145;
	setp.ne.s32 	%p158, %r300, %r244;
	mov.b32 	%r1842, 0;
	@%p158 bra 	$L__BB5_135;
	shl.b32 	%r1146, %r1131, 2;
	add.s32 	%r1147, %r98, %r1146;
	atom.shared.add.u32 	%r1842, [%r1147], %r245;
$L__BB5_135:
	shfl.sync.idx.b32	%r1173|%p159, %r1842, %r244, 31, -1;
	add.s32 	%r248, %r245, %r1173;
	setp.eq.s32 	%p160, %r1825, 2147483647;
	selp.b32 	%r1174, -2147483648, %r1825, %p160;
	shr.u32 	%r1175, %r1174, %r298;
	and.b32  	%r1170, %r1175, %r97;
	mov.b32 	%r1150, 1;
	// begin inline asm
	{
    .reg .pred p;
    and.b32 %r1148, %r1170, %r1150;    setp.ne.u32 p, %r1148, 0;
    vote.ballot.sync.b32 %r1148, p, 0xffffffff;
    @!p not.b32 %r1148, %r1148;
}

	// end inline asm
	mov.b32 	%r1153, 2;
	// begin inline asm
	{
    .reg .pred p;
    and.b32 %r1151, %r1170, %r1153;    setp.ne.u32 p, %r1151, 0;
    vote.ballot.sync.b32 %r1151, p, 0xffffffff;
    @!p not.b32 %r1151, %r1151;
}

	// end inline asm
	and.b32  	%r1176, %r1151, %r1148;
	mov.b32 	%r1156, 4;
	// begin inline asm
	{
    .reg .pred p;
    and.b32 %r1154, %r1170, %r1156;    setp.ne.u32 p, %r1154, 0;
    vote.ballot.sync.b32 %r1154, p, 0xffffffff;
    @!p not.b32 %r1154, %r1154;
}

	// end inline asm
	and.b32  	%r1177, %r1154, %r1176;
	mov.b32 	%r1159, 8;
	// begin inline asm
	{
    .reg .pred p;
    and.b32 %r1157, %r1170, %r1159;    setp.ne.u32 p, %r1157, 0;
    vote.ballot.sync.b32 %r1157, p, 0xffffffff;
    @!p not.b32 %r1157, %r1157;
}

	// end inline asm
	and.b32  	%r1178, %r1157, %r1177;
	mov.b32 	%r1162, 16;
	// begin inline asm
	{
    .reg .pred p;
    and.b32 %r1160, %r1170, %r1162;    setp.ne.u32 p, %r1160, 0;
    vote.ballot.sync.b32 %r1160, p, 0xffffffff;
    @!p not.b32 %r1160, %r1160;
}

	// end inline asm
	and.b32  	%r1179, %r1160, %r1178;
	mov.b32 	%r1165, 32;
	// begin inline asm
	{
    .reg .pred p;
    and.b32 %r1163, %r1170, %r1165;    setp.ne.u32 p, %r1163, 0;
    vote.ballot.sync.b32 %r1163, p, 0xffffffff;
    @!p not.b32 %r1163, %r1163;
}

	// end inline asm
	and.b32  	%r1180, %r1163, %r1179;
	mov.b32 	%r1168, 64;
	// begin inline asm
	{
    .reg .pred p;
    and.b32 %r1166, %r1170, %r1168;    setp.ne.u32 p, %r1166, 0;
    vote.ballot.sync.b32 %r1166, p, 0xffffffff;
    @!p not.b32 %r1166, %r1166;
}

	// end inline asm
	and.b32  	%r1181, %r1166, %r1180;
	mov.b32 	%r1171, 128;
	// begin inline asm
	{
    .reg .pred p;
    and.b32 %r1169, %r1170, %r1171;    setp.ne.u32 p, %r1169, 0;
    vote.ballot.sync.b32 %r1169, p, 0xffffffff;
    @!p not.b32 %r1169, %r1169;
}

	// end inline asm
	and.b32  	%r1182, %r1169, %r1181;
	clz.b32 	%r1183, %r1182;
	sub.s32 	%r250, 31, %r1183;
	and.b32  	%r1184, %r680, %r1182;
	popc.b32 	%r251, %r1184;
	setp.ne.s32 	%p161, %r300, %r250;
	mov.b32 	%r1843, 0;
	@%p161 bra 	$L__BB5_137;
	shl.b32 	%r1185, %r1170, 2;
	add.s32 	%r1186, %r98, %r1185;
	atom.shared.add.u32 	%r1843, [%r1186], %r251;
$L__BB5_137:
	shfl.sync.idx.b32	%r1212|%p162, %r1843, %r250, 31, -1;
	add.s32 	%r254, %r251, %r1212;
	setp.eq.s32 	%p163, %r1826, 2147483647;
	selp.b32 	%r1213, -2147483648, %r1826, %p163;
	shr.u32 	%r1214, %r1213, %r298;
	and.b32  	%r1209, %r1214, %r97;
	mov.b32 	%r1189, 1;
	// begin inline asm
	{
    .reg .pred p;
    and.b32 %r1187, %r1209, %r1189;    setp.ne.u32 p, %r1187, 0;
    vote.ballot.sync.b32 %r1187, p, 0xffffffff;
    @!p not.b32 %r1187, %r1187;
}

	// end inline asm
	mov.b32 	%r1192, 2;
	// begin inline asm
	{
    .reg .pred p;
    and.b32 %r1190, %r1209, %r1192;    setp.ne.u32 p, %r1190, 0;
    vote.ballot.sync.b32 %r1190, p, 0xffffffff;
    @!p not.b32 %r1190, %r1190;
}

	// end inline asm
	and.b32  	%r1215, %r1190, %r1187;
	mov.b32 	%r1195, 4;
	// begin inline asm
	{
    .reg .pred p;
    and.b32 %r1193, %r1209, %r1195;    setp.ne.u32 p, %r1193, 0;
    vote.ballot.sync.b32 %r1193, p, 0xffffffff;
    @!p not.b32 %r1193, %r1193;
}

	// end inline asm
	and.b32  	%r1216, %r1193, %r1215;
	mov.b32 	%r1198, 8;
	// begin inline asm
	{
    .reg .pred p;
    and.b32 %r1196, %r1209, %r1198;    setp.ne.u32 p, %r1196, 0;
    vote.ballot.sync.b32 %r1196, p, 0xffffffff;
    @!p not.b32 %r1196, %r1196;
}

	// end inline asm
	and.b32  	%r1217, %r1196, %r1216;
	mov.b32 	%r1201, 16;
	// begin inline asm
	{
    .reg .pred p;
    and.b32 %r1199, %r1209, %r1201;    setp.ne.u32 p, %r1199, 0;
    vote.ballot.sync.b32 %r1199, p, 0xffffffff;
    @!p not.b32 %r1199, %r1199;
}

	// end inline asm
	and.b32  	%r1218, %r1199, %r1217;
	mov.b32 	%r1204, 32;
	// begin inline asm
	{
    .reg .pred p;
    and.b32 %r1202, %r1209, %r1204;    setp.ne.u32 p, %r1202, 0;
    vote.ballot.sync.b32 %r1202, p, 0xffffffff;
    @!p not.b32 %r1202, %r1202;
}

	// end inline asm
	and.b32  	%r1219, %r1202, %r1218;
	mov.b32 	%r1207, 64;
	// begin inline asm
	{
    .reg .pred p;
    and.b32 %r1205, %r1209, %r1207;    setp.ne.u32 p, %r1205, 0;
    vote.ballot.sync.b32 %r1205, p, 0xffffffff;
    @!p not.b32 %r1205, %r1205;
}

	// end inline asm
	and.b32  	%r1220, %r1205, %r1219;
	mov.b32 	%r1210, 128;
	// begin inline asm
	{
    .reg .pred p;
    and.b32 %r1208, %r1209, %r1210;    setp.ne.u32 p, %r1208, 0;
    vote.ballot.sync.b32 %r1208, p, 0xffffffff;
    @!p not.b32 %r1208, %r1208;
}

	// end inline asm
	and.b32  	%r1221, %r1208, %r1220;
	clz.b32 	%r1222, %r1221;
	sub.s32 	%r256, 31, %r1222;
	and.b32  	%r1223, %r680, %r1221;
	popc.b32 	%r257, %r1223;
	setp.ne.s32 	%p164, %r300, %r256;
	mov.b32 	%r1844, 0;
	@%p164 bra 	$L__BB5_139;
	shl.b32 	%r1224, %r1209, 2;
	add.s32 	%r1225, %r98, %r1224;
	atom.shared.add.u32 	%r1844, [%r1225], %r257;
$L__BB5_139:
	shfl.sync.idx.b32	%r1251|%p165, %r1844, %r256, 31, -1;
	add.s32 	%r260, %r257, %r1251;
	setp.eq.s32 	%p166, %r1827, 2147483647;
	selp.b32 	%r1252, -2147483648, %r1827, %p166;
	shr.u32 	%r1253, %r1252, %r298;
	and.b32  	%r1248, %r1253, %r97;
	mov.b32 	%r1228, 1;
	// begin inline asm
	{
    .reg .pred p;
    and.b32 %r1226, %r1248, %r1228;    setp.ne.u32 p, %r1226, 0;
    vote.ballot.sync.b32 %r1226, p, 0xffffffff;
    @!p not.b32 %r1226, %r1226;
}

	// end inline asm
	mov.b32 	%r1231, 2;
	// begin inline asm
	{
    .reg .pred p;
    and.b32 %r1229, %r1248, %r1231;    setp.ne.u32 p, %r1229, 0;
    vote.ballot.sync.b32 %r1229, p, 0xffffffff;
    @!p not.b32 %r1229, %r1229;
}

	// end inline asm
	and.b32  	%r1254, %r1229, %r1226;
	mov.b32 	%r1234, 4;
	// begin inline asm
	{
    .reg .pred p;
    and.b32 %r1232, %r1248, %r1234;    setp.ne.u32 p, %r1232, 0;
    vote.ballot.sync.b32 %r1232, p, 0xffffffff;
    @!p not.b32 %r1232, %r1232;
}

	// end inline asm
	and.b32  	%r1255, %r1232, %r1254;
	mov.b32 	%r1237, 8;
	// begin inline asm
	{
    .reg .pred p;
    and.b32 %r1235, %r1248, %r1237;    setp.ne.u32 p, %r1235, 0;
    vote.ballot.sync.b32 %r1235, p, 0xffffffff;
    @!p not.b32 %r1235, %r1235;
}

	// end inline asm
	and.b32  	%r1256, %r1235, %r1255;
	mov.b32 	%r1240, 16;
	// begin inline asm
	{
    .reg .pred p;
    and.b32 %r1238, %r1248, %r1240;    setp.ne.u32 p, %r1238, 0;
    vote.ballot.sync.b32 %r1238, p, 0xffffffff;
    @!p not.b32 %r1238, %r1238;
}

	// end inline asm
	and.b32  	%r1257, %r1238, %r1256;
	mov.b32 	%r1243, 32;
	// begin inline asm
	{
    .reg .pred p;
    and.b32 %r1241, %r1248, %r1243;    setp.ne.u32 p, %r1241, 0;
    vote.ballot.sync.b32 %r1241, p, 0xffffffff;
    @!p not.b32 %r1241, %r1241;
}

	// end inline asm
	and.b32  	%r1258, %r1241, %r1257;
	mov.b32 	%r1246, 64;
	// begin inline asm
	{
    .reg .pred p;
    and.b32 %r1244, %r1248, %r1246;    setp.ne.u32 p, %r1244, 0;
    vote.ballot.sync.b32 %r1244, p, 0xffffffff;
    @!p not.b32 %r1244, %r1244;
}

	// end inline asm
	and.b32  	%r1259, %r1244, %r1258;
	mov.b32 	%r1249, 128;
	// begin inline asm
	{
    .reg .pred p;
    and.b32 %r1247, %r1248, %r1249;    setp.ne.u32 p, %r1247, 0;
    vote.ballot.sync.b32 %r1247, p, 0xffffffff;
    @!p not.b32 %r1247, %r1247;
}

	// end inline asm
	and.b32  	%r1260, %r1247, %r1259;
	clz.b32 	%r1261, %r1260;
	sub.s32 	%r262, 31, %r1261;
	and.b32  	%r1262, %r680, %r1260;
	popc.b32 	%r263, %r1262;
	setp.ne.s32 	%p167, %r300, %r262;
	mov.b32 	%r1845, 0;
	@%p167 bra 	$L__BB5_141;
	shl.b32 	%r1263, %r1248, 2;
	add.s32 	%r1264, %r98, %r1263;
	atom.shared.add.u32 	%r1845, [%r1264], %r263;
$L__BB5_141:
	shfl.sync.idx.b32	%r1290|%p168, %r1845, %r262, 31, -1;
	add.s32 	%r266, %r263, %r1290;
	setp.eq.s32 	%p169, %r1828, 2147483647;
	selp.b32 	%r1291, -2147483648, %r1828, %p169;
	shr.u32 	%r1292, %r1291, %r298;
	and.b32  	%r1287, %r1292, %r97;
	mov.b32 	%r1267, 1;
	// begin inline asm
	{
    .reg .pred p;
    and.b32 %r1265, %r1287, %r1267;    setp.ne.u32 p, %r1265, 0;
    vote.ballot.sync.b32 %r1265, p, 0xffffffff;
    @!p not.b32 %r1265, %r1265;
}

	// end inline asm
	mov.b32 	%r1270, 2;
	// begin inline asm
	{
    .reg .pred p;
    and.b32 %r1268, %r1287, %r1270;    setp.ne.u32 p, %r1268, 0;
    vote.ballot.sync.b32 %r1268, p, 0xffffffff;
    @!p not.b32 %r1268, %r1268;
}

	// end inline asm
	and.b32  	%r1293, %r1268, %r1265;
	mov.b32 	%r1273, 4;
	// begin inline asm
	{
    .reg .pred p;
    and.b32 %r1271, %r1287, %r1273;    setp.ne.u32 p, %r1271, 0;
    vote.ballot.sync.b32 %r1271, p, 0xffffffff;
    @!p not.b32 %r1271, %r1271;
}

	// end inline asm
	and.b32  	%r1294, %r1271, %r1293;
	mov.b32 	%r1276, 8;
	// begin inline asm
	{
    .reg .pred p;
    and.b32 %r1274, %r1287, %r1276;    setp.ne.u32 p, %r1274, 0;
    vote.ballot.sync.b32 %r1274, p, 0xffffffff;
    @!p not.b32 %r1274, %r1274;
}

	// end inline asm
	and.b32  	%r1295, %r1274, %r1294;
	mov.b32 	%r1279, 16;
	// begin inline asm
	{
    .reg .pred p;
    and.b32 %r1277, %r1287, %r1279;    setp.ne.u32 p, %r1277, 0;
    vote.ballot.sync.b32 %r1277, p, 0xffffffff;
    @!p not.b32 %r1277, %r1277;
}

	// end inline asm
	and.b32  	%r1296, %r1277, %r1295;
	mov.b32 	%r1282, 32;
	// begin inline asm
	{
    .reg .pred p;
    and.b32 %r1280, %r1287, %r1282;    setp.ne.u32 p, %r1280, 0;
    vote.ballot.sync.b32 %r1280, p, 0xffffffff;
    @!p not.b32 %r1280, %r1280;
}

	// end inline asm
	and.b32  	%r1297, %r1280, %r1296;
	mov.b32 	%r1285, 64;
	// begin inline asm
	{
    .reg .pred p;
    and.b32 %r1283, %r1287, %r1285;    setp.ne.u32 p, %r1283, 0;
    vote.ballot.sync.b32 %r1283, p, 0xffffffff;
    @!p not.b32 %r1283, %r1283;
}

	// end inline asm
	and.b32  	%r1298, %r1283, %r1297;
	mov.b32 	%r1288, 128;
	// begin inline asm
	{
    .reg .pred p;
    and.b32 %r1286, %r1287, %r1288;    setp.ne.u32 p, %r1286, 0;
    vote.ballot.sync.b32 %r1286, p, 0xffffffff;
    @!p not.b32 %r1286, %r1286;
}

	// end inline asm
	and.b32  	%r1299, %r1286, %r1298;
	clz.b32 	%r1300, %r1299;
	sub.s32 	%r268, 31, %r1300;
	and.b32  	%r1301, %r680, %r1299;
	popc.b32 	%r269, %r1301;
	setp.ne.s32 	%p170, %r300, %r268;
	mov.b32 	%r1846, 0;
	@%p170 bra 	$L__BB5_143;
	shl.b32 	%r1302, %r1287, 2;
	add.s32 	%r1303, %r98, %r1302;
	atom.shared.add.u32 	%r1846, [%r1303], %r269;
$L__BB5_143:
	shfl.sync.idx.b32	%r1329|%p171, %r1846, %r268, 31, -1;
	add.s32 	%r272, %r269, %r1329;
	setp.eq.s32 	%p172, %r1829, 2147483647;
	selp.b32 	%r1330, -2147483648, %r1829, %p172;
	shr.u32 	%r1331, %r1330, %r298;
	and.b32  	%r1326, %r1331, %r97;
	mov.b32 	%r1306, 1;
	// begin inline asm
	{
    .reg .pred p;
    and.b32 %r1304, %r1326, %r1306;    setp.ne.u32 p, %r1304, 0;
    vote.ballot.sync.b32 %r1304, p, 0xffffffff;
    @!p not.b32 %r1304, %r1304;
}

	// end inline asm
	mov.b32 	%r1309, 2;
	// begin inline asm
	{
    .reg .pred p;
    and.b32 %r1307, %r1326, %r1309;    setp.ne.u32 p, %r1307, 0;
    vote.ballot.sync.b32 %r1307, p, 0xffffffff;
    @!p not.b32 %r1307, %r1307;
}

	// end inline asm
	and.b32  	%r1332, %r1307, %r1304;
	mov.b32 	%r1312, 4;
	// begin inline asm
	{
    .reg .pred p;
    and.b32 %r1310, %r1326, %r1312;    setp.ne.u32 p, %r1310, 0;
    vote.ballot.sync.b32 %r1310, p, 0xffffffff;
    @!p not.b32 %r1310, %r1310;
}

	// end inline asm
	and.b32  	%r1333, %r1310, %r1332;
	mov.b32 	%r1315, 8;
	// begin inline asm
	{
    .reg .pred p;
    and.b32 %r1313, %r1326, %r1315;    setp.ne.u32 p, %r1313, 0;
    vote.ballot.sync.b32 %r1313, p, 0xffffffff;
    @!p not.b32 %r1313, %r1313;
}

	// end inline asm
	and.b32  	%r1334, %r1313, %r1333;
	mov.b32 	%r1318, 16;
	// begin inline asm
	{
    .reg .pred p;
    and.b32 %r1316, %r1326, %r1318;    setp.ne.u32 p, %r1316, 0;
    vote.ballot.sync.b32 %r1316, p, 0xffffffff;
    @!p not.b32 %r1316, %r1316;
}

	// end inline asm
	and.b32  	%r1335, %r1316, %r1334;
	mov.b32 	%r1321, 32;
	// begin inline asm
	{
    .reg .pred p;
    and.b32 %r1319, %r1326, %r1321;    setp.ne.u32 p, %r1319, 0;
    vote.ballot.sync.b32 %r1319, p, 0xffffffff;
    @!p not.b32 %r1319, %r1319;
}

	// end inline asm
	and.b32  	%r1336, %r1319, %r1335;
	mov.b32 	%r1324, 64;
	// begin inline asm
	{
    .reg .pred p;
    and.b32 %r1322, %r1326, %r1324;    setp.ne.u32 p, %r1322, 0;
    vote.ballot.sync.b32 %r1322, p, 0xffffffff;
    @!p not.b32 %r1322, %r1322;
}

	// end inline asm
	and.b32  	%r1337, %r1322, %r1336;
	mov.b32 	%r1327, 128;
	// begin inline asm
	{
    .reg .pred p;
    and.b32 %r1325, %r1326, %r1327;    setp.ne.u32 p, %r1325, 0;
    vote.ballot.sync.b32 %r1325, p, 0xffffffff;
    @!p not.b32 %r1325, %r1325;
}

	// end inline asm
	and.b32  	%r1338, %r1325, %r1337;
	clz.b32 	%r1339, %r1338;
	sub.s32 	%r274, 31, %r1339;
	and.b32  	%r1340, %r680, %r1338;
	popc.b32 	%r275, %r1340;
	setp.ne.s32 	%p173, %r300, %r274;
	mov.b32 	%r1847, 0;
	@%p173 bra 	$L__BB5_145;
	shl.b32 	%r1341, %r1326, 2;
	add.s32 	%r1342, %r98, %r1341;
	atom.shared.add.u32 	%r1847, [%r1342], %r275;
$L__BB5_145:
	shfl.sync.idx.b32	%r1368|%p174, %r1847, %r274, 31, -1;
	add.s32 	%r278, %r275, %r1368;
	setp.eq.s32 	%p175, %r1830, 2147483647;
	selp.b32 	%r1369, -2147483648, %r1830, %p175;
	shr.u32 	%r1370, %r1369, %r298;
	and.b32  	%r1365, %r1370, %r97;
	mov.b32 	%r1345, 1;
	// begin inline asm
	{
    .reg .pred p;
    and.b32 %r1343, %r1365, %r1345;    setp.ne.u32 p, %r1343, 0;
    vote.ballot.sync.b32 %r1343, p, 0xffffffff;
    @!p not.b32 %r1343, %r1343;
}

	// end inline asm
	mov.b32 	%r1348, 2;
	// begin inline asm
	{
    .reg .pred p;
    and.b32 %r1346, %r1365, %r1348;    setp.ne.u32 p, %r1346, 0;
    vote.ballot.sync.b32 %r1346, p, 0xffffffff;
    @!p not.b32 %r1346, %r1346;
}

	// end inline asm
	and.b32  	%r1371, %r1346, %r1343;
	mov.b32 	%r1351, 4;
	// begin inline asm
	{
    .reg .pred p;
    and.b32 %r1349, %r1365, %r1351;    setp.ne.u32 p, %r1349, 0;
    vote.ballot.sync.b32 %r1349, p, 0xffffffff;
    @!p not.b32 %r1349, %r1349;
}

	// end inline asm
	and.b32  	%r1372, %r1349, %r1371;
	mov.b32 	%r1354, 8;
	// begin inline asm
	{
    .reg .pred p;
    and.b32 %r1352, %r1365, %r1354;    setp.ne.u32 p, %r1352, 0;
    vote.ballot.sync.b32 %r1352, p, 0xffffffff;
    @!p not.b32 %r1352, %r1352;
}

	// end inline asm
	and.b32  	%r1373, %r1352, %r1372;
	mov.b32 	%r1357, 16;
	// begin inline asm
	{
    .reg .pred p;
    and.b32 %r1355, %r1365, %r1357;    setp.ne.u32 p, %r1355, 0;
    vote.ballot.sync.b32 %r1355, p, 0xffffffff;
    @!p not.b32 %r1355, %r1355;
}

	// end inline asm
	and.b32  	%r1374, %r1355, %r1373;
	mov.b32 	%r1360, 32;
	// begin inline asm
	{
    .reg .pred p;
    and.b32 %r1358, %r1365, %r1360;    setp.ne.u32 p, %r1358, 0;
    vote.ballot.sync.b32 %r1358, p, 0xffffffff;
    @!p not.b32 %r1358, %r1358;
}

	// end inline asm
	and.b32  	%r1375, %r1358, %r1374;
	mov.b32 	%r1363, 64;
	// begin inline asm
	{
    .reg .pred p;
    and.b32 %r1361, %r1365, %r1363;    setp.ne.u32 p, %r1361, 0;
    vote.ballot.sync.b32 %r1361, p, 0xffffffff;
    @!p not.b32 %r1361, %r1361;
}

	// end inline asm
	and.b32  	%r1376, %r1361, %r1375;
	mov.b32 	%r1366, 128;
	// begin inline asm
	{
    .reg .pred p;
    and.b32 %r1364, %r1365, %r1366;    setp.ne.u32 p, %r1364, 0;
    vote.ballot.sync.b32 %r1364, p, 0xffffffff;
    @!p not.b32 %r1364, %r1364;
}

	// end inline asm
	and.b32  	%r1377, %r1364, %r1376;
	clz.b32 	%r1378, %r1377;
	sub.s32 	%r280, 31, %r1378;
	and.b32  	%r1379, %r680, %r1377;
	popc.b32 	%r281, %r1379;
	setp.ne.s32 	%p176, %r300, %r280;
	mov.b32 	%r1848, 0;
	@%p176 bra 	$L__BB5_147;
	shl.b32 	%r1380, %r1365, 2;
	add.s32 	%r1381, %r98, %r1380;
	atom.shared.add.u32 	%r1848, [%r1381], %r281;
$L__BB5_147:
	shfl.sync.idx.b32	%r1382|%p178, %r1848, %r280, 31, -1;
	add.s32 	%r1383, %r281, %r1382;
	bar.sync 	0;
	shl.b32 	%r1384, %r182, 2;
	mov.u32 	%r1385, _ZZN3cub18CUB_300001_SM_10006detail10radix_sort29DeviceRadixSortOnesweepKernelINS1_5radix10policy_hubIfNS0_8NullTypeEyE10Policy1000ELNS0_9SortOrderE0EfS6_yiiNS1_21identity_decomposer_tEEEvPT5_SC_PT3_PKSD_PT1_PKSH_PT2_PKSL_T4_iiT6_E1s;
	add.s32 	%r1386, %r1385, %r1384;
	st.shared.u32 	[%r1386+-4], %r1813;
	shl.b32 	%r1387, %r188, 2;
	add.s32 	%r1388, %r1385, %r1387;
	st.shared.u32 	[%r1388+-4], %r1814;
	shl.b32 	%r1389, %r194, 2;
	add.s32 	%r1390, %r1385, %r1389;
	st.shared.u32 	[%r1390+-4], %r1815;
	shl.b32 	%r1391, %r200, 2;
	add.s32 	%r1392, %r1385, %r1391;
	st.shared.u32 	[%r1392+-4], %r1816;
	shl.b32 	%r1393, %r206, 2;
	add.s32 	%r1394, %r1385, %r1393;
	st.shared.u32 	[%r1394+-4], %r1817;
	shl.b32 	%r1395, %r212, 2;
	add.s32 	%r1396, %r1385, %r1395;
	st.shared.u32 	[%r1396+-4], %r1818;
	shl.b32 	%r1397, %r218, 2;
	add.s32 	%r1398, %r1385, %r1397;
	st.shared.u32 	[%r1398+-4], %r1819;
	shl.b32 	%r1399, %r224, 2;
	add.s32 	%r1400, %r1385, %r1399;
	st.shared.u32 	[%r1400+-4], %r1820;
	shl.b32 	%r1401, %r230, 2;
	add.s32 	%r1402, %r1385, %r1401;
	st.shared.u32 	[%r1402+-4], %r1821;
	shl.b32 	%r1403, %r236, 2;
	add.s32 	%r1404, %r1385, %r1403;
	st.shared.u32 	[%r1404+-4], %r1822;
	shl.b32 	%r1405, %r242, 2;
	add.s32 	%r1406, %r1385, %r1405;
	st.shared.u32 	[%r1406+-4], %r1823;
	shl.b32 	%r1407, %r248, 2;
	add.s32 	%r1408, %r1385, %r1407;
	st.shared.u32 	[%r1408+-4], %r1824;
	shl.b32 	%r1409, %r254, 2;
	add.s32 	%r1410, %r1385, %r1409;
	st.shared.u32 	[%r1410+-4], %r1825;
	shl.b32 	%r1411, %r260, 2;
	add.s32 	%r1412, %r1385, %r1411;
	st.shared.u32 	[%r1412+-4], %r1826;
	shl.b32 	%r1413, %r266, 2;
	add.s32 	%r1414, %r1385, %r1413;
	st.shared.u32 	[%r1414+-4], %r1827;
	shl.b32 	%r1415, %r272, 2;
	add.s32 	%r1416, %r1385, %r1415;
	st.shared.u32 	[%r1416+-4], %r1828;
	shl.b32 	%r1417, %r278, 2;
	add.s32 	%r1418, %r1385, %r1417;
	st.shared.u32 	[%r1418+-4], %r1829;
	shl.b32 	%r1419, %r1383, 2;
	add.s32 	%r1420, %r1385, %r1419;
	st.shared.u32 	[%r1420+-4], %r1830;
	shl.b32 	%r1421, %r1, 3;
	add.s32 	%r1422, %r1385, %r1421;
	add.s32 	%r284, %r1422, 27648;
	@%p123 bra 	$L__BB5_155;
	ld.param.u64 	%rd227, [_ZN3cub18CUB_300001_SM_10006detail10radix_sort29DeviceRadixSortOnesweepKernelINS1_5radix10policy_hubIfNS0_8NullTypeEyE10Policy1000ELNS0_9SortOrderE0EfS6_yiiNS1_21identity_decomposer_tEEEvPT5_SC_PT3_PKSD_PT1_PKSH_PT2_PKSL_T4_iiT6__param_3];
	cvta.to.global.u64 	%rd57, %rd227;
	shl.b64 	%rd58, %rd7, 3;
	add.s64 	%rd59, %rd57, %rd58;
	ld.global.u64 	%rd60, [%rd59];
	cvt.s64.s32 	%rd61, %r175;
	sub.s64 	%rd229, %rd60, %rd61;
	st.shared.u64 	[%r284], %rd229;
	setp.lt.s32 	%p179, %r4, 1;
	mov.u32 	%r1852, %r1808;
	@%p179 bra 	$L__BB5_154;
	mov.b32 	%r1850, -1;
	mov.u32 	%r1849, %r4;
	mov.u32 	%r1852, %r1808;
$L__BB5_150:
	ld.param.u64 	%rd220, [_ZN3cub18CUB_300001_SM_10006detail10radix_sort29DeviceRadixSortOnesweepKernelINS1_5radix10policy_hubIfNS0_8NullTypeEyE10Policy1000ELNS0_9SortOrderE0EfS6_yiiNS1_21identity_decomposer_tEEEvPT5_SC_PT3_PKSD_PT1_PKSH_PT2_PKSL_T4_iiT6__param_0];
	add.s32 	%r288, %r1849, -1;
	shl.b32 	%r1424, %r288, 8;
	add.s32 	%r1425, %r1424, %r1;
	cvta.to.global.u64 	%rd62, %rd220;
	mul.wide.s32 	%rd63, %r1425, 4;
	add.s64 	%rd16, %rd62, %rd63;
$L__BB5_151:
	membar.cta;
	ld.volatile.global.u32 	%r289, [%rd16];
	setp.eq.s32 	%p180, %r289, 0;
	@%p180 bra 	$L__BB5_151;
	and.b32  	%r1426, %r289, 1073741823;
	add.s32 	%r1852, %r1426, %r1852;
	setp.gt.s32 	%p181, %r289, -1;
	vote.sync.ballot.b32 	%r1850, %p181, %r1850;
	setp.gt.u32 	%p183, %r1849, 1;
	and.pred  	%p184, %p181, %p183;
	mov.u32 	%r1849, %r288;
	@%p184 bra 	$L__BB5_150;
	ld.shared.u64 	%rd229, [%r284];
$L__BB5_154:
	ld.param.u64 	%rd221, [_ZN3cub18CUB_300001_SM_10006detail10radix_sort29DeviceRadixSortOnesweepKernelINS1_5radix10policy_hubIfNS0_8NullTypeEyE10Policy1000ELNS0_9SortOrderE0EfS6_yiiNS1_21identity_decomposer_tEEEvPT5_SC_PT3_PKSD_PT1_PKSH_PT2_PKSL_T4_iiT6__param_0];
	or.b32  	%r1427, %r1852, -2147483648;
	cvta.to.global.u64 	%rd64, %rd221;
	shl.b32 	%r1428, %r4, 8;
	add.s32 	%r1429, %r1428, %r1;
	mul.wide.s32 	%rd65, %r1429, 4;
	add.s64 	%rd66, %rd64, %rd65;
	st.volatile.global.u32 	[%rd66], %r1427;
	sub.s32 	%r1430, %r1852, %r1808;
	cvt.s64.s32 	%rd67, %r1430;
	add.s64 	%rd68, %rd229, %rd67;
	st.shared.u64 	[%r284], %rd68;
$L__BB5_155:
	ld.param.u32 	%r1762, [_ZN3cub18CUB_300001_SM_10006detail10radix_sort29DeviceRadixSortOnesweepKernelINS1_5radix10policy_hubIfNS0_8NullTypeEyE10Policy1000ELNS0_9SortOrderE0EfS6_yiiNS1_21identity_decomposer_tEEEvPT5_SC_PT3_PKSD_PT1_PKSH_PT2_PKSL_T4_iiT6__param_8];
	ld.param.u64 	%rd224, [_ZN3cub18CUB_300001_SM_10006detail10radix_sort29DeviceRadixSortOnesweepKernelINS1_5radix10policy_hubIfNS0_8NullTypeEyE10Policy1000ELNS0_9SortOrderE0EfS6_yiiNS1_21identity_decomposer_tEEEvPT5_SC_PT3_PKSD_PT1_PKSH_PT2_PKSL_T4_iiT6__param_2];
	setp.gt.u32 	%p185, %r1, 255;
	mad.lo.s32 	%r293, %r4, 6912, 6912;
	setp.lt.s32 	%p186, %r293, %r1762;
	setp.eq.s64 	%p187, %rd224, 0;
	or.pred  	%p188, %p187, %p186;
	or.pred  	%p189, %p185, %p188;
	@%p189 bra 	$L__BB5_157;
	ld.param.u64 	%rd225, [_ZN3cub18CUB_300001_SM_10006detail10radix_sort29DeviceRadixSortOnesweepKernelINS1_5radix10policy_hubIfNS0_8NullTypeEyE10Policy1000ELNS0_9SortOrderE0EfS6_yiiNS1_21identity_decomposer_tEEEvPT5_SC_PT3_PKSD_PT1_PKSH_PT2_PKSL_T4_iiT6__param_2];
	ld.shared.u64 	%rd69, [%r284];
	cvt.s64.s32 	%rd70, %r1808;
	cvt.s64.s32 	%rd71, %r175;
	add.s64 	%rd72, %rd71, %rd70;
	add.s64 	%rd73, %rd72, %rd69;
	cvta.to.global.u64 	%rd74, %rd225;
	shl.b64 	%rd75, %rd7, 3;
	add.s64 	%rd76, %rd74, %rd75;
	st.global.u64 	[%rd76], %rd73;
$L__BB5_157:
	ld.param.u32 	%r1763, [_ZN3cub18CUB_300001_SM_10006detail10radix_sort29DeviceRadixSortOnesweepKernelINS1_5radix10policy_hubIfNS0_8NullTypeEyE10Policy1000ELNS0_9SortOrderE0EfS6_yiiNS1_21identity_decomposer_tEEEvPT5_SC_PT3_PKSD_PT1_PKSH_PT2_PKSL_T4_iiT6__param_8];
	shl.b32 	%r1431, %r1, 2;
	add.s32 	%r294, %r1385, %r1431;
	setp.gt.s32 	%p190, %r293, %r1763;
	bar.sync 	0;
	@%p190 bra 	$L__BB5_159;
	ld.shared.u32 	%r1433, [%r294];
	setp.eq.s32 	%p191, %r1433, 2147483647;
	selp.b32 	%r1434, -2147483648, %r1433, %p191;
	shr.u32 	%r1435, %r1434, %r298;
	and.b32  	%r1436, %r1435, %r97;
	shl.b32 	%r1437, %r1436, 3;
	add.s32 	%r1439, %r1385, 27648;
	add.s32 	%r1440, %r1439, %r1437;
	ld.shared.u64 	%rd77, [%r1440];
	add.s64 	%rd78, %rd77, %rd7;
	setp.gt.s32 	%p192, %r1433, -1;
	selp.b32 	%r1441, -1, -2147483648, %p192;
	xor.b32  	%r1442, %r1441, %r1433;
	shl.b64 	%rd79, %rd78, 2;
	add.s64 	%rd80, %rd1, %rd79;
	st.global.u32 	[%rd80], %r1442;
	bar.warp.sync 	-1;
	ld.shared.u32 	%r1443, [%r294+1536];
	setp.eq.s32 	%p193, %r1443, 2147483647;
	selp.b32 	%r1444, -2147483648, %r1443, %p193;
	shr.u32 	%r1445, %r1444, %r298;
	and.b32  	%r1446, %r1445, %r97;
	shl.b32 	%r1447, %r1446, 3;
	add.s32 	%r1448, %r1439, %r1447;
	ld.shared.u64 	%rd81, [%r1448];
	add.s64 	%rd82, %rd81, %rd7;
	setp.gt.s32 	%p194, %r1443, -1;
	selp.b32 	%r1449, -1, -2147483648, %p194;
	xor.b32  	%r1450, %r1449, %r1443;
	shl.b64 	%rd83, %rd82, 2;
	add.s64 	%rd84, %rd1, %rd83;
	st.global.u32 	[%rd84+1536], %r1450;
	bar.warp.sync 	-1;
	ld.shared.u32 	%r1451, [%r294+3072];
	setp.eq.s32 	%p195, %r1451, 2147483647;
	selp.b32 	%r1452, -2147483648, %r1451, %p195;
	shr.u32 	%r1453, %r1452, %r298;
	and.b32  	%r1454, %r1453, %r97;
	shl.b32 	%r1455, %r1454, 3;
	add.s32 	%r1456, %r1439, %r1455;
	ld.shared.u64 	%rd85, [%r1456];
	add.s64 	%rd86, %rd85, %rd7;
	setp.gt.s32 	%p196, %r1451, -1;
	selp.b32 	%r1457, -1, -2147483648, %p196;
	xor.b32  	%r1458, %r1457, %r1451;
	shl.b64 	%rd87, %rd86, 2;
	add.s64 	%rd88, %rd1, %rd87;
	st.global.u32 	[%rd88+3072], %r1458;
	bar.warp.sync 	-1;
	ld.shared.u32 	%r1459, [%r294+4608];
	setp.eq.s32 	%p197, %r1459, 2147483647;
	selp.b32 	%r1460, -2147483648, %r1459, %p197;
	shr.u32 	%r1461, %r1460, %r298;
	and.b32  	%r1462, %r1461, %r97;
	shl.b32 	%r1463, %r1462, 3;
	add.s32 	%r1464, %r1439, %r1463;
	ld.shared.u64 	%rd89, [%r1464];
	add.s64 	%rd90, %rd89, %rd7;
	setp.gt.s32 	%p198, %r1459, -1;
	selp.b32 	%r1465, -1, -2147483648, %p198;
	xor.b32  	%r1466, %r1465, %r1459;
	shl.b64 	%rd91, %rd90, 2;
	add.s64 	%rd92, %rd1, %rd91;
	st.global.u32 	[%rd92+4608], %r1466;
	bar.warp.sync 	-1;
	ld.shared.u32 	%r1467, [%r294+6144];
	setp.eq.s32 	%p199, %r1467, 2147483647;
	selp.b32 	%r1468, -2147483648, %r1467, %p199;
	shr.u32 	%r1469, %r1468, %r298;
	and.b32  	%r1470, %r1469, %r97;
	shl.b32 	%r1471, %r1470, 3;
	add.s32 	%r1472, %r1439, %r1471;
	ld.shared.u64 	%rd93, [%r1472];
	add.s64 	%rd94, %rd93, %rd7;
	setp.gt.s32 	%p200, %r1467, -1;
	selp.b32 	%r1473, -1, -2147483648, %p200;
	xor.b32  	%r1474, %r1473, %r1467;
	shl.b64 	%rd95, %rd94, 2;
	add.s64 	%rd96, %rd1, %rd95;
	st.global.u32 	[%rd96+6144], %r1474;
	bar.warp.sync 	-1;
	ld.shared.u32 	%r1475, [%r294+7680];
	setp.eq.s32 	%p201, %r1475, 2147483647;
	selp.b32 	%r1476, -2147483648, %r1475, %p201;
	shr.u32 	%r1477, %r1476, %r298;
	and.b32  	%r1478, %r1477, %r97;
	shl.b32 	%r1479, %r1478, 3;
	add.s32 	%r1480, %r1439, %r1479;
	ld.shared.u64 	%rd97, [%r1480];
	add.s64 	%rd98, %rd97, %rd7;
	setp.gt.s32 	%p202, %r1475, -1;
	selp.b32 	%r1481, -1, -2147483648, %p202;
	xor.b32  	%r1482, %r1481, %r1475;
	shl.b64 	%rd99, %rd98, 2;
	add.s64 	%rd100, %rd1, %rd99;
	st.global.u32 	[%rd100+7680], %r1482;
	bar.warp.sync 	-1;
	ld.shared.u32 	%r1483, [%r294+9216];
	setp.eq.s32 	%p203, %r1483, 2147483647;
	selp.b32 	%r1484, -2147483648, %r1483, %p203;
	shr.u32 	%r1485, %r1484, %r298;
	and.b32  	%r1486, %r1485, %r97;
	shl.b32 	%r1487, %r1486, 3;
	add.s32 	%r1488, %r1439, %r1487;
	ld.shared.u64 	%rd101, [%r1488];
	add.s64 	%rd102, %rd101, %rd7;
	setp.gt.s32 	%p204, %r1483, -1;
	selp.b32 	%r1489, -1, -2147483648, %p204;
	xor.b32  	%r1490, %r1489, %r1483;
	shl.b64 	%rd103, %rd102, 2;
	add.s64 	%rd104, %rd1, %rd103;
	st.global.u32 	[%rd104+9216], %r1490;
	bar.warp.sync 	-1;
	ld.shared.u32 	%r1491, [%r294+10752];
	setp.eq.s32 	%p205, %r1491, 2147483647;
	selp.b32 	%r1492, -2147483648, %r1491, %p205;
	shr.u32 	%r1493, %r1492, %r298;
	and.b32  	%r1494, %r1493, %r97;
	shl.b32 	%r1495, %r1494, 3;
	add.s32 	%r1496, %r1439, %r1495;
	ld.shared.u64 	%rd105, [%r1496];
	add.s64 	%rd106, %rd105, %rd7;
	setp.gt.s32 	%p206, %r1491, -1;
	selp.b32 	%r1497, -1, -2147483648, %p206;
	xor.b32  	%r1498, %r1497, %r1491;
	shl.b64 	%rd107, %rd106, 2;
	add.s64 	%rd108, %rd1, %rd107;
	st.global.u32 	[%rd108+10752], %r1498;
	bar.warp.sync 	-1;
	ld.shared.u32 	%r1499, [%r294+12288];
	setp.eq.s32 	%p207, %r1499, 2147483647;
	selp.b32 	%r1500, -2147483648, %r1499, %p207;
	shr.u32 	%r1501, %r1500, %r298;
	and.b32  	%r1502, %r1501, %r97;
	shl.b32 	%r1503, %r1502, 3;
	add.s32 	%r1504, %r1439, %r1503;
	ld.shared.u64 	%rd109, [%r1504];
	add.s64 	%rd110, %rd109, %rd7;
	setp.gt.s32 	%p208, %r1499, -1;
	selp.b32 	%r1505, -1, -2147483648, %p208;
	xor.b32  	%r1506, %r1505, %r1499;
	shl.b64 	%rd111, %rd110, 2;
	add.s64 	%rd112, %rd1, %rd111;
	st.global.u32 	[%rd112+12288], %r1506;
	bar.warp.sync 	-1;
	ld.shared.u32 	%r1507, [%r294+13824];
	setp.eq.s32 	%p209, %r1507, 2147483647;
	selp.b32 	%r1508, -2147483648, %r1507, %p209;
	shr.u32 	%r1509, %r1508, %r298;
	and.b32  	%r1510, %r1509, %r97;
	shl.b32 	%r1511, %r1510, 3;
	add.s32 	%r1512, %r1439, %r1511;
	ld.shared.u64 	%rd113, [%r1512];
	add.s64 	%rd114, %rd113, %rd7;
	setp.gt.s32 	%p210, %r1507, -1;
	selp.b32 	%r1513, -1, -2147483648, %p210;
	xor.b32  	%r1514, %r1513, %r1507;
	shl.b64 	%rd115, %rd114, 2;
	add.s64 	%rd116, %rd1, %rd115;
	st.global.u32 	[%rd116+13824], %r1514;
	bar.warp.sync 	-1;
	ld.shared.u32 	%r1515, [%r294+15360];
	setp.eq.s32 	%p211, %r1515, 2147483647;
	selp.b32 	%r1516, -2147483648, %r1515, %p211;
	shr.u32 	%r1517, %r1516, %r298;
	and.b32  	%r1518, %r1517, %r97;
	shl.b32 	%r1519, %r1518, 3;
	add.s32 	%r1520, %r1439, %r1519;
	ld.shared.u64 	%rd117, [%r1520];
	add.s64 	%rd118, %rd117, %rd7;
	setp.gt.s32 	%p212, %r1515, -1;
	selp.b32 	%r1521, -1, -2147483648, %p212;
	xor.b32  	%r1522, %r1521, %r1515;
	shl.b64 	%rd119, %rd118, 2;
	add.s64 	%rd120, %rd1, %rd119;
	st.global.u32 	[%rd120+15360], %r1522;
	bar.warp.sync 	-1;
	ld.shared.u32 	%r1523, [%r294+16896];
	setp.eq.s32 	%p213, %r1523, 2147483647;
	selp.b32 	%r1524, -2147483648, %r1523, %p213;
	shr.u32 	%r1525, %r1524, %r298;
	and.b32  	%r1526, %r1525, %r97;
	shl.b32 	%r1527, %r1526, 3;
	add.s32 	%r1528, %r1439, %r1527;
	ld.shared.u64 	%rd121, [%r1528];
	add.s64 	%rd122, %rd121, %rd7;
	setp.gt.s32 	%p214, %r1523, -1;
	selp.b32 	%r1529, -1, -2147483648, %p214;
	xor.b32  	%r1530, %r1529, %r1523;
	shl.b64 	%rd123, %rd122, 2;
	add.s64 	%rd124, %rd1, %rd123;
	st.global.u32 	[%rd124+16896], %r1530;
	bar.warp.sync 	-1;
	ld.shared.u32 	%r1531, [%r294+18432];
	setp.eq.s32 	%p215, %r1531, 2147483647;
	selp.b32 	%r1532, -2147483648, %r1531, %p215;
	shr.u32 	%r1533, %r1532, %r298;
	and.b32  	%r1534, %r1533, %r97;
	shl.b32 	%r1535, %r1534, 3;
	add.s32 	%r1536, %r1439, %r1535;
	ld.shared.u64 	%rd125, [%r1536];
	add.s64 	%rd126, %rd125, %rd7;
	setp.gt.s32 	%p216, %r1531, -1;
	selp.b32 	%r1537, -1, -2147483648, %p216;
	xor.b32  	%r1538, %r1537, %r1531;
	shl.b64 	%rd127, %rd126, 2;
	add.s64 	%rd128, %rd1, %rd127;
	st.global.u32 	[%rd128+18432], %r1538;
	bar.warp.sync 	-1;
	ld.shared.u32 	%r1539, [%r294+19968];
	setp.eq.s32 	%p217, %r1539, 2147483647;
	selp.b32 	%r1540, -2147483648, %r1539, %p217;
	shr.u32 	%r1541, %r1540, %r298;
	and.b32  	%r1542, %r1541, %r97;
	shl.b32 	%r1543, %r1542, 3;
	add.s32 	%r1544, %r1439, %r1543;
	ld.shared.u64 	%rd129, [%r1544];
	add.s64 	%rd130, %rd129, %rd7;
	setp.gt.s32 	%p218, %r1539, -1;
	selp.b32 	%r1545, -1, -2147483648, %p218;
	xor.b32  	%r1546, %r1545, %r1539;
	shl.b64 	%rd131, %rd130, 2;
	add.s64 	%rd132, %rd1, %rd131;
	st.global.u32 	[%rd132+19968], %r1546;
	bar.warp.sync 	-1;
	ld.shared.u32 	%r1547, [%r294+21504];
	setp.eq.s32 	%p219, %r1547, 2147483647;
	selp.b32 	%r1548, -2147483648, %r1547, %p219;
	shr.u32 	%r1549, %r1548, %r298;
	and.b32  	%r1550, %r1549, %r97;
	shl.b32 	%r1551, %r1550, 3;
	add.s32 	%r1552, %r1439, %r1551;
	ld.shared.u64 	%rd133, [%r1552];
	add.s64 	%rd134, %rd133, %rd7;
	setp.gt.s32 	%p220, %r1547, -1;
	selp.b32 	%r1553, -1, -2147483648, %p220;
	xor.b32  	%r1554, %r1553, %r1547;
	shl.b64 	%rd135, %rd134, 2;
	add.s64 	%rd136, %rd1, %rd135;
	st.global.u32 	[%rd136+21504], %r1554;
	bar.warp.sync 	-1;
	ld.shared.u32 	%r1555, [%r294+23040];
	setp.eq.s32 	%p221, %r1555, 2147483647;
	selp.b32 	%r1556, -2147483648, %r1555, %p221;
	shr.u32 	%r1557, %r1556, %r298;
	and.b32  	%r1558, %r1557, %r97;
	shl.b32 	%r1559, %r1558, 3;
	add.s32 	%r1560, %r1439, %r1559;
	ld.shared.u64 	%rd137, [%r1560];
	add.s64 	%rd138, %rd137, %rd7;
	setp.gt.s32 	%p222, %r1555, -1;
	selp.b32 	%r1561, -1, -2147483648, %p222;
	xor.b32  	%r1562, %r1561, %r1555;
	shl.b64 	%rd139, %rd138, 2;
	add.s64 	%rd140, %rd1, %rd139;
	st.global.u32 	[%rd140+23040], %r1562;
	bar.warp.sync 	-1;
	ld.shared.u32 	%r1563, [%r294+24576];
	setp.eq.s32 	%p223, %r1563, 2147483647;
	selp.b32 	%r1564, -2147483648, %r1563, %p223;
	shr.u32 	%r1565, %r1564, %r298;
	and.b32  	%r1566, %r1565, %r97;
	shl.b32 	%r1567, %r1566, 3;
	add.s32 	%r1568, %r1439, %r1567;
	ld.shared.u64 	%rd141, [%r1568];
	add.s64 	%rd142, %rd141, %rd7;
	setp.gt.s32 	%p224, %r1563, -1;
	selp.b32 	%r1569, -1, -2147483648, %p224;
	xor.b32  	%r1570, %r1569, %r1563;
	shl.b64 	%rd143, %rd142, 2;
	add.s64 	%rd144, %rd1, %rd143;
	st.global.u32 	[%rd144+24576], %r1570;
	bar.warp.sync 	-1;
	ld.shared.u32 	%r1571, [%r294+26112];
	setp.eq.s32 	%p225, %r1571, 2147483647;
	selp.b32 	%r1572, -2147483648, %r1571, %p225;
	shr.u32 	%r1573, %r1572, %r298;
	and.b32  	%r1574, %r1573, %r97;
	shl.b32 	%r1575, %r1574, 3;
	add.s32 	%r1576, %r1439, %r1575;
	ld.shared.u64 	%rd145, [%r1576];
	add.s64 	%rd146, %rd145, %rd7;
	setp.gt.s32 	%p226, %r1571, -1;
	selp.b32 	%r1577, -1, -2147483648, %p226;
	xor.b32  	%r1578, %r1577, %r1571;
	shl.b64 	%rd147, %rd146, 2;
	add.s64 	%rd148, %rd1, %rd147;
	st.global.u32 	[%rd148+26112], %r1578;
	bar.warp.sync 	-1;
	bra.uni 	$L__BB5_196;
$L__BB5_159:
	ld.param.u32 	%r1764, [_ZN3cub18CUB_300001_SM_10006detail10radix_sort29DeviceRadixSortOnesweepKernelINS1_5radix10policy_hubIfNS0_8NullTypeEyE10Policy1000ELNS0_9SortOrderE0EfS6_yiiNS1_21identity_decomposer_tEEEvPT5_SC_PT3_PKSD_PT1_PKSH_PT2_PKSL_T4_iiT6__param_8];
	mad.lo.s32 	%r295, %r4, -6912, %r1764;
	setp.ge.s32 	%p227, %r1, %r295;
	@%p227 bra 	$L__BB5_161;
	ld.shared.u32 	%r1579, [%r294];
	setp.eq.s32 	%p228, %r1579, 2147483647;
	selp.b32 	%r1580, -2147483648, %r1579, %p228;
	shr.u32 	%r1581, %r1580, %r298;
	and.b32  	%r1582, %r1581, %r97;
	shl.b32 	%r1583, %r1582, 3;
	add.s32 	%r1585, %r1385, %r1583;
	ld.shared.u64 	%rd149, [%r1585+27648];
	setp.gt.s32 	%p229, %r1579, -1;
	selp.b32 	%r1586, -1, -2147483648, %p229;
	xor.b32  	%r1587, %r1586, %r1579;
	add.s64 	%rd150, %rd149, %rd7;
	shl.b64 	%rd151, %rd150, 2;
	add.s64 	%rd152, %rd1, %rd151;
	st.global.u32 	[%rd152], %r1587;
$L__BB5_161:
	bar.warp.sync 	-1;
	add.s32 	%r1588, %r1, 384;
	setp.ge.s32 	%p230, %r1588, %r295;
	@%p230 bra 	$L__BB5_163;
	ld.shared.u32 	%r1589, [%r294+1536];
	setp.eq.s32 	%p231, %r1589, 2147483647;
	selp.b32 	%r1590, -2147483648, %r1589, %p231;
	shr.u32 	%r1591, %r1590, %r298;
	and.b32  	%r1592, %r1591, %r97;
	shl.b32 	%r1593, %r1592, 3;
	add.s32 	%r1595, %r1385, %r1593;
	ld.shared.u64 	%rd153, [%r1595+27648];
	setp.gt.s32 	%p232, %r1589, -1;
	selp.b32 	%r1596, -1, -2147483648, %p232;
	xor.b32  	%r1597, %r1596, %r1589;
	add.s64 	%rd154, %rd153, %rd7;
	shl.b64 	%rd155, %rd154, 2;
	add.s64 	%rd156, %rd1, %rd155;
	st.global.u32 	[%rd156+1536], %r1597;
$L__BB5_163:
	bar.warp.sync 	-1;
	add.s32 	%r1598, %r1, 768;
	setp.ge.s32 	%p233, %r1598, %r295;
	@%p233 bra 	$L__BB5_165;
	ld.shared.u32 	%r1599, [%r294+3072];
	setp.eq.s32 	%p234, %r1599, 2147483647;
	selp.b32 	%r1600, -2147483648, %r1599, %p234;
	shr.u32 	%r1601, %r1600, %r298;
	and.b32  	%r1602, %r1601, %r97;
	shl.b32 	%r1603, %r1602, 3;
	add.s32 	%r1605, %r1385, %r1603;
	ld.shared.u64 	%rd157, [%r1605+27648];
	setp.gt.s32 	%p235, %r1599, -1;
	selp.b32 	%r1606, -1, -2147483648, %p235;
	xor.b32  	%r1607, %r1606, %r1599;
	add.s64 	%rd158, %rd157, %rd7;
	shl.b64 	%rd159, %rd158, 2;
	add.s64 	%rd160, %rd1, %rd159;
	st.global.u32 	[%rd160+3072], %r1607;
$L__BB5_165:
	bar.warp.sync 	-1;
	add.s32 	%r1608, %r1, 1152;
	setp.ge.s32 	%p236, %r1608, %r295;
	@%p236 bra 	$L__BB5_167;
	ld.shared.u32 	%r1609, [%r294+4608];
	setp.eq.s32 	%p237, %r1609, 2147483647;
	selp.b32 	%r1610, -2147483648, %r1609, %p237;
	shr.u32 	%r1611, %r1610, %r298;
	and.b32  	%r1612, %r1611, %r97;
	shl.b32 	%r1613, %r1612, 3;
	add.s32 	%r1615, %r1385, %r1613;
	ld.shared.u64 	%rd161, [%r1615+27648];
	setp.gt.s32 	%p238, %r1609, -1;
	selp.b32 	%r1616, -1, -2147483648, %p238;
	xor.b32  	%r1617, %r1616, %r1609;
	add.s64 	%rd162, %rd161, %rd7;
	shl.b64 	%rd163, %rd162, 2;
	add.s64 	%rd164, %rd1, %rd163;
	st.global.u32 	[%rd164+4608], %r1617;
$L__BB5_167:
	bar.warp.sync 	-1;
	add.s32 	%r1618, %r1, 1536;
	setp.ge.s32 	%p239, %r1618, %r295;
	@%p239 bra 	$L__BB5_169;
	ld.shared.u32 	%r1619, [%r294+6144];
	setp.eq.s32 	%p240, %r1619, 2147483647;
	selp.b32 	%r1620, -2147483648, %r1619, %p240;
	shr.u32 	%r1621, %r1620, %r298;
	and.b32  	%r1622, %r1621, %r97;
	shl.b32 	%r1623, %r1622, 3;
	add.s32 	%r1625, %r1385, %r1623;
	ld.shared.u64 	%rd165, [%r1625+27648];
	setp.gt.s32 	%p241, %r1619, -1;
	selp.b32 	%r1626, -1, -2147483648, %p241;
	xor.b32  	%r1627, %r1626, %r1619;
	add.s64 	%rd166, %rd165, %rd7;
	shl.b64 	%rd167, %rd166, 2;
	add.s64 	%rd168, %rd1, %rd167;
	st.global.u32 	[%rd168+6144], %r1627;
$L__BB5_169:
	bar.warp.sync 	-1;
	add.s32 	%r1628, %r1, 1920;
	setp.ge.s32 	%p242, %r1628, %r295;
	@%p242 bra 	$L__BB5_171;
	ld.shared.u32 	%r1629, [%r294+7680];
	setp.eq.s32 	%p243, %r1629, 2147483647;
	selp.b32 	%r1630, -2147483648, %r1629, %p243;
	shr.u32 	%r1631, %r1630, %r298;
	and.b32  	%r1632, %r1631, %r97;
	shl.b32 	%r1633, %r1632, 3;
	add.s32 	%r1635, %r1385, %r1633;
	ld.shared.u64 	%rd169, [%r1635+27648];
	setp.gt.s32 	%p244, %r1629, -1;
	selp.b32 	%r1636, -1, -2147483648, %p244;
	xor.b32  	%r1637, %r1636, %r1629;
	add.s64 	%rd170, %rd169, %rd7;
	shl.b64 	%rd171, %rd170, 2;
	add.s64 	%rd172, %rd1, %rd171;
	st.global.u32 	[%rd172+7680], %r1637;
$L__BB5_171:
	bar.warp.sync 	-1;
	add.s32 	%r1638, %r1, 2304;
	setp.ge.s32 	%p245, %r1638, %r295;
	@%p245 bra 	$L__BB5_173;
	ld.shared.u32 	%r1639, [%r294+9216];
	setp.eq.s32 	%p246, %r1639, 2147483647;
	selp.b32 	%r1640, -2147483648, %r1639, %p246;
	shr.u32 	%r1641, %r1640, %r298;
	and.b32  	%r1642, %r1641, %r97;
	shl.b32 	%r1643, %r1642, 3;
	add.s32 	%r1645, %r1385, %r1643;
	ld.shared.u64 	%rd173, [%r1645+27648];
	setp.gt.s32 	%p247, %r1639, -1;
	selp.b32 	%r1646, -1, -2147483648, %p247;
	xor.b32  	%r1647, %r1646, %r1639;
	add.s64 	%rd174, %rd173, %rd7;
	shl.b64 	%rd175, %rd174, 2;
	add.s64 	%rd176, %rd1, %rd175;
	st.global.u32 	[%rd176+9216], %r1647;
$L__BB5_173:
	bar.warp.sync 	-1;
	add.s32 	%r1648, %r1, 2688;
	setp.ge.s32 	%p248, %r1648, %r295;
	@%p248 bra 	$L__BB5_175;
	ld.shared.u32 	%r1649, [%r294+10752];
	setp.eq.s32 	%p249, %r1649, 2147483647;
	selp.b32 	%r1650, -2147483648, %r1649, %p249;
	shr.u32 	%r1651, %r1650, %r298;
	and.b32  	%r1652, %r1651, %r97;
	shl.b32 	%r1653, %r1652, 3;
	add.s32 	%r1655, %r1385, %r1653;
	ld.shared.u64 	%rd177, [%r1655+27648];
	setp.gt.s32 	%p250, %r1649, -1;
	selp.b32 	%r1656, -1, -2147483648, %p250;
	xor.b32  	%r1657, %r1656, %r1649;
	add.s64 	%rd178, %rd177, %rd7;
	shl.b64 	%rd179, %rd178, 2;
	add.s64 	%rd180, %rd1, %rd179;
	st.global.u32 	[%rd180+10752], %r1657;
$L__BB5_175:
	bar.warp.sync 	-1;
	or.b32  	%r1658, %r1, 3072;
	setp.ge.s32 	%p251, %r1658, %r295;
	@%p251 bra 	$L__BB5_177;
	ld.shared.u32 	%r1659, [%r294+12288];
	setp.eq.s32 	%p252, %r1659, 2147483647;
	selp.b32 	%r1660, -2147483648, %r1659, %p252;
	shr.u32 	%r1661, %r1660, %r298;
	and.b32  	%r1662, %r1661, %r97;
	shl.b32 	%r1663, %r1662, 3;
	add.s32 	%r1665, %r1385, %r1663;
	ld.shared.u64 	%rd181, [%r1665+27648];
	setp.gt.s32 	%p253, %r1659, -1;
	selp.b32 	%r1666, -1, -2147483648, %p253;
	xor.b32  	%r1667, %r1666, %r1659;
	add.s64 	%rd182, %rd181, %rd7;
	shl.b64 	%rd183, %rd182, 2;
	add.s64 	%rd184, %rd1, %rd183;
	st.global.u32 	[%rd184+12288], %r1667;
$L__BB5_177:
	bar.warp.sync 	-1;
	add.s32 	%r1668, %r1, 3456;
	setp.ge.s32 	%p254, %r1668, %r295;
	@%p254 bra 	$L__BB5_179;
	ld.shared.u32 	%r1669, [%r294+13824];
	setp.eq.s32 	%p255, %r1669, 2147483647;
	selp.b32 	%r1670, -2147483648, %r1669, %p255;
	shr.u32 	%r1671, %r1670, %r298;
	and.b32  	%r1672, %r1671, %r97;
	shl.b32 	%r1673, %r1672, 3;
	add.s32 	%r1675, %r1385, %r1673;
	ld.shared.u64 	%rd185, [%r1675+27648];
	setp.gt.s32 	%p256, %r1669, -1;
	selp.b32 	%r1676, -1, -2147483648, %p256;
	xor.b32  	%r1677, %r1676, %r1669;
	add.s64 	%rd186, %rd185, %rd7;
	shl.b64 	%rd187, %rd186, 2;
	add.s64 	%rd188, %rd1, %rd187;
	st.global.u32 	[%rd188+13824], %r1677;
$L__BB5_179:
	bar.warp.sync 	-1;
	add.s32 	%r1678, %r1, 3840;
	setp.ge.s32 	%p257, %r1678, %r295;
	@%p257 bra 	$L__BB5_181;
	ld.shared.u32 	%r1679, [%r294+15360];
	setp.eq.s32 	%p258, %r1679, 2147483647;
	selp.b32 	%r1680, -2147483648, %r1679, %p258;
	shr.u32 	%r1681, %r1680, %r298;
	and.b32  	%r1682, %r1681, %r97;
	shl.b32 	%r1683, %r1682, 3;
	add.s32 	%r1685, %r1385, %r1683;
	ld.shared.u64 	%rd189, [%r1685+27648];
	setp.gt.s32 	%p259, %r1679, -1;
	selp.b32 	%r1686, -1, -2147483648, %p259;
	xor.b32  	%r1687, %r1686, %r1679;
	add.s64 	%rd190, %rd189, %rd7;
	shl.b64 	%rd191, %rd190, 2;
	add.s64 	%rd192, %rd1, %rd191;
	st.global.u32 	[%rd192+15360], %r1687;
$L__BB5_181:
	bar.warp.sync 	-1;
	add.s32 	%r1688, %r1, 4224;
	setp.ge.s32 	%p260, %r1688, %r295;
	@%p260 bra 	$L__BB5_183;
	ld.shared.u32 	%r1689, [%r294+16896];
	setp.eq.s32 	%p261, %r1689, 2147483647;
	selp.b32 	%r1690, -2147483648, %r1689, %p261;
	shr.u32 	%r1691, %r1690, %r298;
	and.b32  	%r1692, %r1691, %r97;
	shl.b32 	%r1693, %r1692, 3;
	add.s32 	%r1695, %r1385, %r1693;
	ld.shared.u64 	%rd193, [%r1695+27648];
	setp.gt.s32 	%p262, %r1689, -1;
	selp.b32 	%r1696, -1, -2147483648, %p262;
	xor.b32  	%r1697, %r1696, %r1689;
	add.s64 	%rd194, %rd193, %rd7;
	shl.b64 	%rd195, %rd194, 2;
	add.s64 	%rd196, %rd1, %rd195;
	st.global.u32 	[%rd196+16896], %r1697;
$L__BB5_183:
	bar.warp.sync 	-1;
	add.s32 	%r1698, %r1, 4608;
	setp.ge.s32 	%p263, %r1698, %r295;
	@%p263 bra 	$L__BB5_185;
	ld.shared.u32 	%r1699, [%r294+18432];
	setp.eq.s32 	%p264, %r1699, 2147483647;
	selp.b32 	%r1700, -2147483648, %r1699, %p264;
	shr.u32 	%r1701, %r1700, %r298;
	and.b32  	%r1702, %r1701, %r97;
	shl.b32 	%r1703, %r1702, 3;
	add.s32 	%r1705, %r1385, %r1703;
	ld.shared.u64 	%rd197, [%r1705+27648];
	setp.gt.s32 	%p265, %r1699, -1;
	selp.b32 	%r1706, -1, -2147483648, %p265;
	xor.b32  	%r1707, %r1706, %r1699;
	add.s64 	%rd198, %rd197, %rd7;
	shl.b64 	%rd199, %rd198, 2;
	add.s64 	%rd200, %rd1, %rd199;
	st.global.u32 	[%rd200+18432], %r1707;
$L__BB5_185:
	bar.warp.sync 	-1;
	add.s32 	%r1708, %r1, 4992;
	setp.ge.s32 	%p266, %r1708, %r295;
	@%p266 bra 	$L__BB5_187;
	ld.shared.u32 	%r1709, [%r294+19968];
	setp.eq.s32 	%p267, %r1709, 2147483647;
	selp.b32 	%r1710, -2147483648, %r1709, %p267;
	shr.u32 	%r1711, %r1710, %r298;
	and.b32  	%r1712, %r1711, %r97;
	shl.b32 	%r1713, %r1712, 3;
	add.s32 	%r1715, %r1385, %r1713;
	ld.shared.u64 	%rd201, [%r1715+27648];
	setp.gt.s32 	%p268, %r1709, -1;
	selp.b32 	%r1716, -1, -2147483648, %p268;
	xor.b32  	%r1717, %r1716, %r1709;
	add.s64 	%rd202, %rd201, %rd7;
	shl.b64 	%rd203, %rd202, 2;
	add.s64 	%rd204, %rd1, %rd203;
	st.global.u32 	[%rd204+19968], %r1717;
$L__BB5_187:
	bar.warp.sync 	-1;
	add.s32 	%r1718, %r1, 5376;
	setp.ge.s32 	%p269, %r1718, %r295;
	@%p269 bra 	$L__BB5_189;
	ld.shared.u32 	%r1719, [%r294+21504];
	setp.eq.s32 	%p270, %r1719, 2147483647;
	selp.b32 	%r1720, -2147483648, %r1719, %p270;
	shr.u32 	%r1721, %r1720, %r298;
	and.b32  	%r1722, %r1721, %r97;
	shl.b32 	%r1723, %r1722, 3;
	add.s32 	%r1725, %r1385, %r1723;
	ld.shared.u64 	%rd205, [%r1725+27648];
	setp.gt.s32 	%p271, %r1719, -1;
	selp.b32 	%r1726, -1, -2147483648, %p271;
	xor.b32  	%r1727, %r1726, %r1719;
	add.s64 	%rd206, %rd205, %rd7;
	shl.b64 	%rd207, %rd206, 2;
	add.s64 	%rd208, %rd1, %rd207;
	st.global.u32 	[%rd208+21504], %r1727;
$L__BB5_189:
	bar.warp.sync 	-1;
	add.s32 	%r1728, %r1, 5760;
	setp.ge.s32 	%p272, %r1728, %r295;
	@%p272 bra 	$L__BB5_191;
	ld.shared.u32 	%r1729, [%r294+23040];
	setp.eq.s32 	%p273, %r1729, 2147483647;
	selp.b32 	%r1730, -2147483648, %r1729, %p273;
	shr.u32 	%r1731, %r1730, %r298;
	and.b32  	%r1732, %r1731, %r97;
	shl.b32 	%r1733, %r1732, 3;
	add.s32 	%r1735, %r1385, %r1733;
	ld.shared.u64 	%rd209, [%r1735+27648];
	setp.gt.s32 	%p274, %r1729, -1;
	selp.b32 	%r1736, -1, -2147483648, %p274;
	xor.b32  	%r1737, %r1736, %r1729;
	add.s64 	%rd210, %rd209, %rd7;
	shl.b64 	%rd211, %rd210, 2;
	add.s64 	%rd212, %rd1, %rd211;
	st.global.u32 	[%rd212+23040], %r1737;
$L__BB5_191:
	bar.warp.sync 	-1;
	or.b32  	%r1738, %r1, 6144;
	setp.ge.s32 	%p275, %r1738, %r295;
	@%p275 bra 	$L__BB5_193;
	ld.shared.u32 	%r1739, [%r294+24576];
	setp.eq.s32 	%p276, %r1739, 2147483647;
	selp.b32 	%r1740, -2147483648, %r1739, %p276;
	shr.u32 	%r1741, %r1740, %r298;
	and.b32  	%r1742, %r1741, %r97;
	shl.b32 	%r1743, %r1742, 3;
	add.s32 	%r1745, %r1385, %r1743;
	ld.shared.u64 	%rd213, [%r1745+27648];
	setp.gt.s32 	%p277, %r1739, -1;
	selp.b32 	%r1746, -1, -2147483648, %p277;
	xor.b32  	%r1747, %r1746, %r1739;
	add.s64 	%rd214, %rd213, %rd7;
	shl.b64 	%rd215, %rd214, 2;
	add.s64 	%rd216, %rd1, %rd215;
	st.global.u32 	[%rd216+24576], %r1747;
$L__BB5_193:
	bar.warp.sync 	-1;
	add.s32 	%r1748, %r1, 6528;
	ld.shared.u32 	%r296, [%r294+26112];
	setp.eq.s32 	%p278, %r296, 2147483647;
	selp.b32 	%r1749, -2147483648, %r296, %p278;
	shr.u32 	%r1750, %r1749, %r298;
	and.b32  	%r1751, %r1750, %r97;
	shl.b32 	%r1752, %r1751, 3;
	add.s32 	%r1754, %r1385, %r1752;
	ld.shared.u64 	%rd217, [%r1754+27648];
	add.s64 	%rd19, %rd217, %rd7;
	setp.ge.s32 	%p279, %r1748, %r295;
	@%p279 bra 	$L__BB5_195;
	setp.gt.s32 	%p280, %r296, -1;
	selp.b32 	%r1755, -1, -2147483648, %p280;
	xor.b32  	%r1756, %r1755, %r296;
	shl.b64 	%rd218, %rd19, 2;
	add.s64 	%rd219, %rd1, %rd218;
	st.global.u32 	[%rd219+26112], %r1756;
$L__BB5_195:
	bar.warp.sync 	-1;
$L__BB5_196:
	ret;

}


// ===== COMPILED SASS (sm_100) =====

	.target	sm_100

	.elftype	@"ET_EXEC"


//--------------------- .note.nv.tkinfo           --------------------------
	.section	.note.nv.tkinfo,"",@"SHT_NOTE"
	.sectionflags	@"SHF_NOTE_NV_TKINFO"
	.tkinfo
        /*0018*/ 	.word	0x00000002
        /*0030*/ 	.string	""
        /*0030*/ 	.string	"ptxas"
        /*0030*/ 	.string	"Cuda compilation tools, release 13.0, V13.0.88"
        /*0030*/ 	.string	"Build cuda_13.0.r13.0/compiler.36424714_0"
        /*0030*/ 	.string	"-arch sm_100 -m 64 "



//--------------------- .note.nv.cuinfo           --------------------------
	.section	.note.nv.cuinfo,"",@"SHT_NOTE"
	.sectionflags	@"SHF_NOTE_NV_CUINFO"
        /*0018*/ 	.short	0x0002
        /*001a*/ 	.short	0x0064
        /*001c*/ 	.short	0x0082
	.zero		2


//--------------------- .nv.info                  --------------------------
	.section	.nv.info,"",@"SHT_CUDA_INFO"
	.align	4


	//----- nvinfo : EIATTR_REGCOUNT
	.align		4
        /*0000*/ 	.byte	0x04, 0x2f
        /*0002*/ 	.short	(.L_46 - .L_45)
	.align		4
.L_45:
        /*0004*/ 	.word	index@(_Z18bucket_sort_kernelPfPiii)
        /*0008*/ 	.word	0x0000000e


	//----- nvinfo : EIATTR_FRAME_SIZE
	.align		4
.L_46:
        /*000c*/ 	.byte	0x04, 0x11
        /*000e*/ 	.short	(.L_48 - .L_47)
	.align		4
.L_47:
        /*0010*/ 	.word	index@($__internal_0_$__cuda_sm3x_div_rn_noftz_f32_slowpath)
        /*0014*/ 	.word	0x00000000


	//----- nvinfo : EIATTR_FRAME_SIZE
	.align		4
.L_48:
        /*0018*/ 	.byte	0x04, 0x11
        /*001a*/ 	.short	(.L_50 - .L_49)
	.align		4
.L_49:
        /*001c*/ 	.word	index@(_Z18bucket_sort_kernelPfPiii)
        /*0020*/ 	.word	0x00000000


	//----- nvinfo : EIATTR_REGCOUNT
	.align		4
.L_50:
        /*0024*/ 	.byte	0x04, 0x2f
        /*0026*/ 	.short	(.L_52 - .L_51)
	.align		4
.L_51:
        /*0028*/ 	.word	index@(_ZN3cub18CUB_300001_SM_10006detail11EmptyKernelIvEEvv)
        /*002c*/ 	.word	0x00000004


	//----- nvinfo : EIATTR_FRAME_SIZE
	.align		4
.L_52:
        /*0030*/ 	.byte	0x04, 0x11
        /*0032*/ 	.short	(.L_54 - .L_53)
	.align		4
.L_53:
        /*0034*/ 	.word	index@(_ZN3cub18CUB_300001_SM_10006detail11EmptyKernelIvEEvv)
        /*0038*/ 	.word	0x00000000


	//----- nvinfo : EIATTR_REGCOUNT
	.align		4
.L_54:
        /*003c*/ 	.byte	0x04, 0x2f
        /*003e*/ 	.short	(.L_56 - .L_55)
	.align		4
.L_55:
        /*0040*/ 	.word	index@(_ZN3cub18CUB_300001_SM_10006detail10radix_sort31DeviceRadixSortSingleTileKernelINS1_5radix10policy_hubIfNS0_8NullTypeEyE10Policy1000ELNS0_9SortOrderE0EfS6_yNS1_21identity_decomposer_tEEEvPKT1_PSB_PKT2_PSF_T3_iiT4_)
        /*0044*/ 	.word	0x0000007f


	//----- nvinfo : EIATTR_FRAME_SIZE
	.align		4
.L_56:
        /*0048*/ 	.byte	0x04, 0x11
        /*004a*/ 	.short	(.L_58 - .L_57)
	.align		4
.L_57:
        /*004c*/ 	.word	index@(_ZN3cub18CUB_300001_SM_10006detail10radix_sort31DeviceRadixSortSingleTileKernelINS1_5radix10policy_hubIfNS0_8NullTypeEyE10Policy1000ELNS0_9SortOrderE0EfS6_yNS1_21identity_decomposer_tEEEvPKT1_PSB_PKT2_PSF_T3_iiT4_)
        /*0050*/ 	.word	0x00000000


	//----- nvinfo : EIATTR_REGCOUNT
	.align		4
.L_58:
        /*0054*/ 	.byte	0x04, 0x2f
        /*0056*/ 	.short	(.L_60 - .L_59)
	.align		4
.L_59:
        /*0058*/ 	.word	index@(_ZN3cub18CUB_300001_SM_10006detail10radix_sort30DeviceRadixSortHistogramKernelINS1_5radix10policy_hubIfNS0_8NullTypeEyE10Policy1000ELNS0_9SortOrderE0EfyNS1_21identity_decomposer_tEEEvPT2_PKT1_SB_iiT3_)
        /*005c*/ 	.word	0x00000020


	//----- nvinfo : EIATTR_FRAME_SIZE
	.align		4
.L_60:
        /*0060*/ 	.byte	0x04, 0x11
        /*0062*/ 	.short	(.L_62 - .L_61)
	.align		4
.L_61:
        /*0064*/ 	.word	index@(_ZN3cub18CUB_300001_SM_10006detail10radix_sort30DeviceRadixSortHistogramKernelINS1_5radix10policy_hubIfNS0_8NullTypeEyE10Policy1000ELNS0_9SortOrderE0EfyNS1_21identity_decomposer_tEEEvPT2_PKT1_SB_iiT3_)
        /*0068*/ 	.word	0x00000000


	//----- nvinfo : EIATTR_REGCOUNT
	.align		4
.L_62:
        /*006c*/ 	.byte	0x04, 0x2f
        /*006e*/ 	.short	(.L_64 - .L_63)
	.align		4
.L_63:
        /*0070*/ 	.word	index@(_ZN3cub18CUB_300001_SM_10006detail10radix_sort33DeviceRadixSortExclusiveSumKernelINS1_5radix10policy_hubIfNS0_8NullTypeEyE10Policy1000EyEEvPT0_)
        /*0074*/ 	.word	0x00000020


	//----- nvinfo : EIATTR_FRAME_SIZE
	.align		4
.L_64:
        /*0078*/ 	.byte	0x04, 0x11
        /*007a*/ 	.short	(.L_66 - .L_65)
	.align		4
.L_65:
        /*007c*/ 	.word	index@(_ZN3cub18CUB_300001_SM_10006detail10radix_sort33DeviceRadixSortExclusiveSumKernelINS1_5radix10policy_hubIfNS0_8NullTypeEyE10Policy1000EyEEvPT0_)
        /*0080*/ 	.word	0x00000000


	//----- nvinfo : EIATTR_REGCOUNT
	.align		4
.L_66:
        /*0084*/ 	.byte	0x04, 0x2f
        /*0086*/ 	.short	(.L_68 - .L_67)
	.align		4
.L_67:
        /*0088*/ 	.word	index@(_ZN3cub18CUB_300001_SM_10006detail10radix_sort29DeviceRadixSortOnesweepKernelINS1_5radix10policy_hubIfNS0_8NullTypeEyE10Policy1000ELNS0_9SortOrderE0EfS6_yiiNS1_21identity_decomposer_tEEEvPT5_SC_PT3_PKSD_PT1_PKSH_PT2_PKSL_T4_iiT6_)
        /*008c*/ 	.word	0x00000038


	//----- nvinfo : EIATTR_FRAME_SIZE
	.align		4
.L_68:
        /*0090*/ 	.byte	0x04, 0x11
        /*0092*/ 	.short	(.L_70 - .L_69)
	.align		4
.L_69:
        /*0094*/ 	.word	index@(_ZN3cub18CUB_300001_SM_10006detail10radix_sort29DeviceRadixSortOnesweepKernelINS1_5radix10policy_hubIfNS0_8NullTypeEyE10Policy1000ELNS0_9SortOrderE0EfS6_yiiNS1_21identity_decomposer_tEEEvPT5_SC_PT3_PKSD_PT1_PKSH_PT2_PKSL_T4_iiT6_)
        /*0098*/ 	.word	0x00000000


	//----- nvinfo : EIATTR_MIN_STACK_SIZE
	.align		4
.L_70:
        /*009c*/ 	.byte	0x04, 0x12
        /*009e*/ 	.short	(.L_72 - .L_71)
	.align		4
.L_71:
        /*00a0*/ 	.word	index@(_ZN3cub18CUB_300001_SM_10006detail10radix_sort29DeviceRadixSortOnesweepKernelINS1_5radix10policy_hubIfNS0_8NullTypeEyE10Policy1000ELNS0_9SortOrderE0EfS6_yiiNS1_21identity_decomposer_tEEEvPT5_SC_PT3_PKSD_PT1_PKSH_PT2_PKSL_T4_iiT6_)
        /*00a4*/ 	.word	0x00000000


	//----- nvinfo : EIATTR_MIN_STACK_SIZE
	.align		4
.L_72:
        /*00a8*/ 	.byte	0x04, 0x12
        /*00aa*/ 	.short	(.L_74 - .L_73)
	.align		4
.L_73:
        /*00ac*/ 	.word	index@(_ZN3cub18CUB_300001_SM_10006detail10radix_sort33DeviceRadixSortExclusiveSumKernelINS1_5radix10policy_hubIfNS0_8NullTypeEyE10Policy1000EyEEvPT0_)
        /*00b0*/ 	.word	0x00000000


	//----- nvinfo : EIATTR_MIN_STACK_SIZE
	.align		4
.L_74:
        /*00b4*/ 	.byte	0x04, 0x12
        /*00b6*/ 	.short	(.L_76 - .L_75)
	.align		4
.L_75:
        /*00b8*/ 	.word	index@(_ZN3cub18CUB_300001_SM_10006detail10radix_sort30DeviceRadixSortHistogramKernelINS1_5radix10policy_hubIfNS0_8NullTypeEyE10Policy1000ELNS0_9SortOrderE0EfyNS1_21identity_decomposer_tEEEvPT2_PKT1_SB_iiT3_)
        /*00bc*/ 	.word	0x00000000


	//----- nvinfo : EIATTR_MIN_STACK_SIZE
	.align		4
.L_76:
        /*00c0*/ 	.byte	0x04, 0x12
        /*00c2*/ 	.short	(.L_78 - .L_77)
	.align		4
.L_77:
        /*00c4*/ 	.word	index@(_ZN3cub18CUB_300001_SM_10006detail10radix_sort31DeviceRadixSortSingleTileKernelINS1_5radix10policy_hubIfNS0_8NullTypeEyE10Policy1000ELNS0_9SortOrderE0EfS6_yNS1_21identity_decomposer_tEEEvPKT1_PSB_PKT2_PSF_T3_iiT4_)
        /*00c8*/ 	.word	0x00000000


	//----- nvinfo : EIATTR_MIN_STACK_SIZE
	.align		4
.L_78:
        /*00cc*/ 	.byte	0x04, 0x12
        /*00ce*/ 	.short	(.L_80 - .L_79)
	.align		4
.L_79:
        /*00d0*/ 	.word	index@(_ZN3cub18CUB_300001_SM_10006detail11EmptyKernelIvEEvv)
        /*00d4*/ 	.word	0x00000000


	//----- nvinfo : EIATTR_MIN_STACK_SIZE
	.align		4
.L_80:
        /*00d8*/ 	.byte	0x04, 0x12
        /*00da*/ 	.short	(.L_82 - .L_81)
	.align		4
.L_81:
        /*00dc*/ 	.word	index@(_Z18bucket_sort_kernelPfPiii)
        /*00e0*/ 	.word	0x00000000
.L_82:


//--------------------- .nv.compat                --------------------------
	.section	.nv.compat,"",@"SHT_CUDA_COMPAT_INFO"
	.align	4
        /*0000*/ 	.byte	0x02, 0x09, 0x00, 0x00, 0x02, 0x02, 0x01, 0x00, 0x02, 0x05, 0x05, 0x00, 0x03, 0x07, 0x01, 0x01
        /*0010*/ 	.byte	0x02, 0x03, 0x00, 0x00, 0x02, 0x06, 0x01, 0x00, 0x04, 0x0b, 0x08, 0x00, 0x01, 0x00, 0x00, 0x00
        /*0020*/ 	.byte	0x00, 0x00, 0x00, 0x00


//--------------------- .nv.info._ZN3cub18CUB_300001_SM_10006detail10radix_sort29DeviceRadixSortOnesweepKernelINS1_5radix10policy_hubIfNS0_8NullTypeEyE10Policy1000ELNS0_9SortOrderE0EfS6_yiiNS1_21identity_decomposer_tEEEvPT5_SC_PT3_PKSD_PT1_PKSH_PT2_PKSL_T4_iiT6_ --------------------------
	.section	.nv.info._ZN3cub18CUB_300001_SM_10006detail10radix_sort29DeviceRadixSortOnesweepKernelINS1_5radix10policy_hubIfNS0_8NullTypeEyE10Policy1000ELNS0_9SortOrderE0EfS6_yiiNS1_21identity_decomposer_tEEEvPT5_SC_PT3_PKSD_PT1_PKSH_PT2_PKSL_T4_iiT6_,"",@"SHT_CUDA_INFO"
	.sectionflags	@""
	.align	4


	//----- nvinfo : EIATTR_CUDA_API_VERSION
	.align		4
        /*0000*/ 	.byte	0x04, 0x37
        /*0002*/ 	.short	(.L_84 - .L_83)
.L_83:
        /*0004*/ 	.word	0x00000082


	//----- nvinfo : EIATTR_KPARAM_INFO
	.align		4
.L_84:
        /*0008*/ 	.byte	0x04, 0x17
        /*000a*/ 	.short	(.L_86 - .L_85)
.L_85:
        /*000c*/ 	.word	0x00000000
        /*0010*/ 	.short	0x000b
        /*0012*/ 	.short	0x004c
        /*0014*/ 	.byte	0x00, 0xf0, 0x05, 0x00


	//----- nvinfo : EIATTR_KPARAM_INFO
	.align		4
.L_86:
        /*0018*/ 	.byte	0x04, 0x17
        /*001a*/ 	.short	(.L_88 - .L_87)
.L_87:
        /*001c*/ 	.word	0x00000000
        /*0020*/ 	.short	0x000a
        /*0022*/ 	.short	0x0048
        /*0024*/ 	.byte	0x00, 0xf0, 0x11, 0x00


	//----- nvinfo : EIATTR_KPARAM_INFO
	.align		4
.L_88:
        /*0028*/ 	.byte	0x04, 0x17
        /*002a*/ 	.short	(.L_90 - .L_89)
.L_89:
        /*002c*/ 	.word	0x00000000
        /*0030*/ 	.short	0x0009
        /*0032*/ 	.short	0x0044
        /*0034*/ 	.byte	0x00, 0xf0, 0x11, 0x00


	//----- nvinfo : EIATTR_KPARAM_INFO
	.align		4
.L_90:
        /*0038*/ 	.byte	0x04, 0x17
        /*003a*/ 	.short	(.L_92 - .L_91)
.L_91:
        /*003c*/ 	.word	0x00000000
        /*0040*/ 	.short	0x0008
        /*0042*/ 	.short	0x0040
        /*0044*/ 	.byte	0x00, 0xf0, 0x11, 0x00


	//----- nvinfo : EIATTR_KPARAM_INFO
	.align		4
.L_92:
        /*0048*/ 	.byte	0x04, 0x17
        /*004a*/ 	.short	(.L_94 - .L_93)
.L_93:
        /*004c*/ 	.word	0x00000000
        /*0050*/ 	.short	0x0007
        /*0052*/ 	.short	0x0038
        /*0054*/ 	.byte	0x00, 0xf5, 0x21, 0x00


	//----- nvinfo : EIATTR_KPARAM_INFO
	.align		4
.L_94:
        /*0058*/ 	.byte	0x04, 0x17
        /*005a*/ 	.short	(.L_96 - .L_95)
.L_95:
        /*005c*/ 	.word	0x00000000
        /*0060*/ 	.short	0x0006
        /*0062*/ 	.short	0x0030
        /*0064*/ 	.byte	0x00, 0xf5, 0x21, 0x00


	//----- nvinfo : EIATTR_KPARAM_INFO
	.align		4
.L_96:
        /*0068*/ 	.byte	0x04, 0x17
        /*006a*/ 	.short	(.L_98 - .L_97)
.L_97:
        /*006c*/ 	.word	0x00000000
        /*0070*/ 	.short	0x0005
        /*0072*/ 	.short	0x0028
        /*0074*/ 	.byte	0x00, 0xf5, 0x21, 0x00


	//----- nvinfo : EIATTR_KPARAM_INFO
	.align		4
.L_98:
        /*0078*/ 	.byte	0x04, 0x17
        /*007a*/ 	.short	(.L_100 - .L_99)
.L_99:
        /*007c*/ 	.word	0x00000000
        /*0080*/ 	.short	0x0004
        /*0082*/ 	.short	0x0020
        /*0084*/ 	.byte	0x00, 0xf5, 0x21, 0x00


	//----- nvinfo : EIATTR_KPARAM_INFO
	.align		4
.L_100:
        /*0088*/ 	.byte	0x04, 0x17
        /*008a*/ 	.short	(.L_102 - .L_101)
.L_101:
        /*008c*/ 	.word	0x00000000
        /*0090*/ 	.short	0x0003
        /*0092*/ 	.short	0x0018
        /*0094*/ 	.byte	0x00, 0xf5, 0x21, 0x00


	//----- nvinfo : EIATTR_KPARAM_INFO
	.align		4
.L_102:
        /*0098*/ 	.byte	0x04, 0x17
        /*009a*/ 	.short	(.L_104 - .L_103)
.L_103:
        /*009c*/ 	.word	0x00000000
        /*00a0*/ 	.short	0x0002
        /*00a2*/ 	.short	0x0010
        /*00a4*/ 	.byte	0x00, 0xf5, 0x21, 0x00


	//----- nvinfo : EIATTR_KPARAM_INFO
	.align		4
.L_104:
        /*00a8*/ 	.byte	0x04, 0x17
        /*00aa*/ 	.short	(.L_106 - .L_105)
.L_105:
        /*00ac*/ 	.word	0x00000000
        /*00b0*/ 	.short	0x0001
        /*00b2*/ 	.short	0x0008
        /*00b4*/ 	.byte	0x00, 0xf5, 0x21, 0x00


	//----- nvinfo : EIATTR_KPARAM_INFO
	.align		4
.L_106:
        /*00b8*/ 	.byte	0x04, 0x17
        /*00ba*/ 	.short	(.L_108 - .L_107)
.L_107:
        /*00bc*/ 	.word	0x00000000
        /*00c0*/ 	.short	0x0000
        /*00c2*/ 	.short	0x0000
        /*00c4*/ 	.byte	0x00, 0xf5, 0x21, 0x00


	//----- nvinfo : EIATTR_SPARSE_MMA_MASK
	.align		4
.L_108:
        /*00c8*/ 	.byte	0x03, 0x50
        /*00ca*/ 	.short	0x0000


	//----- nvinfo : EIATTR_MAXREG_COUNT
	.align		4
        /*00cc*/ 	.byte	0x03, 0x1b
        /*00ce*/ 	.short	0x00a8


	//----- nvinfo : EIATTR_NUM_BARRIERS
	.align		4
        /*00d0*/ 	.byte	0x02, 0x4c
        /*00d2*/ 	.byte	0x01
	.zero		1


	//----- nvinfo : EIATTR_MERCURY_ISA_VERSION
	.align		4
        /*00d4*/ 	.byte	0x03, 0x5f
        /*00d6*/ 	.short	0x0101


	//----- nvinfo : EIATTR_COOP_GROUP_MASK_REGIDS
	.align		4
        /*00d8*/ 	.byte	0x04, 0x29
        /*00da*/ 	.short	(.L_110 - .L_109)


	//   ....[0]....
.L_109:
        /*00dc*/ 	.word	0xffffffff


	//   ....[1]....
        /*00e0*/ 	.word	0x0500001a


	//   ....[2]....
        /*00e4*/ 	.word	0xffffffff


	//   ....[3]....
        /*00e8*/ 	.word	0xffffffff


	//   ....[4]....
        /*00ec*/ 	.word	0xffffffff


	//   ....[5]....
        /*00f0*/ 	.word	0xffffffff


	//   ....[6]....
        /*00f4*/ 	.word	0xffffffff


	//   ....[7]....
        /*00f8*/ 	.word	0xffffffff


	//   ....[8]....
        /*00fc*/ 	.word	0xffffffff


	//   ....[9]....
        /*0100*/ 	.word	0xffffffff


	//   ....[10]....
        /*0104*/ 	.word	0xffffffff


	//   ....[11]....
        /*0108*/ 	.word	0xffffffff


	//   ....[12]....
        /*010c*/ 	.word	0xffffffff


	//   ....[13]....
        /*0110*/ 	.word	0xffffffff


	//   ....[14]....
        /*0114*/ 	.word	0xffffffff


	//   ....[15]....
        /*0118*/ 	.word	0xffffffff


	//   ....[16]....
        /*011c*/ 	.word	0xffffffff


	//   ....[17]....
        /*0120*/ 	.word	0xffffffff


	//   ....[18]....
        /*0124*/ 	.word	0xffffffff


	//   ....[19]....
        /*0128*/ 	.word	0xffffffff


	//   ....[20]....
        /*012c*/ 	.word	0xffffffff


	//   ....[21]....
        /*0130*/ 	.word	0xffffffff


	//   ....[22]....
        /*0134*/ 	.word	0xffffffff


	//   ....[23]....
        /*0138*/ 	.word	0xffffffff


	//   ....[24]....
        /*013c*/ 	.word	0xffffffff


	//   ....[25]....
        /*0140*/ 	.word	0xffffffff


	//   ....[26]....
        /*0144*/ 	.word	0xffffffff


	//   ....[27]....
        /*0148*/ 	.word	0xffffffff


	//   ....[28]....
        /*014c*/ 	.word	0xffffffff


	//   ....[29]....
        /*0150*/ 	.word	0xffffffff


	//   ....[30]....
        /*0154*/ 	.word	0xffffffff


	//   ....[31]....
        /*0158*/ 	.word	0xffffffff


	//   ....[32]....
        /*015c*/ 	.word	0xffffffff


	//   ....[33]....
        /*0160*/ 	.word	0xffffffff


	//   ....[34]....
        /*0164*/ 	.word	0xffffffff


	//   ....[35]....
        /*0168*/ 	.word	0xffffffff


	//   ....[36]....
        /*016c*/ 	.word	0xffffffff


	//   ....[37]....
        /*0170*/ 	.word	0xffffffff


	//   ....[38]....
        /*0174*/ 	.word	0xffffffff


	//   ....[39]....
        /*0178*/ 	.word	0xffffffff


	//   ....[40]....
        /*017c*/ 	.word	0xffffffff


	//   ....[41]....
        /*0180*/ 	.word	0xffffffff


	//   ....[42]....
        /*0184*/ 	.word	0xffffffff


	//   ....[43]....
        /*0188*/ 	.word	0xffffffff


	//   ....[44]....
        /*018c*/ 	.word	0xffffffff


	//   ....[45]....
        /*0190*/ 	.word	0xffffffff


	//   ....[46]....
        /*0194*/ 	.word	0xffffffff


	//   ....[47]....
        /*0198*/ 	.word	0xffffffff


	//   ....[48]....
        /*019c*/ 	.word	0xffffffff


	//   ....[49]....
        /*01a0*/ 	.word	0xffffffff


	//   ....[50]....
        /*01a4*/ 	.word	0xffffffff


	//   ....[51]....
        /*01a8*/ 	.word	0xffffffff


	//   ....[52]....
        /*01ac*/ 	.word	0xffffffff


	//   ....[53]....
        /*01b0*/ 	.word	0xffffffff


	//   ....[54]....
        /*01b4*/ 	.word	0xffffffff


	//   ....[55]....
        /*01b8*/ 	.word	0xffffffff


	//   ....[56]....
        /*01bc*/ 	.word	0xffffffff


	//   ....[57]....
        /*01c0*/ 	.word	0xffffffff


	//   ....[58]....
        /*01c4*/ 	.word	0xffffffff


	//   ....[59]....
        /*01c8*/ 	.word	0xffffffff


	//   ....[60]....
        /*01cc*/ 	.word	0xffffffff


	//   ....[61]....
        /*01d0*/ 	.word	0xffffffff


	//   ....[62]....
        /*01d4*/ 	.word	0xffffffff


	//   ....[63]....
        /*01d8*/ 	.word	0xffffffff


	//   ....[64]....
        /*01dc*/ 	.word	0xffffffff


	//   ....[65]....
        /*01e0*/ 	.word	0xffffffff


	//   ....[66]....
        /*01e4*/ 	.word	0xffffffff


	//   ....[67]....
        /*01e8*/ 	.word	0xffffffff


	//   ....[68]....
        /*01ec*/ 	.word	0xffffffff


	//   ....[69]....
        /*01f0*/ 	.word	0xffffffff


	//   ....[70]....
        /*01f4*/ 	.word	0xffffffff


	//   ....[71]....
        /*01f8*/ 	.word	0xffffffff


	//   ....[72]....
        /*01fc*/ 	.word	0xffffffff


	//   ....[73]....
        /*0200*/ 	.word	0xffffffff


	//   ....[74]....
        /*0204*/ 	.word	0xffffffff


	//   ....[75]....
        /*0208*/ 	.word	0xffffffff


	//   ....[76]....
        /*020c*/ 	.word	0xffffffff


	//   ....[77]....
        /*0210*/ 	.word	0xffffffff


	//   ....[78]....
        /*0214*/ 	.word	0xffffffff


	//   ....[79]....
        /*0218*/ 	.word	0xffffffff


	//   ....[80]....
        /*021c*/ 	.word	0xffffffff


	//   ....[81]....
        /*0220*/ 	.word	0xffffffff


	//   ....[82]....
        /*0224*/ 	.word	0xffffffff


	//   ....[83]....
        /*0228*/ 	.word	0xffffffff


	//   ....[84]....
        /*022c*/ 	.word	0xffffffff


	//   ....[85]....
        /*0230*/ 	.word	0xffffffff


	//   ....[86]....
        /*0234*/ 	.word	0xffffffff


	//   ....[87]....
        /*0238*/ 	.word	0xffffffff


	//   ....[88]....
        /*023c*/ 	.word	0xffffffff


	//   ....[89]....
        /*0240*/ 	.word	0xffffffff


	//   ....[90]....
        /*0244*/ 	.word	0xffffffff


	//   ....[91]....
        /*0248*/ 	.word	0xffffffff


	//   ....[92]....
        /*024c*/ 	.word	0xffffffff


	//   ....[93]....
        /*0250*/ 	.word	0xffffffff


	//   ....[94]....
        /*0254*/ 	.word	0xffffffff


	//   ....[95]....
        /*0258*/ 	.word	0xffffffff


	//   ....[96]....
        /*025c*/ 	.word	0xffffffff


	//   ....[97]....
        /*0260*/ 	.word	0xffffffff


	//   ....[98]....
        /*0264*/ 	.word	0xffffffff


	//   ....[99]....
        /*0268*/ 	.word	0xffffffff


	//   ....[100]....
        /*026c*/ 	.word	0xffffffff


	//   ....[101]....
        /*0270*/ 	.word	0xffffffff


	//   ....[102]....
        /*0274*/ 	.word	0xffffffff


	//   ....[103]....
        /*0278*/ 	.word	0xffffffff


	//   ....[104]....
        /*027c*/ 	.word	0xffffffff


	//   ....[105]....
        /*0280*/ 	.word	0xffffffff


	//   ....[106]....
        /*0284*/ 	.word	0xffffffff


	//   ....[107]....
        /*0288*/ 	.word	0xffffffff


	//   ....[108]....
        /*028c*/ 	.word	0xffffffff


	//   ....[109]....
        /*0290*/ 	.word	0xffffffff


	//   ....[110]....
        /*0294*/ 	.word	0xffffffff


	//   ....[111]....
        /*0298*/ 	.word	0xffffffff


	//   ....[112]....
        /*029c*/ 	.word	0xffffffff


	//   ....[113]....
        /*02a0*/ 	.word	0xffffffff


	//   ....[114]....
        /*02a4*/ 	.word	0xffffffff


	//   ....[115]....
        /*02a8*/ 	.word	0xffffffff


	//   ....[116]....
        /*02ac*/ 	.word	0xffffffff


	//   ....[117]....
        /*02b0*/ 	.word	0xffffffff


	//   ....[118]....
        /*02b4*/ 	.word	0xffffffff


	//   ....[119]....
        /*02b8*/ 	.word	0xffffffff


	//   ....[120]....
        /*02bc*/ 	.word	0xffffffff


	//   ....[121]....
        /*02c0*/ 	.word	0xffffffff


	//   ....[122]....
        /*02c4*/ 	.word	0xffffffff


	//   ....[123]....
        /*02c8*/ 	.word	0xffffffff


	//   ....[124]....
        /*02cc*/ 	.word	0xffffffff


	//   ....[125]....
        /*02d0*/ 	.word	0xffffffff


	//   ....[126]....
        /*02d4*/ 	.word	0xffffffff


	//   ....[127]....
        /*02d8*/ 	.word	0xffffffff


	//   ....[128]....
        /*02dc*/ 	.word	0xffffffff


	//   ....[129]....
        /*02e0*/ 	.word	0xffffffff


	//   ....[130]....
        /*02e4*/ 	.word	0xffffffff


	//   ....[131]....
        /*02e8*/ 	.word	0xffffffff


	//   ....[132]....
        /*02ec*/ 	.word	0xffffffff


	//   ....[133]....
        /*02f0*/ 	.word	0xffffffff


	//   ....[134]....
        /*02f4*/ 	.word	0xffffffff


	//   ....[135]....
        /*02f8*/ 	.word	0xffffffff


	//   ....[136]....
        /*02fc*/ 	.word	0xffffffff


	//   ....[137]....
        /*0300*/ 	.word	0xffffffff


	//   ....[138]....
        /*0304*/ 	.word	0xffffffff


	//   ....[139]....
        /*0308*/ 	.word	0xffffffff


	//   ....[140]....
        /*030c*/ 	.word	0xffffffff


	//   ....[141]....
        /*0310*/ 	.word	0xffffffff


	//   ....[142]....
        /*0314*/ 	.word	0xffffffff


	//   ....[143]....
        /*0318*/ 	.word	0xffffffff


	//   ....[144]....
        /*031c*/ 	.word	0xffffffff


	//   ....[145]....
        /*0320*/ 	.word	0xffffffff


	//   ....[146]....
        /*0324*/ 	.word	0xffffffff


	//   ....[147]....
        /*0328*/ 	.word	0xffffffff


	//   ....[148]....
        /*032c*/ 	.word	0xffffffff


	//   ....[149]....
        /*0330*/ 	.word	0xffffffff


	//   ....[150]....
        /*0334*/ 	.word	0xffffffff


	//   ....[151]....
        /*0338*/ 	.word	0xffffffff


	//   ....[152]....
        /*033c*/ 	.word	0xffffffff


	//   ....[153]....
        /*0340*/ 	.word	0xffffffff


	//   ....[154]....
        /*0344*/ 	.word	0xffffffff


	//   ....[155]....
        /*0348*/ 	.word	0xffffffff


	//   ....[156]....
        /*034c*/ 	.word	0xffffffff


	//   ....[157]....
        /*0350*/ 	.word	0xffffffff


	//   ....[158]....
        /*0354*/ 	.word	0xffffffff


	//   ....[159]....
        /*0358*/ 	.word	0xffffffff


	//   ....[160]....
        /*035c*/ 	.word	0xffffffff


	//   ....[161]....
        /*0360*/ 	.word	0xffffffff


	//   ....[162]....
        /*0364*/ 	.word	0xffffffff


	//   ....[163]....
        /*0368*/ 	.word	0xffffffff


	//   ....[164]....
        /*036c*/ 	.word	0xffffffff


	//   ....[165]....
        /*0370*/ 	.word	0xffffffff


	//   ....[166]....
        /*0374*/ 	.word	0xffffffff


	//   ....[167]....
        /*0378*/ 	.word	0xffffffff


	//   ....[168]....
        /*037c*/ 	.word	0xffffffff


	//   ....[169]....
        /*0380*/ 	.word	0x05000004


	//   ....[170]....
        /*0384*/ 	.word	0xffffffff


	//   ....[171]....
        /*0388*/ 	.word	0xffffffff


	//   ....[172]....
        /*038c*/ 	.word	0xffffffff


	//   ....[173]....
        /*0390*/ 	.word	0xffffffff


	//   ....[174]....
        /*0394*/ 	.word	0xffffffff


	//   ....[175]....
        /*0398*/ 	.word	0xffffffff


	//   ....[176]....
        /*039c*/ 	.word	0xffffffff


	//   ....[177]....
        /*03a0*/ 	.word	0xffffffff


	//   ....[178]....
        /*03a4*/ 	.word	0xffffffff


	//   ....[179]....
        /*03a8*/ 	.word	0xffffffff


	//   ....[180]....
        /*03ac*/ 	.word	0xffffffff


	//   ....[181]....
        /*03b0*/ 	.word	0xffffffff


	//   ....[182]....
        /*03b4*/ 	.word	0xffffffff


	//   ....[183]....
        /*03b8*/ 	.word	0xffffffff


	//   ....[184]....
        /*03bc*/ 	.word	0xffffffff


	//   ....[185]....
        /*03c0*/ 	.word	0xffffffff


	//   ....[186]....
        /*03c4*/ 	.word	0xffffffff


	//   ....[187]....
        /*03c8*/ 	.word	0xffffffff


	//   ....[188]....
        /*03cc*/ 	.word	0xffffffff


	//   ....[189]....
        /*03d0*/ 	.word	0xffffffff


	//   ....[190]....
        /*03d4*/ 	.word	0xffffffff


	//   ....[191]....
        /*03d8*/ 	.word	0xffffffff


	//   ....[192]....
        /*03dc*/ 	.word	0xffffffff


	//   ....[193]....
        /*03e0*/ 	.word	0xffffffff


	//   ....[194]....
        /*03e4*/ 	.word	0xffffffff


	//   ....[195]....
        /*03e8*/ 	.word	0xffffffff


	//   ....[196]....
        /*03ec*/ 	.word	0xffffffff


	//   ....[197]....
        /*03f0*/ 	.word	0xffffffff


	//   ....[198]....
        /*03f4*/ 	.word	0xffffffff


	//   ....[199]....
        /*03f8*/ 	.word	0xffffffff


	//   ....[200]....
        /*03fc*/ 	.word	0xffffffff


	//   ....[201]....
        /*0400*/ 	.word	0xffffffff


	//   ....[202]....
        /*0404*/ 	.word	0xffffffff


	//   ....[203]....
        /*0408*/ 	.word	0xffffffff


	//   ....[204]....
        /*040c*/ 	.word	0xffffffff


	//   ....[205]....
        /*0410*/ 	.word	0xffffffff


	//   ....[206]....
        /*0414*/ 	.word	0x0500002e


	//   ....[207]....
        /*0418*/ 	.word	0x0500002e


	//   ....[208]....
        /*041c*/ 	.word	0x0500002e


	//   ....[209]....
        /*0420*/ 	.word	0x0500002e


	//   ....[210]....
        /*0424*/ 	.word	0x0500002e


	//----- nvinfo : EIATTR_COOP_GROUP_INSTR_OFFSETS
	.align		4
.L_110:
        /*0428*/ 	.byte	0x04, 0x28
        /*042a*/ 	.short	(.L_112 - .L_111)


	//   ....[0]....
.L_111:
        /*042c*/ 	.word	0x00001220


	//   ....[1]....
        /*0430*/ 	.word	0x00001d00


	//   ....[2]....
        /*0434*/ 	.word	0x00002a50


	//   ....[3]....
        /*0438*/ 	.word	0x00002a70


	//   ....[4]....
        /*043c*/ 	.word	0x00002a90


	//   ....[5]....
        /*0440*/ 	.word	0x00002ab0


	//   ....[6]....
        /*0444*/ 	.word	0x00002ad0


	//   ....[7]....
        /*0448*/ 	.word	0x00002fa0


	//   ....[8]....
        /*044c*/ 	.word	0x00002fb0


	//   ....[9]....
        /*0450*/ 	.word	0x00002fd0


	//   ....[10]....
        /*0454*/ 	.word	0x00002ff0


	//   ....[11]....
        /*0458*/ 	.word	0x00003040


	//   ....[12]....
        /*045c*/ 	.word	0x00003070


	//   ....[13]....
        /*0460*/ 	.word	0x000030b0


	//   ....[14]....
        /*0464*/ 	.word	0x000030f0


	//   ....[15]....
        /*0468*/ 	.word	0x000031e0


	//   ....[16]....
        /*046c*/ 	.word	0x00003240


	//   ....[17]....
        /*0470*/ 	.word	0x00003250


	//   ....[18]....
        /*0474*/ 	.word	0x00003270


	//   ....[19]....
        /*0478*/ 	.word	0x000032b0


	//   ....[20]....
        /*047c*/ 	.word	0x000032e0


	//   ....[21]....
        /*0480*/ 	.word	0x00003320


	//   ....[22]....
        /*0484*/ 	.word	0x00003340


	//   ....[23]....
        /*0488*/ 	.word	0x00003360


	//   ....[24]....
        /*048c*/ 	.word	0x000034a0


	//   ....[25]....
        /*0490*/ 	.word	0x000034d0


	//   ....[26]....
        /*0494*/ 	.word	0x000034e0


	//   ....[27]....
        /*0498*/ 	.word	0x00003500


	//   ....[28]....
        /*049c*/ 	.word	0x00003540


	//   ....[29]....
        /*04a0*/ 	.word	0x00003570


	//   ....[30]....
        /*04a4*/ 	.word	0x000035b0


	//   ....[31]....
        /*04a8*/ 	.word	0x000035d0


	//   ....[32]....
        /*04ac*/ 	.word	0x000035f0


	//   ....[33]....
        /*04b0*/ 	.word	0x00003720


	//   ....[34]....
        /*04b4*/ 	.word	0x00003740


	//   ....[35]....
        /*04b8*/ 	.word	0x00003750


	//   ....[36]....
        /*04bc*/ 	.word	0x00003770


	//   ....[37]....
        /*04c0*/ 	.word	0x000037b0


	//   ....[38]....
        /*04c4*/ 	.word	0x000037e0


	//   ....[39]....
        /*04c8*/ 	.word	0x00003820


	//   ....[40]....
        /*04cc*/ 	.word	0x00003840


	//   ....[41]....
        /*04d0*/ 	.word	0x00003860


	//   ....[42]....
        /*04d4*/ 	.word	0x000039a0


	//   ....[43]....
        /*04d8*/ 	.word	0x000039d0


	//   ....[44]....
        /*04dc*/ 	.word	0x000039e0


	//   ....[45]....
        /*04e0*/ 	.word	0x00003a00


	//   ....[46]....
        /*04e4*/ 	.word	0x00003a40


	//   ....[47]....
        /*04e8*/ 	.word	0x00003a70


	//   ....[48]....
        /*04ec*/ 	.word	0x00003ab0


	//   ....[49]....
        /*04f0*/ 	.word	0x00003ad0


	//   ....[50]....
        /*04f4*/ 	.word	0x00003af0


	//   ....[51]....
        /*04f8*/ 	.word	0x00003c20


	//   ....[52]....
        /*04fc*/ 	.word	0x00003c40


	//   ....[53]....
        /*0500*/ 	.word	0x00003c50


	//   ....[54]....
        /*0504*/ 	.word	0x00003c70


	//   ....[55]....
        /*0508*/ 	.word	0x00003cb0


	//   ....[56]....
        /*050c*/ 	.word	0x00003ce0


	//   ....[57]....
        /*0510*/ 	.word	0x00003d20


	//   ....[58]....
        /*0514*/ 	.word	0x00003d40


	//   ....[59]....
        /*0518*/ 	.word	0x00003d60


	//   ....[60]....
        /*051c*/ 	.word	0x00003ea0


	//   ....[61]....
        /*0520*/ 	.word	0x00003ed0


	//   ....[62]....
        /*0524*/ 	.word	0x00003ee0


	//   ....[63]....
        /*0528*/ 	.word	0x00003f00


	//   ....[64]....
        /*052c*/ 	.word	0x00003f40


	//   ....[65]....
        /*0530*/ 	.word	0x00003f70


	//   ....[66]....
        /*0534*/ 	.word	0x00003fb0


	//   ....[67]....
        /*0538*/ 	.word	0x00003fd0


	//   ....[68]....
        /*053c*/ 	.word	0x00003ff0


	//   ....[69]....
        /*0540*/ 	.word	0x00004120


	//   ....[70]....
        /*0544*/ 	.word	0x00004140


	//   ....[71]....
        /*0548*/ 	.word	0x00004150


	//   ....[72]....
        /*054c*/ 	.word	0x00004180


	//   ....[73]....
        /*0550*/ 	.word	0x000041a0


	//   ....[74]....
        /*0554*/ 	.word	0x000041f0


	//   ....[75]....
        /*0558*/ 	.word	0x00004210


	//   ....[76]....
        /*055c*/ 	.word	0x00004250


	//   ....[77]....
        /*0560*/ 	.word	0x00004270


	//   ....[78]....
        /*0564*/ 	.word	0x000043a0


	//   ....[79]....
        /*0568*/ 	.word	0x000043d0


	//   ....[80]....
        /*056c*/ 	.word	0x000043e0


	//   ....[81]....
        /*0570*/ 	.word	0x00004430


	//   ....[82]....
        /*0574*/ 	.word	0x00004460


	//   ....[83]....
        /*0578*/ 	.word	0x00004490


	//   ....[84]....
        /*057c*/ 	.word	0x000044c0


	//   ....[85]....
        /*0580*/ 	.word	0x000044f0


	//   ....[86]....
        /*0584*/ 	.word	0x00004520


	//   ....[87]....
        /*0588*/ 	.word	0x00004620


	//   ....[88]....
        /*058c*/ 	.word	0x00004640


	//   ....[89]....
        /*0590*/ 	.word	0x00004650


	//   ....[90]....
        /*0594*/ 	.word	0x000046a0


	//   ....[91]....
        /*0598*/ 	.word	0x000046d0


	//   ....[92]....
        /*059c*/ 	.word	0x000046e0


	//   ....[93]....
        /*05a0*/ 	.word	0x00004720


	//   ....[94]....
        /*05a4*/ 	.word	0x00004760


	//   ....[95]....
        /*05a8*/ 	.word	0x00004790


	//   ....[96]....
        /*05ac*/ 	.word	0x000048b0


	//   ....[97]....
        /*05b0*/ 	.word	0x000048e0


	//   ....[98]....
        /*05b4*/ 	.word	0x000048f0


	//   ....[99]....
        /*05b8*/ 	.word	0x00004940


	//   ....[100]....
        /*05bc*/ 	.word	0x00004970


	//   ....[101]....
        /*05c0*/ 	.word	0x000049a0


	//   ....[102]....
        /*05c4*/ 	.word	0x000049d0


	//   ....[103]....
        /*05c8*/ 	.word	0x00004a00


	//   ....[104]....
        /*05cc*/ 	.word	0x00004a30


	//   ....[105]....
        /*05d0*/ 	.word	0x00004b50


	//   ....[106]....
        /*05d4*/ 	.word	0x00004b80


	//   ....[107]....
        /*05d8*/ 	.word	0x00004b90


	//   ....[108]....
        /*05dc*/ 	.word	0x00004be0


	//   ....[109]....
        /*05e0*/ 	.word	0x00004c10


	//   ....[110]....
        /*05e4*/ 	.word	0x00004c40


	//   ....[111]....
        /*05e8*/ 	.word	0x00004c70


	//   ....[112]....
        /*05ec*/ 	.word	0x00004ca0


	//   ....[113]....
        /*05f0*/ 	.word	0x00004cd0


	//   ....[114]....
        /*05f4*/ 	.word	0x00004df0


	//   ....[115]....
        /*05f8*/ 	.word	0x00004e20


	//   ....[116]....
        /*05fc*/ 	.word	0x00004e30


	//   ....[117]....
        /*0600*/ 	.word	0x00004e80


	//   ....[118]....
        /*0604*/ 	.word	0x00004eb0


	//   ....[119]....
        /*0608*/ 	.word	0x00004ee0


	//   ....[120]....
        /*060c*/ 	.word	0x00004f10


	//   ....[121]....
        /*0610*/ 	.word	0x00004f40


	//   ....[122]....
        /*0614*/ 	.word	0x00004f70


	//   ....[123]....
        /*0618*/ 	.word	0x00005090


	//   ....[124]....
        /*061c*/ 	.word	0x000050c0


	//   ....[125]....
        /*0620*/ 	.word	0x000050d0


	//   ....[126]....
        /*0624*/ 	.word	0x00005120


	//   ....[127]....
        /*0628*/ 	.word	0x00005150


	//   ....[128]....
        /*062c*/ 	.word	0x00005180


	//   ....[129]....
        /*0630*/ 	.word	0x000051b0


	//   ....[130]....
        /*0634*/ 	.word	0x000051e0


	//   ....[131]....
        /*0638*/ 	.word	0x00005210


	//   ....[132]....
        /*063c*/ 	.word	0x00005330


	//   ....[133]....
        /*0640*/ 	.word	0x00005360


	//   ....[134]....
        /*0644*/ 	.word	0x00005370


	//   ....[135]....
        /*0648*/ 	.word	0x000053c0


	//   ....[136]....
        /*064c*/ 	.word	0x000053f0


	//   ....[137]....
        /*0650*/ 	.word	0x00005420


	//   ....[138]....
        /*0654*/ 	.word	0x00005450


	//   ....[139]....
        /*0658*/ 	.word	0x00005480


	//   ....[140]....
        /*065c*/ 	.word	0x000054b0


	//   ....[141]....
        /*0660*/ 	.word	0x000055d0


	//   ....[142]....
        /*0664*/ 	.word	0x00005600


	//   ....[143]....
        /*0668*/ 	.word	0x00005610


	//   ....[144]....
        /*066c*/ 	.word	0x00005660


	//   ....[145]....
        /*0670*/ 	.word	0x00005690


	//   ....[146]....
        /*0674*/ 	.word	0x000056c0


	//   ....[147]....
        /*0678*/ 	.word	0x000056f0


	//   ....[148]....
        /*067c*/ 	.word	0x00005720


	//   ....[149]....
        /*0680*/ 	.word	0x00005750


	//   ....[150]....
        /*0684*/ 	.word	0x00005870


	//   ....[151]....
        /*0688*/ 	.word	0x000058a0


	//   ....[152]....
        /*068c*/ 	.word	0x000058b0


	//   ....[153]....
        /*0690*/ 	.word	0x00005900


	//   ....[154]....
        /*0694*/ 	.word	0x00005930


	//   ....[155]....
        /*0698*/ 	.word	0x00005960


	//   ....[156]....
        /*069c*/ 	.word	0x00005990


	//   ....[157]....
        /*06a0*/ 	.word	0x000059c0


	//   ....[158]....
        /*06a4*/ 	.word	0x000059f0


	//   ....[159]....
        /*06a8*/ 	.word	0x00005b00


	//   ....[160]....
        /*06ac*/ 	.word	0x00005b20


	//   ....[161]....
        /*06b0*/ 	.word	0x00005b30


	//   ....[162]....
        /*06b4*/ 	.word	0x00005b60


	//   ....[163]....
        /*06b8*/ 	.word	0x00005b80


	//   ....[164]....
        /*06bc*/ 	.word	0x00005bd0


	//   ....[165]....
        /*06c0*/ 	.word	0x00005c00


	//   ....[166]....
        /*06c4*/ 	.word	0x00005c50


	//   ....[167]....
        /*06c8*/ 	.word	0x00005c80


	//   ....[168]....
        /*06cc*/ 	.word	0x00005da0


	//   ....[169]....
        /*06d0*/ 	.word	0x00006200


	//   ....[170]....
        /*06d4*/ 	.word	0x00006590


	//   ....[171]....
        /*06d8*/ 	.word	0x00006690


	//   ....[172]....
        /*06dc*/ 	.word	0x00006790


	//   ....[173]....
        /*06e0*/ 	.word	0x00006890


	//   ....[174]....
        /*06e4*/ 	.word	0x00006990


	//   ....[175]....
        /*06e8*/ 	.word	0x00006a90


	//   ....[176]....
        /*06ec*/ 	.word	0x00006b90


	//   ....[177]....
        /*06f0*/ 	.word	0x00006c90


	//   ....[178]....
        /*06f4*/ 	.word	0x00006d90


	//   ....[179]....
        /*06f8*/ 	.word	0x00006e90


	//   ....[180]....
        /*06fc*/ 	.word	0x00006f90


	//   ....[181]....
        /*0700*/ 	.word	0x00007090


	//   ....[182]....
        /*0704*/ 	.word	0x00007190


	//   ....[183]....
        /*0708*/ 	.word	0x00007290


	//   ....[184]....
        /*070c*/ 	.word	0x00007390


	//   ....[185]....
        /*0710*/ 	.word	0x00007490


	//   ....[186]....
        /*0714*/ 	.word	0x00007590


	//   ....[187]....
        /*0718*/ 	.word	0x00007690


	//   ....[188]....
        /*071c*/ 	.word	0x000078d0


	//   ....[189]....
        /*0720*/ 	.word	0x00007a50


	//   ....[190]....
        /*0724*/ 	.word	0x00007bd0


	//   ....[191]....
        /*0728*/ 	.word	0x00007d50


	//   ....[192]....
        /*072c*/ 	.word	0x00007ed0


	//   ....[193]....
        /*0730*/ 	.word	0x00008050


	//   ....[194]....
        /*0734*/ 	.word	0x000081d0


	//   ....[195]....
        /*0738*/ 	.word	0x00008350


	//   ....[196]....
        /*073c*/ 	.word	0x000084d0


	//   ....[197]....
        /*0740*/ 	.word	0x00008650


	//   ....[198]....
        /*0744*/ 	.word	0x000087d0


	//   ....[199]....
        /*0748*/ 	.word	0x00008940


	//   ....[200]....
        /*074c*/ 	.word	0x00008aa0


	//   ....[201]....
        /*0750*/ 	.word	0x00008c00


	//   ....[202]....
        /*0754*/ 	.word	0x00008d60


	//   ....[203]....
        /*0758*/ 	.word	0x00008ec0


	//   ....[204]....
        /*075c*/ 	.word	0x00009020


	//   ....[205]....
        /*0760*/ 	.word	0x000091a0


	//   ....[206]....
        /*0764*/ 	.word	0x00009210


	//   ....[207]....
        /*0768*/ 	.word	0x00009280


	//   ....[208]....
        /*076c*/ 	.word	0x000092f0


	//   ....[209]....
        /*0770*/ 	.word	0x00009360


	//   ....[210]....
        /*0774*/ 	.word	0x000093d0


	//----- nvinfo : EIATTR_VRC_CTA_INIT_COUNT
	.align		4
.L_112:
        /*0778*/ 	.byte	0x02, 0x4a
	.zero		1
	.zero		1


	//----- nvinfo : EIATTR_EXIT_INSTR_OFFSETS
	.align		4
        /*077c*/ 	.byte	0x04, 0x1c
        /*077e*/ 	.short	(.L_114 - .L_113)


	//   ....[0]....
.L_113:
        /*0780*/ 	.word	0x00002460


	//   ....[1]....
        /*0784*/ 	.word	0x00002840


	//   ....[2]....
        /*0788*/ 	.word	0x00002860


	//   ....[3]....
        /*078c*/ 	.word	0x000076a0


	//   ....[4]....
        /*0790*/ 	.word	0x000091b0


	//----- nvinfo : EIATTR_MAX_THREADS
	.align		4
.L_114:
        /*0794*/ 	.byte	0x04, 0x05
        /*0796*/ 	.short	(.L_116 - .L_115)
.L_115:
        /*0798*/ 	.word	0x00000180
        /*079c*/ 	.word	0x00000001
        /*07a0*/ 	.word	0x00000001


	//----- nvinfo : EIATTR_CRS_STACK_SIZE
	.align		4
.L_116:
        /*07a4*/ 	.byte	0x04, 0x1e
        /*07a6*/ 	.short	(.L_118 - .L_117)
.L_117:
        /*07a8*/ 	.word	0x00000000


	//----- nvinfo : EIATTR_CBANK_PARAM_SIZE
	.align		4
.L_118:
        /*07ac*/ 	.byte	0x03, 0x19
        /*07ae*/ 	.short	0x004d


	//----- nvinfo : EIATTR_PARAM_CBANK
	.align		4
        /*07b0*/ 	.byte	0x04, 0x0a
        /*07b2*/ 	.short	(.L_120 - .L_119)
	.align		4
.L_119:
        /*07b4*/ 	.word	index@(.nv.constant0._ZN3cub18CUB_300001_SM_10006detail10radix_sort29DeviceRadixSortOnesweepKernelINS1_5radix10policy_hubIfNS0_8NullTypeEyE10Policy1000ELNS0_9SortOrderE0EfS6_yiiNS1_21identity_decomposer_tEEEvPT5_SC_PT3_PKSD_PT1_PKSH_PT2_PKSL_T4_iiT6_)
        /*07b8*/ 	.short	0x0380
        /*07ba*/ 	.short	0x004d


	//----- nvinfo : EIATTR_SW_WAR
	.align		4
.L_120:
        /*07bc*/ 	.byte	0x04, 0x36
        /*07be*/ 	.short	(.L_122 - .L_121)
.L_121:
        /*07c0*/ 	.word	0x00000008
.L_122:


//--------------------- .nv.info._ZN3cub18CUB_300001_SM_10006detail10radix_sort33DeviceRadixSortExclusiveSumKernelINS1_5radix10policy_hubIfNS0_8NullTypeEyE10Policy1000EyEEvPT0_ --------------------------
	.section	.nv.info._ZN3cub18CUB_300001_SM_10006detail10radix_sort33DeviceRadixSortExclusiveSumKernelINS1_5radix10policy_hubIfNS0_8NullTypeEyE10Policy1000EyEEvPT0_,"",@"SHT_CUDA_INFO"
	.sectionflags	@""
	.align	4


	//----- nvinfo : EIATTR_CUDA_API_VERSION
	.align		4
        /*0000*/ 	.byte	0x04, 0x37
        /*0002*/ 	.short	(.L_124 - .L_123)
.L_123:
        /*0004*/ 	.word	0x00000082


	//----- nvinfo : EIATTR_KPARAM_INFO
	.align		4
.L_124:
        /*0008*/ 	.byte	0x04, 0x17
        /*000a*/ 	.short	(.L_126 - .L_125)
.L_125:
        /*000c*/ 	.word	0x00000000
        /*0010*/ 	.short	0x0000
        /*0012*/ 	.short	0x0000
        /*0014*/ 	.byte	0x00, 0xf5, 0x21, 0x00


	//----- nvinfo : EIATTR_SPARSE_MMA_MASK
	.align		4
.L_126:
        /*0018*/ 	.byte	0x03, 0x50
        /*001a*/ 	.short	0x0000


	//----- nvinfo : EIATTR_MAXREG_COUNT
	.align		4
        /*001c*/ 	.byte	0x03, 0x1b
        /*001e*/ 	.short	0x00ff


	//----- nvinfo : EIATTR_NUM_BARRIERS
	.align		4
        /*0020*/ 	.byte	0x02, 0x4c
        /*0022*/ 	.byte	0x01
	.zero		1


	//----- nvinfo : EIATTR_MERCURY_ISA_VERSION
	.align		4
        /*0024*/ 	.byte	0x03, 0x5f
        /*0026*/ 	.short	0x0101


	//----- nvinfo : EIATTR_COOP_GROUP_MASK_REGIDS
	.align		4
        /*0028*/ 	.byte	0x04, 0x29
        /*002a*/ 	.short	(.L_128 - .L_127)


	//   ....[0]....
.L_127:
        /*002c*/ 	.word	0xffffffff


	//   ....[1]....
        /*0030*/ 	.word	0xffffffff


	//   ....[2]....
        /*0034*/ 	.word	0xffffffff


	//   ....[3]....
        /*0038*/ 	.word	0xffffffff


	//   ....[4]....
        /*003c*/ 	.word	0xffffffff


	//   ....[5]....
        /*0040*/ 	.word	0xffffffff


	//   ....[6]....
        /*0044*/ 	.word	0xffffffff


	//   ....[7]....
        /*0048*/ 	.word	0xffffffff


	//   ....[8]....
        /*004c*/ 	.word	0xffffffff


	//   ....[9]....
        /*0050*/ 	.word	0xffffffff


	//   ....[10]....
        /*0054*/ 	.word	0x05000015


	//   ....[11]....
        /*0058*/ 	.word	0x05000015


	//   ....[12]....
        /*005c*/ 	.word	0x05000015


	//   ....[13]....
        /*0060*/ 	.word	0x05000015


	//   ....[14]....
        /*0064*/ 	.word	0x05000015


	//   ....[15]....
        /*0068*/ 	.word	0x05000015


	//   ....[16]....
        /*006c*/ 	.word	0x05000015


	//   ....[17]....
        /*0070*/ 	.word	0x05000015


	//   ....[18]....
        /*0074*/ 	.word	0x05000015


	//   ....[19]....
        /*0078*/ 	.word	0x05000015


	//----- nvinfo : EIATTR_COOP_GROUP_INSTR_OFFSETS
	.align		4
.L_128:
        /*007c*/ 	.byte	0x04, 0x28
        /*007e*/ 	.short	(.L_130 - .L_129)


	//   ....[0]....
.L_129:
        /*0080*/ 	.word	0x00000250


	//   ....[1]....
        /*0084*/ 	.word	0x00000260


	//   ....[2]....
        /*0088*/ 	.word	0x000002a0


	//   ....[3]....
        /*008c*/ 	.word	0x000002c0


	//   ....[4]....
        /*0090*/ 	.word	0x00000310


	//   ....[5]....
        /*0094*/ 	.word	0x00000320


	//   ....[6]....
        /*0098*/ 	.word	0x00000360


	//   ....[7]....
        /*009c*/ 	.word	0x00000380


	//   ....[8]....
        /*00a0*/ 	.word	0x000003d0


	//   ....[9]....
        /*00a4*/ 	.word	0x000003e0


	//   ....[10]....
        /*00a8*/ 	.word	0x00000660


	//   ....[11]....
        /*00ac*/ 	.word	0x000006b0


	//   ....[12]....
        /*00b0*/ 	.word	0x00000740


	//   ....[13]....
        /*00b4*/ 	.word	0x00000790


	//   ....[14]....
        /*00b8*/ 	.word	0x00000820


	//   ....[15]....
        /*00bc*/ 	.word	0x00000870


	//   ....[16]....
        /*00c0*/ 	.word	0x00000900


	//   ....[17]....
        /*00c4*/ 	.word	0x00000950


	//   ....[18]....
        /*00c8*/ 	.word	0x000009e0


	//   ....[19]....
        /*00cc*/ 	.word	0x00000a30


	//----- nvinfo : EIATTR_VRC_CTA_INIT_COUNT
	.align		4
.L_130:
        /*00d0*/ 	.byte	0x02, 0x4a
	.zero		1
	.zero		1


	//----- nvinfo : EIATTR_EXIT_INSTR_OFFSETS
	.align		4
        /*00d4*/ 	.byte	0x04, 0x1c
        /*00d6*/ 	.short	(.L_132 - .L_131)


	//   ....[0]....
.L_131:
        /*00d8*/ 	.word	0x000005d0


	//   ....[1]....
        /*00dc*/ 	.word	0x00000600


	//----- nvinfo : EIATTR_CRS_STACK_SIZE
	.align		4
.L_132:
        /*00e0*/ 	.byte	0x04, 0x1e
        /*00e2*/ 	.short	(.L_134 - .L_133)
.L_133:
        /*00e4*/ 	.word	0x00000000


	//----- nvinfo : EIATTR_CBANK_PARAM_SIZE
	.align		4
.L_134:
        /*00e8*/ 	.byte	0x03, 0x19
        /*00ea*/ 	.short	0x0008


	//----- nvinfo : EIATTR_PARAM_CBANK
	.align		4
        /*00ec*/ 	.byte	0x04, 0x0a
        /*00ee*/ 	.short	(.L_136 - .L_135)
	.align		4
.L_135:
        /*00f0*/ 	.word	index@(.nv.constant0._ZN3cub18CUB_300001_SM_10006detail10radix_sort33DeviceRadixSortExclusiveSumKernelINS1_5radix10policy_hubIfNS0_8NullTypeEyE10Policy1000EyEEvPT0_)
        /*00f4*/ 	.short	0x0380
        /*00f6*/ 	.short	0x0008


	//----- nvinfo : EIATTR_SW_WAR
	.align		4
.L_136:
        /*00f8*/ 	.byte	0x04, 0x36
        /*00fa*/ 	.short	(.L_138 - .L_137)
.L_137:
        /*00fc*/ 	.word	0x00000008
.L_138:


//--------------------- .nv.info._ZN3cub18CUB_300001_SM_10006detail10radix_sort30DeviceRadixSortHistogramKernelINS1_5radix10policy_hubIfNS0_8NullTypeEyE10Policy1000ELNS0_9SortOrderE0EfyNS1_21identity_decomposer_tEEEvPT2_PKT1_SB_iiT3_ --------------------------
	.section	.nv.info._ZN3cub18CUB_300001_SM_10006detail10radix_sort30DeviceRadixSortHistogramKernelINS1_5radix10policy_hubIfNS0_8NullTypeEyE10Policy1000ELNS0_9SortOrderE0EfyNS1_21identity_decomposer_tEEEvPT2_PKT1_SB_iiT3_,"",@"SHT_CUDA_INFO"
	.sectionflags	@""
	.align	4


	//----- nvinfo : EIATTR_CUDA_API_VERSION
	.align		4
        /*0000*/ 	.byte	0x04, 0x37
        /*0002*/ 	.short	(.L_140 - .L_139)
.L_139:
        /*0004*/ 	.word	0x00000082


	//----- nvinfo : EIATTR_KPARAM_INFO
	.align		4
.L_140:
        /*0008*/ 	.byte	0x04, 0x17
        /*000a*/ 	.short	(.L_142 - .L_141)
.L_141:
        /*000c*/ 	.word	0x00000000
        /*0010*/ 	.short	0x0005
        /*0012*/ 	.short	0x0020
        /*0014*/ 	.byte	0x00, 0xf0, 0x05, 0x00


	//----- nvinfo : EIATTR_KPARAM_INFO
	.align		4
.L_142:
        /*0018*/ 	.byte	0x04, 0x17
        /*001a*/ 	.short	(.L_144 - .L_143)
.L_143:
        /*001c*/ 	.word	0x00000000
        /*0020*/ 	.short	0x0004
        /*0022*/ 	.short	0x001c
        /*0024*/ 	.byte	0x00, 0xf0, 0x11, 0x00


	//----- nvinfo : EIATTR_KPARAM_INFO
	.align		4
.L_144:
        /*0028*/ 	.byte	0x04, 0x17
        /*002a*/ 	.short	(.L_146 - .L_145)
.L_145:
        /*002c*/ 	.word	0x00000000
        /*0030*/ 	.short	0x0003
        /*0032*/ 	.short	0x0018
        /*0034*/ 	.byte	0x00, 0xf0, 0x11, 0x00


	//----- nvinfo : EIATTR_KPARAM_INFO
	.align		4
.L_146:
        /*0038*/ 	.byte	0x04, 0x17
        /*003a*/ 	.short	(.L_148 - .L_147)
.L_147:
        /*003c*/ 	.word	0x00000000
        /*0040*/ 	.short	0x0002
        /*0042*/ 	.short	0x0010
        /*0044*/ 	.byte	0x00, 0xf0, 0x21, 0x00


	//----- nvinfo : EIATTR_KPARAM_INFO
	.align		4
.L_148:
        /*0048*/ 	.byte	0x04, 0x17
        /*004a*/ 	.short	(.L_150 - .L_149)
.L_149:
        /*004c*/ 	.word	0x00000000
        /*0050*/ 	.short	0x0001
        /*0052*/ 	.short	0x0008
        /*0054*/ 	.byte	0x00, 0xf5, 0x21, 0x00


	//----- nvinfo : EIATTR_KPARAM_INFO
	.align		4
.L_150:
        /*0058*/ 	.byte	0x04, 0x17
        /*005a*/ 	.short	(.L_152 - .L_151)
.L_151:
        /*005c*/ 	.word	0x00000000
        /*0060*/ 	.short	0x0000
        /*0062*/ 	.short	0x0000
        /*0064*/ 	.byte	0x00, 0xf5, 0x21, 0x00


	//----- nvinfo : EIATTR_SPARSE_MMA_MASK
	.align		4
.L_152:
        /*0068*/ 	.byte	0x03, 0x50
        /*006a*/ 	.short	0x0000


	//----- nvinfo : EIATTR_MAXREG_COUNT
	.align		4
        /*006c*/ 	.byte	0x03, 0x1b
        /*006e*/ 	.short	0x00ff


	//----- nvinfo : EIATTR_NUM_BARRIERS
	.align		4
        /*0070*/ 	.byte	0x02, 0x4c
        /*0072*/ 	.byte	0x01
	.zero		1


	//----- nvinfo : EIATTR_MERCURY_ISA_VERSION
	.align		4
        /*0074*/ 	.byte	0x03, 0x5f
        /*0076*/ 	.short	0x0101


	//----- nvinfo : EIATTR_VRC_CTA_INIT_COUNT
	.align		4
        /*0078*/ 	.byte	0x02, 0x4a
	.zero		1
	.zero		1


	//----- nvinfo : EIATTR_EXIT_INSTR_OFFSETS
	.align		4
        /*007c*/ 	.byte	0x04, 0x1c
        /*007e*/ 	.short	(.L_154 - .L_153)


	//   ....[0]....
.L_153:
        /*0080*/ 	.word	0x00000040


	//   ....[1]....
        /*0084*/ 	.word	0x00003310


	//----- nvinfo : EIATTR_MAX_THREADS
	.align		4
.L_154:
        /*0088*/ 	.byte	0x04, 0x05
        /*008a*/ 	.short	(.L_156 - .L_155)
.L_155:
        /*008c*/ 	.word	0x00000080
        /*0090*/ 	.word	0x00000001
        /*0094*/ 	.word	0x00000001


	//----- nvinfo : EIATTR_CRS_STACK_SIZE
	.align		4
.L_156:
        /*0098*/ 	.byte	0x04, 0x1e
        /*009a*/ 	.short	(.L_158 - .L_157)
.L_157:
        /*009c*/ 	.word	0x00000000


	//----- nvinfo : EIATTR_CBANK_PARAM_SIZE
	.align		4
.L_158:
        /*00a0*/ 	.byte	0x03, 0x19
        /*00a2*/ 	.short	0x0021


	//----- nvinfo : EIATTR_PARAM_CBANK
	.align		4
        /*00a4*/ 	.byte	0x04, 0x0a
        /*00a6*/ 	.short	(.L_160 - .L_159)
	.align		4
.L_159:
        /*00a8*/ 	.word	index@(.nv.constant0._ZN3cub18CUB_300001_SM_10006detail10radix_sort30DeviceRadixSortHistogramKernelINS1_5radix10policy_hubIfNS0_8NullTypeEyE10Policy1000ELNS0_9SortOrderE0EfyNS1_21identity_decomposer_tEEEvPT2_PKT1_SB_iiT3_)
        /*00ac*/ 	.short	0x0380
        /*00ae*/ 	.short	0x0021


	//----- nvinfo : EIATTR_SW_WAR
	.align		4
.L_160:
        /*00b0*/ 	.byte	0x04, 0x36
        /*00b2*/ 	.short	(.L_162 - .L_161)
.L_161:
        /*00b4*/ 	.word	0x00000008
.L_162:


//--------------------- .nv.info._ZN3cub18CUB_300001_SM_10006detail10radix_sort31DeviceRadixSortSingleTileKernelINS1_5radix10policy_hubIfNS0_8NullTypeEyE10Policy1000ELNS0_9SortOrderE0EfS6_yNS1_21identity_decomposer_tEEEvPKT1_PSB_PKT2_PSF_T3_iiT4_ --------------------------
	.section	.nv.info._ZN3cub18CUB_300001_SM_10006detail10radix_sort31DeviceRadixSortSingleTileKernelINS1_5radix10policy_hubIfNS0_8NullTypeEyE10Policy1000ELNS0_9SortOrderE0EfS6_yNS1_21identity_decomposer_tEEEvPKT1_PSB_PKT2_PSF_T3_iiT4_,"",@"SHT_CUDA_INFO"
	.sectionflags	@""
	.align	4


	//----- nvinfo : EIATTR_CUDA_API_VERSION
	.align		4
        /*0000*/ 	.byte	0x04, 0x37
        /*0002*/ 	.short	(.L_164 - .L_163)
.L_163:
        /*0004*/ 	.word	0x00000082


	//----- nvinfo : EIATTR_KPARAM_INFO
	.align		4
.L_164:
        /*0008*/ 	.byte	0x04, 0x17
        /*000a*/ 	.short	(.L_166 - .L_165)
.L_165:
        /*000c*/ 	.word	0x00000000
        /*0010*/ 	.short	0x0007
        /*0012*/ 	.short	0x0030
        /*0014*/ 	.byte	0x00, 0xf0, 0x05, 0x00


	//----- nvinfo : EIATTR_KPARAM_INFO
	.align		4
.L_166:
        /*0018*/ 	.byte	0x04, 0x17
        /*001a*/ 	.short	(.L_168 - .L_167)
.L_167:
        /*001c*/ 	.word	0x00000000
        /*0020*/ 	.short	0x0006
        /*0022*/ 	.short	0x002c
        /*0024*/ 	.byte	0x00, 0xf0, 0x11, 0x00


	//----- nvinfo : EIATTR_KPARAM_INFO
	.align		4
.L_168:
        /*0028*/ 	.byte	0x04, 0x17
        /*002a*/ 	.short	(.L_170 - .L_169)
.L_169:
        /*002c*/ 	.word	0x00000000
        /*0030*/ 	.short	0x0005
        /*0032*/ 	.short	0x0028
        /*0034*/ 	.byte	0x00, 0xf0, 0x11, 0x00


	//----- nvinfo : EIATTR_KPARAM_INFO
	.align		4
.L_170:
        /*0038*/ 	.byte	0x04, 0x17
        /*003a*/ 	.short	(.L_172 - .L_171)
.L_171:
        /*003c*/ 	.word	0x00000000
        /*0040*/ 	.short	0x0004
        /*0042*/ 	.short	0x0020
        /*0044*/ 	.byte	0x00, 0xf0, 0x21, 0x00


	//----- nvinfo : EIATTR_KPARAM_INFO
	.align		4
.L_172:
        /*0048*/ 	.byte	0x04, 0x17
        /*004a*/ 	.short	(.L_174 - .L_173)
.L_173:
        /*004c*/ 	.word	0x00000000
        /*0050*/ 	.short	0x0003
        /*0052*/ 	.short	0x0018
        /*0054*/ 	.byte	0x00, 0xf5, 0x21, 0x00


	//----- nvinfo : EIATTR_KPARAM_INFO
	.align		4
.L_174:
        /*0058*/ 	.byte	0x04, 0x17
        /*005a*/ 	.short	(.L_176 - .L_175)
.L_175:
        /*005c*/ 	.word	0x00000000
        /*0060*/ 	.short	0x0002
        /*0062*/ 	.short	0x0010
        /*0064*/ 	.byte	0x00, 0xf5, 0x21, 0x00


	//----- nvinfo : EIATTR_KPARAM_INFO
	.align		4
.L_176:
        /*0068*/ 	.byte	0x04, 0x17
        /*006a*/ 	.short	(.L_178 - .L_177)
.L_177:
        /*006c*/ 	.word	0x00000000
        /*0070*/ 	.short	0x0001
        /*0072*/ 	.short	0x0008
        /*0074*/ 	.byte	0x00, 0xf5, 0x21, 0x00


	//----- nvinfo : EIATTR_KPARAM_INFO
	.align		4
.L_178:
        /*0078*/ 	.byte	0x04, 0x17
        /*007a*/ 	.short	(.L_180 - .L_179)
.L_179:
        /*007c*/ 	.word	0x00000000
        /*0080*/ 	.short	0x0000
        /*0082*/ 	.short	0x0000
        /*0084*/ 	.byte	0x00, 0xf5, 0x21, 0x00


	//----- nvinfo : EIATTR_SPARSE_MMA_MASK
	.align		4
.L_180:
        /*0088*/ 	.byte	0x03, 0x50
        /*008a*/ 	.short	0x0000


	//----- nvinfo : EIATTR_MAXREG_COUNT
	.align		4
        /*008c*/ 	.byte	0x03, 0x1b
        /*008e*/ 	.short	0x00ff


	//----- nvinfo : EIATTR_NUM_BARRIERS
	.align		4
        /*0090*/ 	.byte	0x02, 0x4c
        /*0092*/ 	.byte	0x01
	.zero		1


	//----- nvinfo : EIATTR_MERCURY_ISA_VERSION
	.align		4
        /*0094*/ 	.byte	0x03, 0x5f
        /*0096*/ 	.short	0x0101


	//----- nvinfo : EIATTR_COOP_GROUP_MASK_REGIDS
	.align		4
        /*0098*/ 	.byte	0x04, 0x29
        /*009a*/ 	.short	(.L_182 - .L_181)


	//   ....[0]....
.L_181:
        /*009c*/ 	.word	0xffffffff


	//   ....[1]....
        /*00a0*/ 	.word	0xffffffff


	//   ....[2]....
        /*00a4*/ 	.word	0xffffffff


	//   ....[3]....
        /*00a8*/ 	.word	0xffffffff


	//   ....[4]....
        /*00ac*/ 	.word	0xffffffff


	//----- nvinfo : EIATTR_COOP_GROUP_INSTR_OFFSETS
	.align		4
.L_182:
        /*00b0*/ 	.byte	0x04, 0x28
        /*00b2*/ 	.short	(.L_184 - .L_183)


	//   ....[0]....
.L_183:
        /*00b4*/ 	.word	0x00001ec0


	//   ....[1]....
        /*00b8*/ 	.word	0x00001ee0


	//   ....[2]....
        /*00bc*/ 	.word	0x00001f00


	//   ....[3]....
        /*00c0*/ 	.word	0x00001f20


	//   ....[4]....
        /*00c4*/ 	.word	0x00001f40


	//----- nvinfo : EIATTR_VRC_CTA_INIT_COUNT
	.align		4
.L_184:
        /*00c8*/ 	.byte	0x02, 0x4a
	.zero		1
	.zero		1


	//----- nvinfo : EIATTR_EXIT_INSTR_OFFSETS
	.align		4
        /*00cc*/ 	.byte	0x04, 0x1c
        /*00ce*/ 	.short	(.L_186 - .L_185)


	//   ....[0]....
.L_185:
        /*00d0*/ 	.word	0x00003910


	//   ....[1]....
        /*00d4*/ 	.word	0x00003980


	//----- nvinfo : EIATTR_MAX_THREADS
	.align		4
.L_186:
        /*00d8*/ 	.byte	0x04, 0x05
        /*00da*/ 	.short	(.L_188 - .L_187)
.L_187:
        /*00dc*/ 	.word	0x00000100
        /*00e0*/ 	.word	0x00000001
        /*00e4*/ 	.word	0x00000001


	//----- nvinfo : EIATTR_CBANK_PARAM_SIZE
	.align		4
.L_188:
        /*00e8*/ 	.byte	0x03, 0x19
        /*00ea*/ 	.short	0x0031


	//----- nvinfo : EIATTR_PARAM_CBANK
	.align		4
        /*00ec*/ 	.byte	0x04, 0x0a
        /*00ee*/ 	.short	(.L_190 - .L_189)
	.align		4
.L_189:
        /*00f0*/ 	.word	index@(.nv.constant0._ZN3cub18CUB_300001_SM_10006detail10radix_sort31DeviceRadixSortSingleTileKernelINS1_5radix10policy_hubIfNS0_8NullTypeEyE10Policy1000ELNS0_9SortOrderE0EfS6_yNS1_21identity_decomposer_tEEEvPKT1_PSB_PKT2_PSF_T3_iiT4_)
        /*00f4*/ 	.short	0x0380
        /*00f6*/ 	.short	0x0031


	//----- nvinfo : EIATTR_SW_WAR
	.align		4
.L_190:
        /*00f8*/ 	.byte	0x04, 0x36
        /*00fa*/ 	.short	(.L_192 - .L_191)
.L_191:
        /*00fc*/ 	.word	0x00000008
.L_192:


//--------------------- .nv.info._ZN3cub18CUB_300001_SM_10006detail11EmptyKernelIvEEvv --------------------------
	.section	.nv.info._ZN3cub18CUB_300001_SM_10006detail11EmptyKernelIvEEvv,"",@"SHT_CUDA_INFO"
	.sectionflags	@""
	.align	4


	//----- nvinfo : EIATTR_CUDA_API_VERSION
	.align		4
        /*0000*/ 	.byte	0x04, 0x37
        /*0002*/ 	.short	(.L_194 - .L_193)
.L_193:
        /*0004*/ 	.word	0x00000082


	//----- nvinfo : EIATTR_SPARSE_MMA_MASK
	.align		4
.L_194:
        /*0008*/ 	.byte	0x03, 0x50
        /*000a*/ 	.short	0x0000


	//----- nvinfo : EIATTR_MAXREG_COUNT
	.align		4
        /*000c*/ 	.byte	0x03, 0x1b
        /*000e*/ 	.short	0x00ff


	//----- nvinfo : EIATTR_MERCURY_ISA_VERSION
	.align		4
        /*0010*/ 	.byte	0x03, 0x5f
        /*0012*/ 	.short	0x0101


	//----- nvinfo : EIATTR_VRC_CTA_INIT_COUNT
	.align		4
        /*0014*/ 	.byte	0x02, 0x4a
	.zero		1
	.zero		1


	//----- nvinfo : EIATTR_EXIT_INSTR_OFFSETS
	.align		4
        /*0018*/ 	.byte	0x04, 0x1c
        /*001a*/ 	.short	(.L_196 - .L_195)


	//   ....[0]....
.L_195:
        /*001c*/ 	.word	0x00000010


	//----- nvinfo : EIATTR_SW_WAR
	.align		4
.L_196:
        /*0020*/ 	.byte	0x04, 0x36
        /*0022*/ 	.short	(.L_198 - .L_197)
.L_197:
        /*0024*/ 	.word	0x00000008
.L_198:


//--------------------- .nv.info._Z18bucket_sort_kernelPfPiii --------------------------
	.section	.nv.info._Z18bucket_sort_kernelPfPiii,"",@"SHT_CUDA_INFO"
	.sectionflags	@""
	.align	4


	//----- nvinfo : EIATTR_CUDA_API_VERSION
	.align		4
        /*0000*/ 	.byte	0x04, 0x37
        /*0002*/ 	.short	(.L_200 - .L_199)
.L_199:
        /*0004*/ 	.word	0x00000082


	//----- nvinfo : EIATTR_KPARAM_INFO
	.align		4
.L_200:
        /*0008*/ 	.byte	0x04, 0x17
        /*000a*/ 	.short	(.L_202 - .L_201)
.L_201:
        /*000c*/ 	.word	0x00000000
        /*0010*/ 	.short	0x0003
        /*0012*/ 	.short	0x0014
        /*0014*/ 	.byte	0x00, 0xf0, 0x11, 0x00


	//----- nvinfo : EIATTR_KPARAM_INFO
	.align		4
.L_202:
        /*0018*/ 	.byte	0x04, 0x17
        /*001a*/ 	.short	(.L_204 - .L_203)
.L_203:
        /*001c*/ 	.word	0x00000000
        /*0020*/ 	.short	0x0002
        /*0022*/ 	.short	0x0010
        /*0024*/ 	.byte	0x00, 0xf0, 0x11, 0x00


	//----- nvinfo : EIATTR_KPARAM_INFO
	.align		4
.L_204:
        /*0028*/ 	.byte	0x04, 0x17
        /*002a*/ 	.short	(.L_206 - .L_205)
.L_205:
        /*002c*/ 	.word	0x00000000
        /*0030*/ 	.short	0x0001
        /*0032*/ 	.short	0x0008
        /*0034*/ 	.byte	0x00, 0xf5, 0x21, 0x00


	//----- nvinfo : EIATTR_KPARAM_INFO
	.align		4
.L_206:
        /*0038*/ 	.byte	0x04, 0x17
        /*003a*/ 	.short	(.L_208 - .L_207)
.L_207:
        /*003c*/ 	.word	0x00000000
        /*0040*/ 	.short	0x0000
        /*0042*/ 	.short	0x0000
        /*0044*/ 	.byte	0x00, 0xf5, 0x21, 0x00


	//----- nvinfo : EIATTR_SPARSE_MMA_MASK
	.align		4
.L_208:
        /*0048*/ 	.byte	0x03, 0x50
        /*004a*/ 	.short	0x0000


	//----- nvinfo : EIATTR_MAXREG_COUNT
	.align		4
        /*004c*/ 	.byte	0x03, 0x1b
        /*004e*/ 	.short	0x00ff


	//----- nvinfo : EIATTR_MERCURY_ISA_VERSION
	.align		4
        /*0050*/ 	.byte	0x03, 0x5f
        /*0052*/ 	.short	0x0101


	//----- nvinfo : EIATTR_VRC_CTA_INIT_COUNT
	.align		4
        /*0054*/ 	.byte	0x02, 0x4a
	.zero		1
	.zero		1


	//----- nvinfo : EIATTR_EXIT_INSTR_OFFSETS
	.align		4
        /*0058*/ 	.byte	0x04, 0x1c
        /*005a*/ 	.short	(.L_210 - .L_209)


	//   ....[0]....
.L_209:
        /*005c*/ 	.word	0x00000070


	//   ....[1]....
        /*0060*/ 	.word	0x00000240


	//----- nvinfo : EIATTR_CRS_STACK_SIZE
	.align		4
.L_210:
        /*0064*/ 	.byte	0x04, 0x1e
        /*0066*/ 	.short	(.L_212 - .L_211)
.L_211:
        /*0068*/ 	.word	0x00000000


	//----- nvinfo : EIATTR_CBANK_PARAM_SIZE
	.align		4
.L_212:
        /*006c*/ 	.byte	0x03, 0x19
        /*006e*/ 	.short	0x0018


	//----- nvinfo : EIATTR_PARAM_CBANK
	.align		4
        /*0070*/ 	.byte	0x04, 0x0a
        /*0072*/ 	.short	(.L_214 - .L_213)
	.align		4
.L_213:
        /*0074*/ 	.word	index@(.nv.constant0._Z18bucket_sort_kernelPfPiii)
        /*0078*/ 	.short	0x0380
        /*007a*/ 	.short	0x0018


	//----- nvinfo : EIATTR_SW_WAR
	.align		4
.L_214:
        /*007c*/ 	.byte	0x04, 0x36
        /*007e*/ 	.short	(.L_216 - .L_215)
.L_215:
        /*0080*/ 	.word	0x00000008
.L_216:


//--------------------- .nv.callgraph             --------------------------
	.section	.nv.callgraph,"",@"SHT_CUDA_CALLGRAPH"
	.align	4
	.sectionentsize	8
	.align		4
        /*0000*/ 	.word	0x00000000
	.align		4
        /*0004*/ 	.word	0xffffffff
	.align		4
        /*0008*/ 	.word	0x00000000
	.align		4
        /*000c*/ 	.word	0xfffffffe
	.align		4
        /*0010*/ 	.word	0x00000000
	.align		4
        /*0014*/ 	.word	0xfffffffd
	.align		4
        /*0018*/ 	.word	0x00000000
	.align		4
        /*001c*/ 	.word	0xfffffffc


//--------------------- .nv.constant4             --------------------------
	.section	.nv.constant4,"a",@progbits
	.align	8
	.align		8
.nv.constant4:
        /*0000*/ 	.dword	_ZN34_INTERNAL_172b26db_4_k_cu_18c685454cuda3std3__45__cpo5beginE
	.align		8
        /*0008*/ 	.dword	_ZN34_INTERNAL_172b26db_4_k_cu_18c685454cuda3std3__45__cpo3endE
	.align		8
        /*0010*/ 	.dword	_ZN34_INTERNAL_172b26db_4_k_cu_18c685454cuda3std3__45__cpo6cbeginE
	.align		8
        /*0018*/ 	.dword	_ZN34_INTERNAL_172b26db_4_k_cu_18c685454cuda3std3__45__cpo4cendE
	.align		8
        /*0020*/ 	.dword	_ZN34_INTERNAL_172b26db_4_k_cu_18c685454cuda3std3__45__cpo6rbeginE
	.align		8
        /*0028*/ 	.dword	_ZN34_INTERNAL_172b26db_4_k_cu_18c685454cuda3std3__45__cpo4rendE
	.align		8
        /*0030*/ 	.dword	_ZN34_INTERNAL_172b26db_4_k_cu_18c685454cuda3std3__45__cpo7crbeginE
	.align		8
        /*0038*/ 	.dword	_ZN34_INTERNAL_172b26db_4_k_cu_18c685454cuda3std3__45__cpo5crendE
	.align		8
        /*0040*/ 	.dword	_ZN34_INTERNAL_172b26db_4_k_cu_18c685454cuda3std3__436_GLOBAL__N__172b26db_4_k_cu_18c685456ignoreE
	.align		8
        /*0048*/ 	.dword	_ZN34_INTERNAL_172b26db_4_k_cu_18c685454cuda3std3__419piecewise_constructE
	.align		8
        /*0050*/ 	.dword	_ZN34_INTERNAL_172b26db_4_k_cu_18c685454cuda3std3__48in_placeE
	.align		8
        /*0058*/ 	.dword	_ZN34_INTERNAL_172b26db_4_k_cu_18c685454cuda3std3__420unreachable_sentinelE
	.align		8
        /*0060*/ 	.dword	_ZN34_INTERNAL_172b26db_4_k_cu_18c685454cuda3std3__47nulloptE
	.align		8
        /*0068*/ 	.dword	_ZN34_INTERNAL_172b26db_4_k_cu_18c685454cuda3std3__48unexpectE
	.align		8
        /*0070*/ 	.dword	_ZN34_INTERNAL_172b26db_4_k_cu_18c685454cuda3std6ranges3__45__cpo4swapE
	.align		8
        /*0078*/ 	.dword	_ZN34_INTERNAL_172b26db_4_k_cu_18c685454cuda3std6ranges3__45__cpo9iter_moveE
	.align		8
        /*0080*/ 	.dword	_ZN34_INTERNAL_172b26db_4_k_cu_18c685454cuda3std6ranges3__45__cpo5beginE
	.align		8
        /*0088*/ 	.dword	_ZN34_INTERNAL_172b26db_4_k_cu_18c685454cuda3std6ranges3__45__cpo3endE
	.align		8
        /*0090*/ 	.dword	_ZN34_INTERNAL_172b26db_4_k_cu_18c685454cuda3std6ranges3__45__cpo6cbeginE
	.align		8
        /*0098*/ 	.dword	_ZN34_INTERNAL_172b26db_4_k_cu_18c685454cuda3std6ranges3__45__cpo4cendE
	.align		8
        /*00a0*/ 	.dword	_ZN34_INTERNAL_172b26db_4_k_cu_18c685454cuda3std6ranges3__45__cpo7advanceE
	.align		8
        /*00a8*/ 	.dword	_ZN34_INTERNAL_172b26db_4_k_cu_18c685454cuda3std6ranges3__45__cpo9iter_swapE
	.align		8
        /*00b0*/ 	.dword	_ZN34_INTERNAL_172b26db_4_k_cu_18c685454cuda3std6ranges3__45__cpo4nextE
	.align		8
        /*00b8*/ 	.dword	_ZN34_INTERNAL_172b26db_4_k_cu_18c685454cuda3std6ranges3__45__cpo4prevE
	.align		8
        /*00c0*/ 	.dword	_ZN34_INTERNAL_172b26db_4_k_cu_18c685454cuda3std6ranges3__45__cpo4dataE
	.align		8
        /*00c8*/ 	.dword	_ZN34_INTERNAL_172b26db_4_k_cu_18c685454cuda3std6ranges3__45__cpo5cdataE
	.align		8
        /*00d0*/ 	.dword	_ZN34_INTERNAL_172b26db_4_k_cu_18c685454cuda3std6ranges3__45__cpo4sizeE
	.align		8
        /*00d8*/ 	.dword	_ZN34_INTERNAL_172b26db_4_k_cu_18c685454cuda3std6ranges3__45__cpo5ssizeE
	.align		8
        /*00e0*/ 	.dword	_ZN34_INTERNAL_172b26db_4_k_cu_18c685454cuda3std6ranges3__45__cpo8distanceE
	.align		8
        /*00e8*/ 	.dword	_ZN34_INTERNAL_172b26db_4_k_cu_18c685456thrust24THRUST_300001_SM_1000_NS8cuda_cub3parE
	.align		8
        /*00f0*/ 	.dword	_ZN34_INTERNAL_172b26db_4_k_cu_18c685456thrust24THRUST_300001_SM_1000_NS8cuda_cub10par_nosyncE
	.align		8
        /*00f8*/ 	.dword	_ZN34_INTERNAL_172b26db_4_k_cu_18c685456thrust24THRUST_300001_SM_1000_NS6system6detail10sequential3seqE
	.align		8
        /*0100*/ 	.dword	_ZN34_INTERNAL_172b26db_4_k_cu_18c685456thrust24THRUST_300001_SM_1000_NS6system3cpp3parE
	.align		8
        /*0108*/ 	.dword	_ZN34_INTERNAL_172b26db_4_k_cu_18c685456thrust24THRUST_300001_SM_1000_NS12placeholders2_1E
	.align		8
        /*0110*/ 	.dword	_ZN34_INTERNAL_172b26db_4_k_cu_18c685456thrust24THRUST_300001_SM_1000_NS12placeholders2_2E
	.align		8
        /*0118*/ 	.dword	_ZN34_INTERNAL_172b26db_4_k_cu_18c685456thrust24THRUST_300001_SM_1000_NS12placeholders2_3E
	.align		8
        /*0120*/ 	.dword	_ZN34_INTERNAL_172b26db_4_k_cu_18c685456thrust24THRUST_300001_SM_1000_NS12placeholders2_4E
	.align		8
        /*0128*/ 	.dword	_ZN34_INTERNAL_172b26db_4_k_cu_18c685456thrust24THRUST_300001_SM_1000_NS12placeholders2_5E
	.align		8
        /*0130*/ 	.dword	_ZN34_INTERNAL_172b26db_4_k_cu_18c685456thrust24THRUST_300001_SM_1000_NS12placeholders2_6E
	.align		8
        /*0138*/ 	.dword	_ZN34_INTERNAL_172b26db_4_k_cu_18c685456thrust24THRUST_300001_SM_1000_NS12placeholders2_7E
	.align		8
        /*0140*/ 	.dword	_ZN34_INTERNAL_172b26db_4_k_cu_18c685456thrust24THRUST_300001_SM_1000_NS12placeholders2_8E
	.align		8
        /*0148*/ 	.dword	_ZN34_INTERNAL_172b26db_4_k_cu_18c685456thrust24THRUST_300001_SM_1000_NS12placeholders2_9E
	.align		8
        /*0150*/ 	.dword	_ZN34_INTERNAL_172b26db_4_k_cu_18c685456thrust24THRUST_300001_SM_1000_NS12placeholders3_10E
	.align		8
        /*0158*/ 	.dword	_ZN34_INTERNAL_172b26db_4_k_cu_18c685456thrust24THRUST_300001_SM_1000_NS3seqE
	.align		8
        /*0160*/ 	.dword	_ZN34_INTERNAL_172b26db_4_k_cu_18c685456thrust24THRUST_300001_SM_1000_NS6deviceE


//--------------------- .text._ZN3cub18CUB_300001_SM_10006detail10radix_sort29DeviceRadixSortOnesweepKernelINS1_5radix10policy_hubIfNS0_8NullTypeEyE10Policy1000ELNS0_9SortOrderE0EfS6_yiiNS1_21identity_decomposer_tEEEvPT5_SC_PT3_PKSD_PT1_PKSH_PT2_PKSL_T4_iiT6_ --------------------------
	.section	.text._ZN3cub18CUB_300001_SM_10006detail10radix_sort29DeviceRadixSortOnesweepKernelINS1_5radix10policy_hubIfNS0_8NullTypeEyE10Policy1000ELNS0_9SortOrderE0EfS6_yiiNS1_21identity_decomposer_tEEEvPT5_SC_PT3_PKSD_PT1_PKSH_PT2_PKSL_T4_iiT6_,"ax",@progbits
	.align	128
        .global         _ZN3cub18CUB_300001_SM_10006detail10radix_sort29DeviceRadixSortOnesweepKernelINS1_5radix10policy_hubIfNS0_8NullTypeEyE10Policy1000ELNS0_9SortOrderE0EfS6_yiiNS1_21identity_decomposer_tEEEvPT5_SC_PT3_PKSD_PT1_PKSH_PT2_PKSL_T4_iiT6_
        .type           _ZN3cub18CUB_300001_SM_10006detail10radix_sort29DeviceRadixSortOnesweepKernelINS1_5radix10policy_hubIfNS0_8NullTypeEyE10Policy1000ELNS0_9SortOrderE0EfS6_yiiNS1_21identity_decomposer_tEEEvPT5_SC_PT3_PKSD_PT1_PKSH_PT2_PKSL_T4_iiT6_,@function
        .size           _ZN3cub18CUB_300001_SM_10006detail10radix_sort29DeviceRadixSortOnesweepKernelINS1_5radix10policy_hubIfNS0_8NullTypeEyE10Policy1000ELNS0_9SortOrderE0EfS6_yiiNS1_21identity_decomposer_tEEEvPT5_SC_PT3_PKSD_PT1_PKSH_PT2_PKSL_T4_iiT6_,(.L_x_236 - _ZN3cub18CUB_300001_SM_10006detail10radix_sort29DeviceRadixSortOnesweepKernelINS1_5radix10policy_hubIfNS0_8NullTypeEyE10Policy1000ELNS0_9SortOrderE0EfS6_yiiNS1_21identity_decomposer_tEEEvPT5_SC_PT3_PKSD_PT1_PKSH_PT2_PKSL_T4_iiT6_)
        .other          _ZN3cub18CUB_300001_SM_10006detail10radix_sort29DeviceRadixSortOnesweepKernelINS1_5radix10policy_hubIfNS0_8NullTypeEyE10Policy1000ELNS0_9SortOrderE0EfS6_yiiNS1_21identity_decomposer_tEEEvPT5_SC_PT3_PKSD_PT1_PKSH_PT2_PKSL_T4_iiT6_,@"STO_CUDA_ENTRY STV_DEFAULT"
_ZN3cub18CUB_300001_SM_10006detail10radix_sort29DeviceRadixSortOnesweepKernelINS1_5radix10policy_hubIfNS0_8NullTypeEyE10Policy1000ELNS0_9SortOrderE0EfS6_yiiNS1_21identity_decomposer_tEEEvPT5_SC_PT3_PKSD_PT1_PKSH_PT2_PKSL_T4_iiT6_:
.text._ZN3cub18CUB_300001_SM_10006detail10radix_sort29DeviceRadixSortOnesweepKernelINS1_5radix10policy_hubIfNS0_8NullTypeEyE10Policy1000ELNS0_9SortOrderE0EfS6_yiiNS1_21identity_decomposer_tEEEvPT5_SC_PT3_PKSD_PT1_PKSH_PT2_PKSL_T4_iiT6_:
[----:B------:R-:W-:Y:S01]  /*0000*/  LDC R1, c[0x0][0x37c] ;  /* 0x0000df00ff017b82 */ /* 0x000fe20000000800 */
[----:B------:R-:W0:Y:S01]  /*0010*/  S2R R3, SR_TID.X ;  /* 0x0000000000037919 */ /* 0x000e220000002100 */
[----:B------:R-:W-:Y:S01]  /*0020*/  MOV R29, 0x400 ;  /* 0x00000400001d7802 */ /* 0x000fe20000000f00 */
[----:B------:R-:W1:Y:S01]  /*0030*/  LDCU.64 UR6, c[0x0][0x358] ;  /* 0x00006b00ff0677ac */ /* 0x000e620008000a00 */
[----:B------:R-:W-:Y:S01]  /*0040*/  BSSY.RECONVERGENT B0, `(.L_x_0) ;  /* 0x000000c000007945 */ /* 0x000fe20003800200 */
[----:B------:R-:W2:Y:S01]  /*0050*/  S2R R0, SR_CgaCtaId ;  /* 0x0000000000007919 */ /* 0x000ea20000008800 */
[----:B0-----:R-:W-:Y:S02]  /*0060*/  ISETP.NE.AND P0, PT, R3, RZ, PT ;  /* 0x000000ff0300720c */ /* 0x001fe40003f05270 */
[----:B--2---:R-:W-:-:S11]  /*0070*/  LEA R29, R0, R29, 0x18 ;  /* 0x0000001d001d7211 */ /* 0x004fd600078ec0ff */
[----:B-1----:R-:W-:Y:S05]  /*0080*/  @P0 BRA `(.L_x_1) ;  /* 0x00000000001c0947 */ /* 0x002fea0003800000 */
[----:B------:R-:W0:Y:S01]  /*0090*/  LDC.64 R4, c[0x0][0x388] ;  /* 0x0000e200ff047b82 */ /* 0x000e220000000a00 */
[----:B------:R-:W-:-:S05]  /*00a0*/  IMAD.MOV.U32 R7, RZ, RZ, 0x1 ;  /* 0x00000001ff077424 */ /* 0x000fca00078e00ff */
[----:B0-----:R-:W2:Y:S02]  /*00b0*/  ATOMG.E.ADD.STRONG.GPU PT, R4, desc[UR6][R4.64], R7 ;  /* 0x80000007040479a8 */ /* 0x001ea400081ef106 */
[----:B------:R-:W0:Y:S01]  /*00c0*/  S2UR UR5, SR_CgaCtaId ;  /* 0x00000000000579c3 */ /* 0x000e220000008800 */
[----:B------:R-:W-:Y:S02]  /*00d0*/  UMOV UR4, 0x400 ;  /* 0x0000040000047882 */ /* 0x000fe40000000000 */
[----:B0-----:R-:W-:-:S09]  /*00e0*/  ULEA UR4, UR5, UR4, 0x18 ;  /* 0x0000000405047291 */ /* 0x001fd2000f8ec0ff */
[----:B--2---:R0:W-:Y:S03]  /*00f0*/  STS [UR4+0x6c00], R4 ;  /* 0x006c0004ff007988 */ /* 0x0041e60008000804 */
.L_x_1:
[----:B------:R-:W-:Y:S05]  /*0100*/  BSYNC.RECONVERGENT B0 ;  /* 0x0000000000007941 */ /* 0x000fea0003800200 */
.L_x_0:
[----:B------:R-:W-:Y:S01]  /*0110*/  BAR.SYNC.DEFER_BLOCKING 0x0 ;  /* 0x0000000000007b1d */ /* 0x000fe20000010000 */
[----:B------:R-:W-:-:S05]  /*0120*/  SHF.R.U32.HI R0, RZ, 0x5, R3 ;  /* 0x00000005ff007819 */ /* 0x000fca0000011603 */
[----:B------:R-:W1:Y:S01]  /*0130*/  LDCU UR4, c[0x0][0x3c0] ;  /* 0x00007800ff0477ac */ /* 0x000e620008000800 */
[----:B------:R-:W2:Y:S01]  /*0140*/  S2R R26, SR_LANEID ;  /* 0x00000000001a7919 */ /* 0x000ea20000000000 */
[----:B------:R-:W0:Y:S02]  /*0150*/  LDS R27, [R29+0x6c00] ;  /* 0x006c00001d1b7984 */ /* 0x000e240000000800 */
[----:B0-----:R-:W-:-:S04]  /*0160*/  IMAD R4, R27, 0x1b00, RZ ;  /* 0x00001b001b047824 */ /* 0x001fc800078e02ff */
[----:B------:R-:W-:Y:S01]  /*0170*/  VIADD R28, R4, 0x1b00 ;  /* 0x00001b00041c7836 */ /* 0x000fe20000000000 */
[----:B------:R-:W-:-:S04]  /*0180*/  SHF.R.S32.HI R8, RZ, 0x1f, R4 ;  /* 0x0000001fff087819 */ /* 0x000fc80000011404 */
[----:B-1----:R-:W-:-:S13]  /*0190*/  ISETP.GT.AND P0, PT, R28, UR4, PT ;  /* 0x000000041c007c0c */ /* 0x002fda000bf04270 */
[----:B--2---:R-:W-:Y:S05]  /*01a0*/  @P0 BRA `(.L_x_2) ;  /* 0x00000000006c0947 */ /* 0x004fea0003800000 */
[----:B------:R-:W0:Y:S01]  /*01b0*/  LDCU.64 UR4, c[0x0][0x3a8] ;  /* 0x00007500ff0477ac */ /* 0x000e220008000a00 */
[C---:B------:R-:W-:Y:S02]  /*01c0*/  LOP3.LUT R5, R3.reuse, 0x1f, RZ, 0xc0, !PT ;  /* 0x0000001f03057812 */ /* 0x040fe400078ec0ff */
[----:B------:R-:W-:-:S05]  /*01d0*/  LOP3.LUT R6, R3, 0x3e0, RZ, 0xc0, !PT ;  /* 0x000003e003067812 */ /* 0x000fca00078ec0ff */
[----:B------:R-:W-:-:S05]  /*01e0*/  IMAD R5, R6, 0x12, R5 ;  /* 0x0000001206057824 */ /* 0x000fca00078e0205 */
[----:B------:R-:W-:-:S05]  /*01f0*/  IADD3 R5, P0, PT, R4, R5, RZ ;  /* 0x0000000504057210 */ /* 0x000fca0007f1e0ff */
[----:B------:R-:W-:Y:S01]  /*0200*/  IMAD.X R8, RZ, RZ, R8, P0 ;  /* 0x000000ffff087224 */ /* 0x000fe200000e0608 */
[----:B0-----:R-:W-:-:S04]  /*0210*/  LEA R4, P0, R5, UR4, 0x2 ;  /* 0x0000000405047c11 */ /* 0x001fc8000f8010ff */
[----:B------:R-:W-:-:S05]  /*0220*/  LEA.HI.X R5, R5, UR5, R8, 0x2, P0 ;  /* 0x0000000505057c11 */ /* 0x000fca00080f1408 */
[----:B------:R0:W5:Y:S04]  /*0230*/  LDG.E R25, desc[UR6][R4.64] ;  /* 0x0000000604197981 */ /* 0x000168000c1e1900 */
        /* <DEDUP_REMOVED lines=16> */
[----:B------:R0:W5:Y:S01]  /*0340*/  LDG.E R8, desc[UR6][R4.64+0x880] ;  /* 0x0008800604087981 */ /* 0x000162000c1e1900 */
[----:B------:R-:W-:Y:S05]  /*0350*/  BRA `(.L_x_3) ;  /* 0x0000000400407947 */ /* 0x000fea0003800000 */
.L_x_2:
[----:B------:R-:W0:Y:S01]  /*0360*/  LDCU.64 UR8, c[0x0][0x3a8] ;  /* 0x00007500ff0877ac */ /* 0x000e220008000a00 */
[C---:B------:R-:W-:Y:S01]  /*0370*/  LOP3.LUT R5, R3.reuse, 0x1f, RZ, 0xc0, !PT ;  /* 0x0000001f03057812 */ /* 0x040fe200078ec0ff */
[----:B------:R-:W-:Y:S01]  /*0380*/  IMAD.MOV.U32 R25, RZ, RZ, 0x7fffffff ;  /* 0x7fffffffff197424 */ /* 0x000fe200078e00ff */
[----:B------:R-:W-:Y:S01]  /*0390*/  LOP3.LUT R6, R3, 0x3e0, RZ, 0xc0, !PT ;  /* 0x000003e003067812 */ /* 0x000fe200078ec0ff */
[----:B------:R-:W-:-:S04]  /*03a0*/  IMAD.MOV.U32 R24, RZ, RZ, 0x7fffffff ;  /* 0x7fffffffff187424 */ /* 0x000fc800078e00ff */
[----:B------:R-:W-:Y:S01]  /*03b0*/  IMAD R11, R6, 0x12, R5 ;  /* 0x00000012060b7824 */ /* 0x000fe200078e0205 */
[----:B------:R-:W-:-:S03]  /*03c0*/  IADD3 R6, PT, PT, -R4, UR4, RZ ;  /* 0x0000000404067c10 */ /* 0x000fc6000fffe1ff */
[C---:B------:R-:W-:Y:S01]  /*03d0*/  VIADD R5, R11.reuse, 0x20 ;  /* 0x000000200b057836 */ /* 0x040fe20000000000 */
[----:B------:R-:W-:Y:S01]  /*03e0*/  IADD3 R10, P0, PT, R4, R11, RZ ;  /* 0x0000000b040a7210 */ /* 0x000fe20007f1e0ff */
[C---:B------:R-:W-:Y:S01]  /*03f0*/  VIADD R7, R11.reuse, 0x40 ;  /* 0x000000400b077836 */ /* 0x040fe20000000000 */
[CC--:B------:R-:W-:Y:S01]  /*0400*/  ISETP.GE.AND P4, PT, R11.reuse, R6.reuse, PT ;  /* 0x000000060b00720c */ /* 0x0c0fe20003f86270 */
[----:B------:R-:W-:Y:S01]  /*0410*/  VIADD R9, R11, 0x60 ;  /* 0x000000600b097836 */ /* 0x000fe20000000000 */
[-C--:B------:R-:W-:Y:S01]  /*0420*/  ISETP.GE.AND P3, PT, R5, R6.reuse, PT ;  /* 0x000000060500720c */ /* 0x080fe20003f66270 */
[----:B------:R-:W-:Y:S01]  /*0430*/  VIADD R5, R11, 0x80 ;  /* 0x000000800b057836 */ /* 0x000fe20000000000 */
[-C--:B------:R-:W-:Y:S01]  /*0440*/  ISETP.GE.AND P2, PT, R7, R6.reuse, PT ;  /* 0x000000060700720c */ /* 0x080fe20003f46270 */
[----:B------:R-:W-:Y:S01]  /*0450*/  VIADD R7, R11, 0xa0 ;  /* 0x000000a00b077836 */ /* 0x000fe20000000000 */
[----:B0-----:R-:W-:Y:S01]  /*0460*/  LEA R4, P5, R10, UR8, 0x2 ;  /* 0x000000080a047c11 */ /* 0x001fe2000f8a10ff */
[----:B------:R-:W-:Y:S01]  /*0470*/  IMAD.X R13, RZ, RZ, R8, P0 ;  /* 0x000000ffff0d7224 */ /* 0x000fe200000e0608 */
[----:B------:R-:W-:-:S02]  /*0480*/  ISETP.GE.AND P0, PT, R5, R6, PT ;  /* 0x000000060500720c */ /* 0x000fc40003f06270 */
[-C--:B------:R-:W-:Y:S01]  /*0490*/  ISETP.GE.AND P6, PT, R7, R6.reuse, PT ;  /* 0x000000060700720c */ /* 0x080fe20003fc6270 */
[----:B------:R-:W-:Y:S01]  /*04a0*/  VIADD R7, R11, 0xe0 ;  /* 0x000000e00b077836 */ /* 0x000fe20000000000 */
[----:B------:R-:W-:Y:S01]  /*04b0*/  LEA.HI.X R5, R10, UR9, R13, 0x2, P5 ;  /* 0x000000090a057c11 */ /* 0x000fe2000a8f140d */
[----:B------:R-:W-:Y:S01]  /*04c0*/  IMAD.MOV.U32 R23, RZ, RZ, 0x7fffffff ;  /* 0x7fffffffff177424 */ /* 0x000fe200078e00ff */
[-C--:B------:R-:W-:Y:S01]  /*04d0*/  ISETP.GE.AND P1, PT, R9, R6.reuse, PT ;  /* 0x000000060900720c */ /* 0x080fe20003f26270 */
[----:B------:R-:W-:Y:S02]  /*04e0*/  VIADD R9, R11, 0xc0 ;  /* 0x000000c00b097836 */ /* 0x000fe40000000000 */
[----:B------:R1:W5:Y:S01]  /*04f0*/  @!P4 LDG.E R25, desc[UR6][R4.64] ;  /* 0x000000060419c981 */ /* 0x000362000c1e1900 */
[-C--:B------:R-:W-:Y:S01]  /*0500*/  ISETP.GE.AND P4, PT, R7, R6.reuse, PT ;  /* 0x000000060700720c */ /* 0x080fe20003f86270 */
[----:B------:R-:W-:Y:S01]  /*0510*/  VIADD R7, R11, 0x120 ;  /* 0x000001200b077836 */ /* 0x000fe20000000000 */
[-C--:B------:R-:W-:Y:S01]  /*0520*/  ISETP.GE.AND P5, PT, R9, R6.reuse, PT ;  /* 0x000000060900720c */ /* 0x080fe20003fa6270 */
[----:B------:R-:W-:Y:S01]  /*0530*/  IMAD.MOV.U32 R21, RZ, RZ, 0x7fffffff ;  /* 0x7fffffffff157424 */ /* 0x000fe200078e00ff */
[----:B------:R1:W5:Y:S01]  /*0540*/  @!P2 LDG.E R23, desc[UR6][R4.64+0x100] ;  /* 0x000100060417a981 */ /* 0x000362000c1e1900 */
[----:B------:R-:W-:Y:S01]  /*0550*/  VIADD R9, R11, 0x100 ;  /* 0x000001000b097836 */ /* 0x000fe20000000000 */
[----:B------:R-:W-:Y:S01]  /*0560*/  ISETP.GE.AND P2, PT, R7, R6, PT ;  /* 0x000000060700720c */ /* 0x000fe20003f46270 */
[----:B------:R-:W-:Y:S01]  /*0570*/  VIADD R7, R11, 0x160 ;  /* 0x000001600b077836 */ /* 0x000fe20000000000 */
[----:B------:R1:W5:Y:S01]  /*0580*/  @!P3 LDG.E R24, desc[UR6][R4.64+0x80] ;  /* 0x000080060418b981 */ /* 0x000362000c1e1900 */
[----:B------:R-:W-:-:S03]  /*0590*/  IMAD.MOV.U32 R20, RZ, RZ, 0x7fffffff ;  /* 0x7fffffffff147424 */ /* 0x000fc600078e00ff */
[----:B------:R1:W5:Y:S01]  /*05a0*/  @!P0 LDG.E R21, desc[UR6][R4.64+0x200] ;  /* 0x0002000604158981 */ /* 0x000362000c1e1900 */
[-C--:B------:R-:W-:Y:S01]  /*05b0*/  ISETP.GE.AND P0, PT, R7, R6.reuse, PT ;  /* 0x000000060700720c */ /* 0x080fe20003f06270 */
[----:B------:R-:W-:Y:S01]  /*05c0*/  VIADD R7, R11, 0x180 ;  /* 0x000001800b077836 */ /* 0x000fe20000000000 */
[-C--:B------:R-:W-:Y:S01]  /*05d0*/  ISETP.GE.AND P3, PT, R9, R6.reuse, PT ;  /* 0x000000060900720c */ /* 0x080fe20003f66270 */
[----:B------:R-:W-:Y:S01]  /*05e0*/  IMAD.MOV.U32 R22, RZ, RZ, 0x7fffffff ;  /* 0x7fffffffff167424 */ /* 0x000fe200078e00ff */
[----:B------:R1:W5:Y:S01]  /*05f0*/  @!P6 LDG.E R20, desc[UR6][R4.64+0x280] ;  /* 0x000280060414e981 */ /* 0x000362000c1e1900 */
[----:B------:R-:W-:Y:S01]  /*0600*/  VIADD R9, R11, 0x140 ;  /* 0x000001400b097836 */ /* 0x000fe20000000000 */
[-C--:B------:R-:W-:Y:S01]  /*0610*/  ISETP.GE.AND P6, PT, R7, R6.reuse, PT ;  /* 0x000000060700720c */ /* 0x080fe20003fc6270 */
[----:B------:R-:W-:Y:S02]  /*0620*/  IMAD.MOV.U32 R18, RZ, RZ, 0x7fffffff ;  /* 0x7fffffffff127424 */ /* 0x000fe400078e00ff */
[----:B------:R-:W-:Y:S01]  /*0630*/  VIADD R7, R11, 0x1c0 ;  /* 0x000001c00b077836 */ /* 0x000fe20000000000 */
[----:B------:R1:W5:Y:S01]  /*0640*/  @!P1 LDG.E R22, desc[UR6][R4.64+0x180] ;  /* 0x0001800604169981 */ /* 0x000362000c1e1900 */
[----:B------:R-:W-:Y:S01]  /*0650*/  ISETP.GE.AND P1, PT, R9, R6, PT ;  /* 0x000000060900720c */ /* 0x000fe20003f26270 */
[----:B------:R-:W-:-:S02]  /*0660*/  IMAD.MOV.U32 R19, RZ, RZ, 0x7fffffff ;  /* 0x7fffffffff137424 */ /* 0x000fc400078e00ff */
[----:B------:R1:W5:Y:S01]  /*0670*/  @!P4 LDG.E R18, desc[UR6][R4.64+0x380] ;  /* 0x000380060412c981 */ /* 0x000362000c1e1900 */
[----:B------:R-:W-:Y:S01]  /*0680*/  IMAD.MOV.U32 R17, RZ, RZ, 0x7fffffff ;  /* 0x7fffffffff117424 */ /* 0x000fe200078e00ff */
[-C--:B------:R-:W-:Y:S01]  /*0690*/  ISETP.GE.AND P4, PT, R7, R6.reuse, PT ;  /* 0x000000060700720c */ /* 0x080fe20003f86270 */
[C---:B------:R-:W-:Y:S01]  /*06a0*/  VIADD R9, R11.reuse, 0x1a0 ;  /* 0x000001a00b097836 */ /* 0x040fe20000000000 */
[----:B------:R1:W5:Y:S01]  /*06b0*/  @!P5 LDG.E R19, desc[UR6][R4.64+0x300] ;  /* 0x000300060413d981 */ /* 0x000362000c1e1900 */
[----:B------:R-:W-:Y:S02]  /*06c0*/  VIADD R7, R11, 0x1e0 ;  /* 0x000001e00b077836 */ /* 0x000fe40000000000 */
[----:B------:R-:W-:Y:S01]  /*06d0*/  IMAD.MOV.U32 R16, RZ, RZ, 0x7fffffff ;  /* 0x7fffffffff107424 */ /* 0x000fe200078e00ff */
[----:B------:R1:W5:Y:S01]  /*06e0*/  @!P3 LDG.E R17, desc[UR6][R4.64+0x400] ;  /* 0x000400060411b981 */ /* 0x000362000c1e1900 */
[----:B------:R-:W-:Y:S01]  /*06f0*/  IMAD.MOV.U32 R15, RZ, RZ, 0x7fffffff ;  /* 0x7fffffffff0f7424 */ /* 0x000fe200078e00ff */
[-C--:B------:R-:W-:Y:S01]  /*0700*/  ISETP.GE.AND P5, PT, R9, R6.reuse, PT ;  /* 0x000000060900720c */ /* 0x080fe20003fa6270 */
[----:B------:R-:W-:Y:S01]  /*0710*/  VIADD R9, R11, 0x200 ;  /* 0x000002000b097836 */ /* 0x000fe20000000000 */
[-C--:B------:R-:W-:Y:S01]  /*0720*/  ISETP.GE.AND P3, PT, R7, R6.reuse, PT ;  /* 0x000000060700720c */ /* 0x080fe20003f66270 */
[----:B------:R-:W-:Y:S01]  /*0730*/  VIADD R7, R11, 0x220 ;  /* 0x000002200b077836 */ /* 0x000fe20000000000 */
[----:B------:R1:W5:Y:S02]  /*0740*/  @!P2 LDG.E R16, desc[UR6][R4.64+0x480] ;  /* 0x000480060410a981 */ /* 0x000364000c1e1900 */
[----:B------:R-:W-:-:S02]  /*0750*/  ISETP.GE.AND P2, PT, R9, R6, PT ;  /* 0x000000060900720c */ /* 0x000fc40003f46270 */
[----:B------:R1:W5:Y:S01]  /*0760*/  @!P1 LDG.E R15, desc[UR6][R4.64+0x500] ;  /* 0x00050006040f9981 */ /* 0x000362000c1e1900 */
[----:B------:R-:W-:Y:S01]  /*0770*/  ISETP.GE.AND P1, PT, R7, R6, PT ;  /* 0x000000060700720c */ /* 0x000fe20003f26270 */
[----:B------:R-:W-:Y:S02]  /*0780*/  IMAD.MOV.U32 R14, RZ, RZ, 0x7fffffff ;  /* 0x7fffffffff0e7424 */ /* 0x000fe400078e00ff */
[----:B------:R-:W-:Y:S02]  /*0790*/  IMAD.MOV.U32 R13, RZ, RZ, 0x7fffffff ;  /* 0x7fffffffff0d7424 */ /* 0x000fe400078e00ff */
[----:B------:R-:W-:Y:S02]  /*07a0*/  IMAD.MOV.U32 R12, RZ, RZ, 0x7fffffff ;  /* 0x7fffffffff0c7424 */ /* 0x000fe400078e00ff */
[----:B------:R-:W-:Y:S01]  /*07b0*/  IMAD.MOV.U32 R11, RZ, RZ, 0x7fffffff ;  /* 0x7fffffffff0b7424 */ /* 0x000fe200078e00ff */
[----:B------:R1:W5:Y:S01]  /*07c0*/  @!P0 LDG.E R14, desc[UR6][R4.64+0x580] ;  /* 0x00058006040e8981 */ /* 0x000362000c1e1900 */
[----:B------:R-:W-:-:S02]  /*07d0*/  IMAD.MOV.U32 R10, RZ, RZ, 0x7fffffff ;  /* 0x7fffffffff0a7424 */ /* 0x000fc400078e00ff */
[----:B------:R-:W-:Y:S01]  /*07e0*/  IMAD.MOV.U32 R9, RZ, RZ, 0x7fffffff ;  /* 0x7fffffffff097424 */ /* 0x000fe200078e00ff */
[----:B------:R1:W5:Y:S01]  /*07f0*/  @!P6 LDG.E R13, desc[UR6][R4.64+0x600] ;  /* 0x00060006040de981 */ /* 0x000362000c1e1900 */
[----:B------:R-:W-:-:S03]  /*0800*/  IMAD.MOV.U32 R8, RZ, RZ, 0x7fffffff ;  /* 0x7fffffffff087424 */ /* 0x000fc600078e00ff */
[----:B------:R1:W5:Y:S04]  /*0810*/  @!P5 LDG.E R12, desc[UR6][R4.64+0x680] ;  /* 0x00068006040cd981 */ /* 0x000368000c1e1900 */
[----:B------:R1:W5:Y:S04]  /*0820*/  @!P4 LDG.E R11, desc[UR6][R4.64+0x700] ;  /* 0x00070006040bc981 */ /* 0x000368000c1e1900 */
[----:B------:R1:W5:Y:S04]  /*0830*/  @!P3 LDG.E R10, desc[UR6][R4.64+0x780] ;  /* 0x00078006040ab981 */ /* 0x000368000c1e1900 */
[----:B------:R1:W5:Y:S04]  /*0840*/  @!P2 LDG.E R9, desc[UR6][R4.64+0x800] ;  /* 0x000800060409a981 */ /* 0x000368000c1e1900 */
[----:B------:R1:W5:Y:S02]  /*0850*/  @!P1 LDG.E R8, desc[UR6][R4.64+0x880] ;  /* 0x0008800604089981 */ /* 0x000364000c1e1900 */
.L_x_3:
[----:B------:R-:W-:Y:S01]  /*0860*/  IMAD.MOV.U32 R7, RZ, RZ, -0x1 ;  /* 0xffffffffff077424 */ /* 0x000fe200078e00ff */
[----:B-----5:R-:W-:Y:S01]  /*0870*/  ISETP.GT.AND P0, PT, R25, -0x1, PT ;  /* 0xffffffff1900780c */ /* 0x020fe20003f04270 */
[----:B------:R-:W2:Y:S01]  /*0880*/  LDC R30, c[0x0][0x3c8] ;  /* 0x0000f200ff1e7b82 */ /* 0x000ea20000000800 */
[----:B------:R-:W-:Y:S01]  /*0890*/  ISETP.GT.AND P1, PT, R24, -0x1, PT ;  /* 0xffffffff1800780c */ /* 0x000fe20003f24270 */
[----:B------:R-:W-:Y:S01]  /*08a0*/  BSSY.RECONVERGENT B0, `(.L_x_4) ;  /* 0x0000058000007945 */ /* 0x000fe20003800200 */
[C---:B01----:R-:W-:Y:S01]  /*08b0*/  SEL R4, R7.reuse, 0x80000000, !P0 ;  /* 0x8000000007047807 */ /* 0x043fe20004000000 */
[----:B------:R-:W-:Y:S01]  /*08c0*/  IMAD.SHL.U32 R0, R0, 0x400, RZ ;  /* 0x0000040000007824 */ /* 0x000fe200078e00ff */
[----:B------:R-:W-:Y:S02]  /*08d0*/  SEL R5, R7, 0x80000000, !P1 ;  /* 0x8000000007057807 */ /* 0x000fe40004800000 */
[----:B------:R-:W-:Y:S02]  /*08e0*/  ISETP.GT.AND P0, PT, R22, -0x1, PT ;  /* 0xffffffff1600780c */ /* 0x000fe40003f04270 */
[----:B------:R-:W-:-:S02]  /*08f0*/  ISETP.GT.AND P1, PT, R21, -0x1, PT ;  /* 0xffffffff1500780c */ /* 0x000fc40003f24270 */
[----:B------:R-:W-:Y:S02]  /*0900*/  LOP3.LUT R25, R4, R25, RZ, 0x3c, !PT ;  /* 0x0000001904197212 */ /* 0x000fe400078e3cff */
[----:B------:R-:W-:Y:S02]  /*0910*/  LOP3.LUT R24, R5, R24, RZ, 0x3c, !PT ;  /* 0x0000001805187212 */ /* 0x000fe400078e3cff */
[C---:B------:R-:W-:Y:S02]  /*0920*/  SEL R5, R7.reuse, 0x80000000, !P0 ;  /* 0x8000000007057807 */ /* 0x040fe40004000000 */
[----:B------:R-:W-:Y:S02]  /*0930*/  SEL R4, R7, 0x80000000, !P1 ;  /* 0x8000000007047807 */ /* 0x000fe40004800000 */
[----:B------:R-:W-:Y:S02]  /*0940*/  ISETP.GT.AND P0, PT, R19, -0x1, PT ;  /* 0xffffffff1300780c */ /* 0x000fe40003f04270 */
[----:B------:R-:W-:-:S02]  /*0950*/  ISETP.GT.AND P2, PT, R23, -0x1, PT ;  /* 0xffffffff1700780c */ /* 0x000fc40003f44270 */
[----:B------:R-:W-:Y:S02]  /*0960*/  LOP3.LUT R21, R4, R21, RZ, 0x3c, !PT ;  /* 0x0000001504157212 */ /* 0x000fe400078e3cff */
[C---:B------:R-:W-:Y:S02]  /*0970*/  SEL R4, R7.reuse, 0x80000000, !P0 ;  /* 0x8000000007047807 */ /* 0x040fe40004000000 */
[----:B------:R-:W-:Y:S02]  /*0980*/  SEL R6, R7, 0x80000000, !P2 ;  /* 0x8000000007067807 */ /* 0x000fe40005000000 */
[----:B------:R-:W-:Y:S02]  /*0990*/  ISETP.GT.AND P0, PT, R18, -0x1, PT ;  /* 0xffffffff1200780c */ /* 0x000fe40003f04270 */
[----:B------:R-:W-:Y:S02]  /*09a0*/  ISETP.GT.AND P1, PT, R17, -0x1, PT ;  /* 0xffffffff1100780c */ /* 0x000fe40003f24270 */
[----:B------:R-:W-:-:S02]  /*09b0*/  ISETP.GT.AND P2, PT, R20, -0x1, PT ;  /* 0xffffffff1400780c */ /* 0x000fc40003f44270 */
[----:B------:R-:W-:Y:S02]  /*09c0*/  VIMNMX R33, PT, PT, R26, 0xe0, !PT ;  /* 0x000000e01a217848 */ /* 0x000fe40007fe0100 */
[----:B------:R-:W-:Y:S02]  /*09d0*/  LOP3.LUT R22, R5, R22, RZ, 0x3c, !PT ;  /* 0x0000001605167212 */ /* 0x000fe400078e3cff */
[----:B------:R-:W-:Y:S02]  /*09e0*/  LOP3.LUT R19, R4, R19, RZ, 0x3c, !PT ;  /* 0x0000001304137212 */ /* 0x000fe400078e3cff */
[C---:B------:R-:W-:Y:S02]  /*09f0*/  SEL R5, R7.reuse, 0x80000000, !P0 ;  /* 0x8000000007057807 */ /* 0x040fe40004000000 */
[C---:B------:R-:W-:Y:S02]  /*0a00*/  SEL R4, R7.reuse, 0x80000000, !P1 ;  /* 0x8000000007047807 */ /* 0x040fe40004800000 */
[----:B------:R-:W-:-:S02]  /*0a10*/  SEL R31, R7, 0x80000000, !P2 ;  /* 0x80000000071f7807 */ /* 0x000fc40005000000 */
[----:B------:R-:W-:Y:S02]  /*0a20*/  ISETP.GT.AND P0, PT, R15, -0x1, PT ;  /* 0xffffffff0f00780c */ /* 0x000fe40003f04270 */
[----:B------:R-:W-:Y:S02]  /*0a30*/  IADD3 R33, PT, PT, R33, 0x1f, -R26 ;  /* 0x0000001f21217810 */ /* 0x000fe40007ffe81a */
[----:B------:R-:W-:Y:S02]  /*0a40*/  ISETP.GT.AND P2, PT, R16, -0x1, PT ;  /* 0xffffffff1000780c */ /* 0x000fe40003f44270 */
[----:B------:R-:W-:Y:S02]  /*0a50*/  LOP3.LUT R17, R4, R17, RZ, 0x3c, !PT ;  /* 0x0000001104117212 */ /* 0x000fe400078e3cff */
[----:B------:R-:W-:Y:S02]  /*0a60*/  LOP3.LUT R20, R31, R20, RZ, 0x3c, !PT ;  /* 0x000000141f147212 */ /* 0x000fe400078e3cff */
[----:B------:R-:W-:-:S02]  /*0a70*/  SEL R4, R7, 0x80000000, !P0 ;  /* 0x8000000007047807 */ /* 0x000fc40004000000 */
[----:B------:R-:W-:Y:S02]  /*0a80*/  ISETP.GE.U32.AND P4, PT, R33, 0x1e0, PT ;  /* 0x000001e02100780c */ /* 0x000fe40003f86070 */
[----:B------:R-:W-:Y:S02]  /*0a90*/  SEL R31, R7, 0x80000000, !P2 ;  /* 0x80000000071f7807 */ /* 0x000fe40005000000 */
[----:B------:R-:W-:Y:S02]  /*0aa0*/  ISETP.GT.AND P0, PT, R14, -0x1, PT ;  /* 0xffffffff0e00780c */ /* 0x000fe40003f04270 */
[----:B------:R-:W-:Y:S02]  /*0ab0*/  ISETP.GT.AND P1, PT, R13, -0x1, PT ;  /* 0xffffffff0d00780c */ /* 0x000fe40003f24270 */
[----:B------:R-:W-:Y:S02]  /*0ac0*/  ISETP.GT.AND P2, PT, R12, -0x1, PT ;  /* 0xffffffff0c00780c */ /* 0x000fe40003f44270 */
[----:B------:R-:W-:-:S02]  /*0ad0*/  LOP3.LUT R18, R5, R18, RZ, 0x3c, !PT ;  /* 0x0000001205127212 */ /* 0x000fc400078e3cff */
[----:B------:R-:W-:Y:S02]  /*0ae0*/  LOP3.LUT R15, R4, R15, RZ, 0x3c, !PT ;  /* 0x0000000f040f7212 */ /* 0x000fe400078e3cff */
[----:B------:R-:W-:Y:S02]  /*0af0*/  LOP3.LUT R16, R31, R16, RZ, 0x3c, !PT ;  /* 0x000000101f107212 */ /* 0x000fe400078e3cff */
[C---:B------:R-:W-:Y:S02]  /*0b00*/  SEL R5, R7.reuse, 0x80000000, !P0 ;  /* 0x8000000007057807 */ /* 0x040fe40004000000 */
[C---:B------:R-:W-:Y:S02]  /*0b10*/  SEL R4, R7.reuse, 0x80000000, !P1 ;  /* 0x8000000007047807 */ /* 0x040fe40004800000 */
[----:B------:R-:W-:Y:S02]  /*0b20*/  SEL R31, R7, 0x80000000, !P2 ;  /* 0x80000000071f7807 */ /* 0x000fe40005000000 */
[----:B------:R-:W-:-:S02]  /*0b30*/  ISETP.GT.AND P1, PT, R10, -0x1, PT ;  /* 0xffffffff0a00780c */ /* 0x000fc40003f24270 */
[----:B------:R-:W-:Y:S02]  /*0b40*/  ISETP.GT.AND P0, PT, R11, -0x1, PT ;  /* 0xffffffff0b00780c */ /* 0x000fe40003f04270 */
[----:B------:R-:W-:Y:S02]  /*0b50*/  LEA.HI R33, R33, 0x1, RZ, 0x1b ;  /* 0x0000000121217811 */ /* 0x000fe400078fd8ff */
[----:B------:R-:W-:Y:S02]  /*0b60*/  ISETP.GT.AND P2, PT, R9, -0x1, PT ;  /* 0xffffffff0900780c */ /* 0x000fe40003f44270 */
[----:B------:R-:W-:Y:S02]  /*0b70*/  ISETP.GT.AND P3, PT, R8, -0x1, PT ;  /* 0xffffffff0800780c */ /* 0x000fe40003f64270 */
[----:B------:R-:W-:Y:S02]  /*0b80*/  LOP3.LUT R14, R5, R14, RZ, 0x3c, !PT ;  /* 0x0000000e050e7212 */ /* 0x000fe400078e3cff */
[----:B------:R-:W-:-:S02]  /*0b90*/  LOP3.LUT R23, R6, R23, RZ, 0x3c, !PT ;  /* 0x0000001706177212 */ /* 0x000fc400078e3cff */
[----:B------:R-:W-:Y:S02]  /*0ba0*/  LOP3.LUT R13, R4, R13, RZ, 0x3c, !PT ;  /* 0x0000000d040d7212 */ /* 0x000fe400078e3cff */
[----:B------:R-:W-:Y:S02]  /*0bb0*/  LOP3.LUT R12, R31, R12, RZ, 0x3c, !PT ;  /* 0x0000000c1f0c7212 */ /* 0x000fe400078e3cff */
[----:B------:R-:W-:Y:S02]  /*0bc0*/  SEL R5, R7, 0x80000000, !P1 ;  /* 0x8000000007057807 */ /* 0x000fe40004800000 */
[----:B------:R-:W-:Y:S02]  /*0bd0*/  LOP3.LUT R32, R33, 0xf, RZ, 0xc0, !PT ;  /* 0x0000000f21207812 */ /* 0x000fe400078ec0ff */
[C---:B------:R-:W-:Y:S02]  /*0be0*/  SEL R4, R7.reuse, 0x80000000, !P0 ;  /* 0x8000000007047807 */ /* 0x040fe40004000000 */
[----:B------:R-:W-:-:S02]  /*0bf0*/  SEL R6, R7, 0x80000000, !P2 ;  /* 0x8000000007067807 */ /* 0x000fc40005000000 */
[----:B------:R-:W-:Y:S02]  /*0c00*/  SEL R31, R7, 0x80000000, !P3 ;  /* 0x80000000071f7807 */ /* 0x000fe40005800000 */
[----:B------:R-:W-:Y:S01]  /*0c10*/  LOP3.LUT R10, R5, R10, RZ, 0x3c, !PT ;  /* 0x0000000a050a7212 */ /* 0x000fe200078e3cff */
[----:B------:R-:W-:Y:S01]  /*0c20*/  IMAD.MOV.U32 R5, RZ, RZ, R26 ;  /* 0x000000ffff057224 */ /* 0x000fe200078e001a */
[----:B------:R-:W-:Y:S02]  /*0c30*/  ISETP.NE.AND P1, PT, R32, RZ, PT ;  /* 0x000000ff2000720c */ /* 0x000fe40003f25270 */
[----:B------:R-:W-:Y:S02]  /*0c40*/  LOP3.LUT R11, R4, R11, RZ, 0x3c, !PT ;  /* 0x0000000b040b7212 */ /* 0x000fe400078e3cff */
[----:B------:R-:W-:Y:S02]  /*0c50*/  LOP3.LUT R9, R6, R9, RZ, 0x3c, !PT ;  /* 0x0000000906097212 */ /* 0x000fe400078e3cff */
[----:B------:R-:W-:Y:S01]  /*0c60*/  LOP3.LUT R8, R31, R8, RZ, 0x3c, !PT ;  /* 0x000000081f087212 */ /* 0x000fe200078e3cff */
[----:B--2---:R-:W-:Y:S06]  /*0c70*/  @!P4 BRA `(.L_x_5) ;  /* 0x000000000068c947 */ /* 0x004fec0003800000 */
[----:B------:R-:W-:Y:S01]  /*0c80*/  IMAD R6, R26, 0x4, R0 ;  /* 0x000000041a067824 */ /* 0x000fe200078e0200 */
[----:B------:R-:W-:Y:S01]  /*0c90*/  LOP3.LUT R4, R33, 0xffffff0, RZ, 0xc0, !PT ;  /* 0x0ffffff021047812 */ /* 0x000fe200078ec0ff */
[----:B------:R-:W-:-:S03]  /*0ca0*/  IMAD.MOV.U32 R5, RZ, RZ, R26 ;  /* 0x000000ffff057224 */ /* 0x000fc600078e001a */
[----:B------:R-:W-:Y:S01]  /*0cb0*/  IADD3 R6, PT, PT, R6, 0x400, R29 ;  /* 0x0000040006067810 */ /* 0x000fe20007ffe01d */
[----:B------:R-:W-:-:S07]  /*0cc0*/  IMAD.MOV R4, RZ, RZ, -R4 ;  /* 0x000000ffff047224 */ /* 0x000fce00078e0a04 */
.L_x_6:
[----:B------:R-:W-:Y:S01]  /*0cd0*/  VIADD R4, R4, 0x10 ;  /* 0x0000001004047836 */ /* 0x000fe20000000000 */
[----:B------:R-:W-:Y:S01]  /*0ce0*/  STS [R6+-0x400], RZ ;  /* 0xfffc00ff06007388 */ /* 0x000fe20000000800 */
[----:B------:R-:W-:-:S03]  /*0cf0*/  VIADD R5, R5, 0x200 ;  /* 0x0000020005057836 */ /* 0x000fc60000000000 */
[----:B------:R-:W-:Y:S01]  /*0d00*/  ISETP.NE.AND P0, PT, R4, RZ, PT ;  /* 0x000000ff0400720c */ /* 0x000fe20003f05270 */
[----:B------:R-:W-:Y:S04]  /*0d10*/  STS [R6+-0x380], RZ ;  /* 0xfffc80ff06007388 */ /* 0x000fe80000000800 */
[----:B------:R-:W-:Y:S04]  /*0d20*/  STS [R6+-0x300], RZ ;  /* 0xfffd00ff06007388 */ /* 0x000fe80000000800 */
[----:B------:R-:W-:Y:S04]  /*0d30*/  STS [R6+-0x280], RZ ;  /* 0xfffd80ff06007388 */ /* 0x000fe80000000800 */
[----:B------:R-:W-:Y:S04]  /*0d40*/  STS [R6+-0x200], RZ ;  /* 0xfffe00ff06007388 */ /* 0x000fe80000000800 */
[----:B------:R-:W-:Y:S04]  /*0d50*/  STS [R6+-0x180], RZ ;  /* 0xfffe80ff06007388 */ /* 0x000fe80000000800 */
[----:B------:R-:W-:Y:S04]  /*0d60*/  STS [R6+-0x100], RZ ;  /* 0xffff00ff06007388 */ /* 0x000fe80000000800 */
[----:B------:R-:W-:Y:S04]  /*0d70*/  STS [R6+-0x80], RZ ;  /* 0xffff80ff06007388 */ /* 0x000fe80000000800 */
[----:B------:R-:W-:Y:S04]  /*0d80*/  STS [R6], RZ ;  /* 0x000000ff06007388 */ /* 0x000fe80000000800 */
[----:B------:R-:W-:Y:S04]  /*0d90*/  STS [R6+0x80], RZ ;  /* 0x000080ff06007388 */ /* 0x000fe80000000800 */
[----:B------:R-:W-:Y:S04]  /*0da0*/  STS [R6+0x100], RZ ;  /* 0x000100ff06007388 */ /* 0x000fe80000000800 */
[----:B------:R-:W-:Y:S04]  /*0db0*/  STS [R6+0x180], RZ ;  /* 0x000180ff06007388 */ /* 0x000fe80000000800 */
[----:B------:R-:W-:Y:S04]  /*0dc0*/  STS [R6+0x200], RZ ;  /* 0x000200ff06007388 */ /* 0x000fe80000000800 */
[----:B------:R-:W-:Y:S04]  /*0dd0*/  STS [R6+0x280], RZ ;  /* 0x000280ff06007388 */ /* 0x000fe80000000800 */
[----:B------:R-:W-:Y:S04]  /*0de0*/  STS [R6+0x300], RZ ;  /* 0x000300ff06007388 */ /* 0x000fe80000000800 */
[----:B------:R0:W-:Y:S02]  /*0df0*/  STS [R6+0x380], RZ ;  /* 0x000380ff06007388 */ /* 0x0001e40000000800 */
[----:B0-----:R-:W-:Y:S01]  /*0e00*/  VIADD R6, R6, 0x800 ;  /* 0x0000080006067836 */ /* 0x001fe20000000000 */
[----:B------:R-:W-:Y:S06]  /*0e10*/  @P0 BRA `(.L_x_6) ;  /* 0xfffffffc00ac0947 */ /* 0x000fec000383ffff */
.L_x_5:
[----:B------:R-:W-:Y:S05]  /*0e20*/  BSYNC.RECONVERGENT B0 ;  /* 0x0000000000007941 */ /* 0x000fea0003800200 */
.L_x_4:
[----:B------:R-:W-:Y:S01]  /*0e30*/  BSSY.RECONVERGENT B0, `(.L_x_7) ;  /* 0x0000027000007945 */ /* 0x000fe20003800200 */
[----:B------:R-:W-:Y:S01]  /*0e40*/  SHF.L.U32 R7, R7, R30, RZ ;  /* 0x0000001e07077219 */ /* 0x000fe200000006ff */
[----:B------:R-:W-:Y:S02]  /*0e50*/  IMAD.IADD R6, R29, 0x1, R0 ;  /* 0x000000011d067824 */ /* 0x000fe400078e0200 */
[----:B------:R-:W-:Y:S05]  /*0e60*/  @!P1 BRA `(.L_x_8) ;  /* 0x00000000008c9947 */ /* 0x000fea0003800000 */
[----:B------:R-:W-:Y:S01]  /*0e70*/  ISETP.GE.U32.AND P0, PT, R32, 0x8, PT ;  /* 0x000000082000780c */ /* 0x000fe20003f06070 */
[----:B------:R-:W-:Y:S01]  /*0e80*/  BSSY.RECONVERGENT B1, `(.L_x_9) ;  /* 0x000000e000017945 */ /* 0x000fe20003800200 */
[----:B------:R-:W-:-:S04]  /*0e90*/  LOP3.LUT R30, R33, 0x7, RZ, 0xc0, !PT ;  /* 0x00000007211e7812 */ /* 0x000fc800078ec0ff */
[----:B------:R-:W-:-:S07]  /*0ea0*/  ISETP.NE.AND P1, PT, R30, RZ, PT ;  /* 0x000000ff1e00720c */ /* 0x000fce0003f25270 */
[----:B------:R-:W-:Y:S06]  /*0eb0*/  @!P0 BRA `(.L_x_10) ;  /* 0x0000000000288947 */ /* 0x000fec0003800000 */
[C---:B------:R-:W-:Y:S02]  /*0ec0*/  IMAD R4, R5.reuse, 0x4, R6 ;  /* 0x0000000405047824 */ /* 0x040fe400078e0206 */
[----:B------:R-:W-:-:S03]  /*0ed0*/  VIADD R5, R5, 0x100 ;  /* 0x0000010005057836 */ /* 0x000fc60000000000 */
[----:B------:R0:W-:Y:S04]  /*0ee0*/  STS [R4], RZ ;  /* 0x000000ff04007388 */ /* 0x0001e80000000800 */
[----:B------:R0:W-:Y:S04]  /*0ef0*/  STS [R4+0x80], RZ ;  /* 0x000080ff04007388 */ /* 0x0001e80000000800 */
[----:B------:R0:W-:Y:S04]  /*0f00*/  STS [R4+0x100], RZ ;  /* 0x000100ff04007388 */ /* 0x0001e80000000800 */
[----:B------:R0:W-:Y:S04]  /*0f10*/  STS [R4+0x180], RZ ;  /* 0x000180ff04007388 */ /* 0x0001e80000000800 */
[----:B------:R0:W-:Y:S04]  /*0f20*/  STS [R4+0x200], RZ ;  /* 0x000200ff04007388 */ /* 0x0001e80000000800 */
[----:B------:R0:W-:Y:S04]  /*0f30*/  STS [R4+0x280], RZ ;  /* 0x000280ff04007388 */ /* 0x0001e80000000800 */
[----:B------:R0:W-:Y:S04]  /*0f40*/  STS [R4+0x300], RZ ;  /* 0x000300ff04007388 */ /* 0x0001e80000000800 */
[----:B------:R0:W-:Y:S02]  /*0f50*/  STS [R4+0x380], RZ ;  /* 0x000380ff04007388 */ /* 0x0001e40000000800 */
.L_x_10:
[----:B------:R-:W-:Y:S05]  /*0f60*/  BSYNC.RECONVERGENT B1 ;  /* 0x0000000000017941 */ /* 0x000fea0003800200 */
.L_x_9:
[----:B------:R-:W-:Y:S05]  /*0f70*/  @!P1 BRA `(.L_x_8) ;  /* 0x0000000000489947 */ /* 0x000fea0003800000 */
[----:B------:R-:W-:Y:S02]  /*0f80*/  ISETP.GE.U32.AND P0, PT, R30, 0x4, PT ;  /* 0x000000041e00780c */ /* 0x000fe40003f06070 */
[----:B------:R-:W-:-:S04]  /*0f90*/  LOP3.LUT R33, R33, 0x3, RZ, 0xc0, !PT ;  /* 0x0000000321217812 */ /* 0x000fc800078ec0ff */
[----:B------:R-:W-:-:S07]  /*0fa0*/  ISETP.NE.AND P1, PT, R33, RZ, PT ;  /* 0x000000ff2100720c */ /* 0x000fce0003f25270 */
[C---:B0-----:R-:W-:Y:S02]  /*0fb0*/  @P0 IMAD R4, R5.reuse, 0x4, R6 ;  /* 0x0000000405040824 */ /* 0x041fe400078e0206 */
[----:B------:R-:W-:-:S03]  /*0fc0*/  @P0 VIADD R5, R5, 0x80 ;  /* 0x0000008005050836 */ /* 0x000fc60000000000 */
[----:B------:R1:W-:Y:S04]  /*0fd0*/  @P0 STS [R4], RZ ;  /* 0x000000ff04000388 */ /* 0x0003e80000000800 */
[----:B------:R1:W-:Y:S04]  /*0fe0*/  @P0 STS [R4+0x80], RZ ;  /* 0x000080ff04000388 */ /* 0x0003e80000000800 */
[----:B------:R1:W-:Y:S04]  /*0ff0*/  @P0 STS [R4+0x100], RZ ;  /* 0x000100ff04000388 */ /* 0x0003e80000000800 */
[----:B------:R1:W-:Y:S01]  /*1000*/  @P0 STS [R4+0x180], RZ ;  /* 0x000180ff04000388 */ /* 0x0003e20000000800 */
[----:B------:R-:W-:Y:S05]  /*1010*/  @!P1 BRA `(.L_x_8) ;  /* 0x0000000000209947 */ /* 0x000fea0003800000 */
[----:B------:R-:W-:Y:S02]  /*1020*/  IMAD R0, R5, 0x4, R0 ;  /* 0x0000000405007824 */ /* 0x000fe400078e0200 */
[----:B------:R-:W-:Y:S02]  /*1030*/  IMAD.MOV R33, RZ, RZ, -R33 ;  /* 0x000000ffff217224 */ /* 0x000fe400078e0a21 */
[----:B------:R-:W-:-:S07]  /*1040*/  IMAD.IADD R0, R29, 0x1, R0 ;  /* 0x000000011d007824 */ /* 0x000fce00078e0200 */
.L_x_11:
[----:B------:R-:W-:Y:S01]  /*1050*/  VIADD R33, R33, 0x1 ;  /* 0x0000000121217836 */ /* 0x000fe20000000000 */
[----:B------:R0:W-:Y:S04]  /*1060*/  STS [R0], RZ ;  /* 0x000000ff00007388 */ /* 0x0001e80000000800 */
[----:B------:R-:W-:Y:S01]  /*1070*/  ISETP.NE.AND P0, PT, R33, RZ, PT ;  /* 0x000000ff2100720c */ /* 0x000fe20003f05270 */
[----:B0-----:R-:W-:-:S12]  /*1080*/  VIADD R0, R0, 0x80 ;  /* 0x0000008000007836 */ /* 0x001fd80000000000 */
[----:B------:R-:W-:Y:S05]  /*1090*/  @P0 BRA `(.L_x_11) ;  /* 0xfffffffc00ec0947 */ /* 0x000fea000383ffff */
.L_x_8:
[----:B------:R-:W-:Y:S05]  /*10a0*/  BSYNC.RECONVERGENT B0 ;  /* 0x0000000000007941 */ /* 0x000fea0003800200 */
.L_x_7:
[----:B------:R-:W2:Y:S01]  /*10b0*/  LDCU UR4, c[0x0][0x3c4] ;  /* 0x00007880ff0477ac */ /* 0x000ea20008000800 */
[----:B------:R-:W-:Y:S01]  /*10c0*/  ISETP.NE.AND P0, PT, R25, 0x7fffffff, PT ;  /* 0x7fffffff1900780c */ /* 0x000fe20003f05270 */
[----:B------:R-:W-:Y:S01]  /*10d0*/  BSSY.RECONVERGENT B0, `(.L_x_12) ;  /* 0x0000097000007945 */ /* 0x000fe20003800200 */
[C---:B------:R-:W-:Y:S02]  /*10e0*/  ISETP.NE.AND P1, PT, R24.reuse, 0x7fffffff, PT ;  /* 0x7fffffff1800780c */ /* 0x040fe40003f25270 */
[----:B------:R-:W-:Y:S02]  /*10f0*/  ISETP.NE.AND P2, PT, R23, 0x7fffffff, PT ;  /* 0x7fffffff1700780c */ /* 0x000fe40003f45270 */
[----:B------:R-:W-:Y:S02]  /*1100*/  SEL R0, R25, 0x80000000, P0 ;  /* 0x8000000019007807 */ /* 0x000fe40000000000 */
[----:B01----:R-:W-:Y:S02]  /*1110*/  SEL R4, R24, 0x80000000, P1 ;  /* 0x8000000018047807 */ /* 0x003fe40000800000 */
[----:B------:R-:W-:-:S02]  /*1120*/  SEL R5, R23, 0x80000000, P2 ;  /* 0x8000000017057807 */ /* 0x000fc40001000000 */
[----:B------:R-:W-:Y:S02]  /*1130*/  ISETP.NE.AND P0, PT, R22, 0x7fffffff, PT ;  /* 0x7fffffff1600780c */ /* 0x000fe40003f05270 */
[----:B------:R-:W-:Y:S02]  /*1140*/  ISETP.NE.AND P1, PT, R21, 0x7fffffff, PT ;  /* 0x7fffffff1500780c */ /* 0x000fe40003f25270 */
[----:B------:R-:W-:Y:S02]  /*1150*/  ISETP.NE.AND P3, PT, R19, 0x7fffffff, PT ;  /* 0x7fffffff1300780c */ /* 0x000fe40003f65270 */
[----:B--2---:R-:W-:Y:S02]  /*1160*/  SHF.R.U32.HI R0, RZ, UR4, R0 ;  /* 0x00000004ff007c19 */ /* 0x004fe40008011600 */
[----:B------:R-:W-:Y:S02]  /*1170*/  SHF.R.U32.HI R4, RZ, UR4, R4 ;  /* 0x00000004ff047c19 */ /* 0x000fe40008011604 */
[----:B------:R-:W-:-:S02]  /*1180*/  SHF.R.U32.HI R30, RZ, UR4, R5 ;  /* 0x00000004ff1e7c19 */ /* 0x000fc40008011605 */
[-C--:B------:R-:W-:Y:S02]  /*1190*/  LOP3.LUT R31, R0, R7.reuse, RZ, 0x30, !PT ;  /* 0x00000007001f7212 */ /* 0x080fe400078e30ff */
[-C--:B------:R-:W-:Y:S02]  /*11a0*/  LOP3.LUT R5, R4, R7.reuse, RZ, 0x30, !PT ;  /* 0x0000000704057212 */ /* 0x080fe400078e30ff */
[----:B------:R-:W-:Y:S01]  /*11b0*/  LOP3.LUT R33, R30, R7, RZ, 0x30, !PT ;  /* 0x000000071e217212 */ /* 0x000fe200078e30ff */
[--C-:B------:R-:W-:Y:S01]  /*11c0*/  IMAD R0, R31, 0x4, R6.reuse ;  /* 0x000000041f007824 */ /* 0x100fe200078e0206 */
[----:B------:R-:W-:Y:S01]  /*11d0*/  SEL R4, R22, 0x80000000, P0 ;  /* 0x8000000016047807 */ /* 0x000fe20000000000 */
[--C-:B------:R-:W-:Y:S01]  /*11e0*/  IMAD R5, R5, 0x4, R6.reuse ;  /* 0x0000000405057824 */ /* 0x100fe200078e0206 */
[----:B------:R-:W-:Y:S01]  /*11f0*/  SEL R30, R21, 0x80000000, P1 ;  /* 0x80000000151e7807 */ /* 0x000fe20000800000 */
[----:B------:R-:W-:Y:S01]  /*1200*/  IMAD R33, R33, 0x4, R6 ;  /* 0x0000000421217824 */ /* 0x000fe200078e0206 */
[----:B------:R-:W-:Y:S01]  /*1210*/  ISETP.NE.AND P2, PT, R20, 0x7fffffff, PT ;  /* 0x7fffffff1400780c */ /* 0x000fe20003f45270 */
[----:B------:R-:W-:Y:S01]  /*1220*/  NOP ;  /* 0x0000000000007918 */ /* 0x000fe20000000000 */
[----:B------:R-:W-:Y:S01]  /*1230*/  SHF.R.U32.HI R4, RZ, UR4, R4 ;  /* 0x00000004ff047c19 */ /* 0x000fe20008011604 */
[----:B------:R0:W-:Y:S01]  /*1240*/  ATOMS.POPC.INC.32 RZ, [R0+URZ] ;  /* 0x0000000000ff7f8c */ /* 0x0001e2000d8000ff */
[----:B------:R-:W-:-:S02]  /*1250*/  SHF.R.U32.HI R30, RZ, UR4, R30 ;  /* 0x00000004ff1e7c19 */ /* 0x000fc4000801161e */
[----:B------:R-:W-:Y:S01]  /*1260*/  SEL R32, R20, 0x80000000, P2 ;  /* 0x8000000014207807 */ /* 0x000fe20001000000 */
[----:B------:R1:W-:Y:S01]  /*1270*/  ATOMS.POPC.INC.32 RZ, [R5+URZ] ;  /* 0x0000000005ff7f8c */ /* 0x0003e2000d8000ff */
[----:B------:R-:W-:Y:S02]  /*1280*/  ISETP.NE.AND P4, PT, R18, 0x7fffffff, PT ;  /* 0x7fffffff1200780c */ /* 0x000fe40003f85270 */
[----:B------:R-:W-:Y:S01]  /*1290*/  SHF.R.U32.HI R32, RZ, UR4, R32 ;  /* 0x00000004ff207c19 */ /* 0x000fe20008011620 */
[----:B------:R2:W-:Y:S01]  /*12a0*/  ATOMS.POPC.INC.32 RZ, [R33+URZ] ;  /* 0x0000000021ff7f8c */ /* 0x0005e2000d8000ff */
[----:B0-----:R-:W-:Y:S02]  /*12b0*/  SEL R0, R19, 0x80000000, P3 ;  /* 0x8000000013007807 */ /* 0x001fe40001800000 */
[----:B------:R-:W-:Y:S02]  /*12c0*/  ISETP.NE.AND P0, PT, R17, 0x7fffffff, PT ;  /* 0x7fffffff1100780c */ /* 0x000fe40003f05270 */
[----:B-1----:R-:W-:-:S02]  /*12d0*/  LOP3.LUT R5, R4, R7, RZ, 0x30, !PT ;  /* 0x0000000704057212 */ /* 0x002fc400078e30ff */
[----:B------:R-:W-:Y:S02]  /*12e0*/  SHF.R.U32.HI R0, RZ, UR4, R0 ;  /* 0x00000004ff007c19 */ /* 0x000fe40008011600 */
[-C--:B--2---:R-:W-:Y:S01]  /*12f0*/  LOP3.LUT R33, R30, R7.reuse, RZ, 0x30, !PT ;  /* 0x000000071e217212 */ /* 0x084fe200078e30ff */
[--C-:B------:R-:W-:Y:S01]  /*1300*/  IMAD R5, R5, 0x4, R6.reuse ;  /* 0x0000000405057824 */ /* 0x100fe200078e0206 */
[----:B------:R-:W-:Y:S02]  /*1310*/  SEL R34, R18, 0x80000000, P4 ;  /* 0x8000000012227807 */ /* 0x000fe40002000000 */
[----:B------:R-:W-:Y:S01]  /*1320*/  ISETP.NE.AND P1, PT, R16, 0x7fffffff, PT ;  /* 0x7fffffff1000780c */ /* 0x000fe20003f25270 */
[----:B------:R-:W-:Y:S01]  /*1330*/  IMAD R33, R33, 0x4, R6 ;  /* 0x0000000421217824 */ /* 0x000fe200078e0206 */
[----:B------:R-:W-:Y:S01]  /*1340*/  LOP3.LUT R37, R0, R7, RZ, 0x30, !PT ;  /* 0x0000000700257212 */ /* 0x000fe200078e30ff */
[----:B------:R0:W-:Y:S01]  /*1350*/  ATOMS.POPC.INC.32 RZ, [R5+URZ] ;  /* 0x0000000005ff7f8c */ /* 0x0001e2000d8000ff */
[----:B------:R-:W-:-:S02]  /*1360*/  ISETP.NE.AND P2, PT, R15, 0x7fffffff, PT ;  /* 0x7fffffff0f00780c */ /* 0x000fc40003f45270 */
[----:B------:R-:W-:Y:S01]  /*1370*/  LOP3.LUT R35, R32, R7, RZ, 0x30, !PT ;  /* 0x0000000720237212 */ /* 0x000fe200078e30ff */
[----:B------:R1:W-:Y:S01]  /*1380*/  ATOMS.POPC.INC.32 RZ, [R33+URZ] ;  /* 0x0000000021ff7f8c */ /* 0x0003e2000d8000ff */
[----:B------:R-:W-:Y:S01]  /*1390*/  SEL R0, R17, 0x80000000, P0 ;  /* 0x8000000011007807 */ /* 0x000fe20000000000 */
[--C-:B------:R-:W-:Y:S01]  /*13a0*/  IMAD R37, R37, 0x4, R6.reuse ;  /* 0x0000000425257824 */ /* 0x100fe200078e0206 */
[----:B------:R-:W-:Y:S01]  /*13b0*/  ISETP.NE.AND P4, PT, R13, 0x7fffffff, PT ;  /* 0x7fffffff0d00780c */ /* 0x000fe20003f85270 */
[----:B------:R-:W-:Y:S01]  /*13c0*/  IMAD R35, R35, 0x4, R6 ;  /* 0x0000000423237824 */ /* 0x000fe200078e0206 */
[----:B------:R-:W-:Y:S02]  /*13d0*/  SHF.R.U32.HI R34, RZ, UR4, R34 ;  /* 0x00000004ff227c19 */ /* 0x000fe40008011622 */
[----:B------:R-:W-:Y:S02]  /*13e0*/  SEL R4, R16, 0x80000000, P1 ;  /* 0x8000000010047807 */ /* 0x000fe40000800000 */
[----:B0-----:R-:W-:Y:S01]  /*13f0*/  SEL R5, R15, 0x80000000, P2 ;  /* 0x800000000f057807 */ /* 0x001fe20001000000 */
[----:B------:R0:W-:Y:S01]  /*1400*/  ATOMS.POPC.INC.32 RZ, [R35+URZ] ;  /* 0x0000000023ff7f8c */ /* 0x0001e2000d8000ff */
[----:B------:R-:W-:-:S02]  /*1410*/  SHF.R.U32.HI R0, RZ, UR4, R0 ;  /* 0x00000004ff007c19 */ /* 0x000fc40008011600 */
[----:B------:R-:W-:Y:S01]  /*1420*/  ISETP.NE.AND P3, PT, R14, 0x7fffffff, PT ;  /* 0x7fffffff0e00780c */ /* 0x000fe20003f65270 */
[----:B------:R2:W-:Y:S01]  /*1430*/  ATOMS.POPC.INC.32 RZ, [R37+URZ] ;  /* 0x0000000025ff7f8c */ /* 0x0005e2000d8000ff */
[----:B-1----:R-:W-:Y:S02]  /*1440*/  SEL R33, R13, 0x80000000, P4 ;  /* 0x800000000d217807 */ /* 0x002fe40002000000 */
[-C--:B------:R-:W-:Y:S02]  /*1450*/  LOP3.LUT R39, R34, R7.reuse, RZ, 0x30, !PT ;  /* 0x0000000722277212 */ /* 0x080fe400078e30ff */
[----:B------:R-:W-:Y:S02]  /*1460*/  SHF.R.U32.HI R4, RZ, UR4, R4 ;  /* 0x00000004ff047c19 */ /* 0x000fe40008011604 */
[----:B------:R-:W-:Y:S01]  /*1470*/  SHF.R.U32.HI R30, RZ, UR4, R5 ;  /* 0x00000004ff1e7c19 */ /* 0x000fe20008011605 */
[----:B------:R-:W-:Y:S01]  /*1480*/  IMAD R39, R39, 0x4, R6 ;  /* 0x0000000427277824 */ /* 0x000fe200078e0206 */
[----:B------:R-:W-:-:S02]  /*1490*/  LOP3.LUT R5, R0, R7, RZ, 0x30, !PT ;  /* 0x0000000700057212 */ /* 0x000fc400078e30ff */
[----:B------:R-:W-:Y:S02]  /*14a0*/  SEL R32, R14, 0x80000000, P3 ;  /* 0x800000000e207807 */ /* 0x000fe40001800000 */
[----:B------:R-:W-:Y:S01]  /*14b0*/  SHF.R.U32.HI R0, RZ, UR4, R33 ;  /* 0x00000004ff007c19 */ /* 0x000fe20008011621 */
[----:B------:R-:W-:Y:S01]  /*14c0*/  IMAD R5, R5, 0x4, R6 ;  /* 0x0000000405057824 */ /* 0x000fe200078e0206 */
[-C--:B------:R-:W-:Y:S01]  /*14d0*/  LOP3.LUT R33, R4, R7.reuse, RZ, 0x30, !PT ;  /* 0x0000000704217212 */ /* 0x080fe200078e30ff */
[----:B------:R1:W-:Y:S01]  /*14e0*/  ATOMS.POPC.INC.32 RZ, [R39+URZ] ;  /* 0x0000000027ff7f8c */ /* 0x0003e2000d8000ff */
[----:B0-----:R-:W-:Y:S02]  /*14f0*/  LOP3.LUT R35, R30, R7, RZ, 0x30, !PT ;  /* 0x000000071e237212 */ /* 0x001fe400078e30ff */
[----:B------:R-:W-:Y:S01]  /*1500*/  SHF.R.U32.HI R32, RZ, UR4, R32 ;  /* 0x00000004ff207c19 */ /* 0x000fe20008011620 */
[--C-:B------:R-:W-:Y:S01]  /*1510*/  IMAD R33, R33, 0x4, R6.reuse ;  /* 0x0000000421217824 */ /* 0x100fe200078e0206 */
[----:B------:R-:W-:Y:S01]  /*1520*/  ISETP.NE.AND P0, PT, R12, 0x7fffffff, PT ;  /* 0x7fffffff0c00780c */ /* 0x000fe20003f05270 */
[----:B------:R-:W-:Y:S01]  /*1530*/  IMAD R35, R35, 0x4, R6 ;  /* 0x0000000423237824 */ /* 0x000fe200078e0206 */
[----:B------:R-:W-:Y:S01]  /*1540*/  ISETP.NE.AND P1, PT, R11, 0x7fffffff, PT ;  /* 0x7fffffff0b00780c */ /* 0x000fe20003f25270 */
[----:B------:R0:W-:Y:S01]  /*1550*/  ATOMS.POPC.INC.32 RZ, [R5+URZ] ;  /* 0x0000000005ff7f8c */ /* 0x0001e2000d8000ff */
[----:B------:R-:W-:-:S02]  /*1560*/  ISETP.NE.AND P2, PT, R10, 0x7fffffff, PT ;  /* 0x7fffffff0a00780c */ /* 0x000fc40003f45270 */
[-C--:B--2---:R-:W-:Y:S01]  /*1570*/  LOP3.LUT R37, R32, R7.reuse, RZ, 0x30, !PT ;  /* 0x0000000720257212 */ /* 0x084fe200078e30ff */
[----:B------:R2:W-:Y:S01]  /*1580*/  ATOMS.POPC.INC.32 RZ, [R33+URZ] ;  /* 0x0000000021ff7f8c */ /* 0x0005e2000d8000ff */
[----:B-1----:R-:W-:Y:S02]  /*1590*/  LOP3.LUT R39, R0, R7, RZ, 0x30, !PT ;  /* 0x0000000700277212 */ /* 0x002fe400078e30ff */
[----:B------:R-:W-:Y:S01]  /*15a0*/  ISETP.NE.AND P3, PT, R9, 0x7fffffff, PT ;  /* 0x7fffffff0900780c */ /* 0x000fe20003f65270 */
[----:B------:R1:W-:Y:S01]  /*15b0*/  ATOMS.POPC.INC.32 RZ, [R35+URZ] ;  /* 0x0000000023ff7f8c */ /* 0x0003e2000d8000ff */
[----:B------:R-:W-:Y:S01]  /*15c0*/  ISETP.NE.AND P4, PT, R8, 0x7fffffff, PT ;  /* 0x7fffffff0800780c */ /* 0x000fe20003f85270 */
[--C-:B------:R-:W-:Y:S01]  /*15d0*/  IMAD R37, R37, 0x4, R6.reuse ;  /* 0x0000000425257824 */ /* 0x100fe200078e0206 */
[----:B------:R-:W-:Y:S01]  /*15e0*/  SEL R0, R12, 0x80000000, P0 ;  /* 0x800000000c007807 */ /* 0x000fe20000000000 */
[----:B------:R-:W-:Y:S01]  /*15f0*/  IMAD R39, R39, 0x4, R6 ;  /* 0x0000000427277824 */ /* 0x000fe200078e0206 */
[----:B------:R-:W-:Y:S01]  /*1600*/  SEL R30, R11, 0x80000000, P1 ;  /* 0x800000000b1e7807 */ /* 0x000fe20000800000 */
[----:B0-----:R-:W0:Y:S01]  /*1610*/  LDC.64 R4, c[0x0][0x380] ;  /* 0x0000e000ff047b82 */ /* 0x001e220000000a00 */
[----:B------:R-:W-:Y:S01]  /*1620*/  SEL R32, R10, 0x80000000, P2 ;  /* 0x800000000a207807 */ /* 0x000fe20001000000 */
[----:B------:R3:W-:Y:S01]  /*1630*/  ATOMS.POPC.INC.32 RZ, [R37+URZ] ;  /* 0x0000000025ff7f8c */ /* 0x0007e2000d8000ff */
[----:B--2---:R-:W-:-:S02]  /*1640*/  SEL R33, R9, 0x80000000, P3 ;  /* 0x8000000009217807 */ /* 0x004fc40001800000 */
[----:B-1----:R-:W-:Y:S01]  /*1650*/  SEL R35, R8, 0x80000000, P4 ;  /* 0x8000000008237807 */ /* 0x002fe20002000000 */
[----:B------:R1:W-:Y:S01]  /*1660*/  ATOMS.POPC.INC.32 RZ, [R39+URZ] ;  /* 0x0000000027ff7f8c */ /* 0x0003e2000d8000ff */
[----:B------:R-:W-:Y:S02]  /*1670*/  SHF.R.U32.HI R0, RZ, UR4, R0 ;  /* 0x00000004ff007c19 */ /* 0x000fe40008011600 */
[----:B------:R-:W-:Y:S02]  /*1680*/  SHF.R.U32.HI R30, RZ, UR4, R30 ;  /* 0x00000004ff1e7c19 */ /* 0x000fe4000801161e */
[----:B------:R-:W-:Y:S02]  /*1690*/  SHF.R.U32.HI R32, RZ, UR4, R32 ;  /* 0x00000004ff207c19 */ /* 0x000fe40008011620 */
[----:B------:R-:W-:Y:S02]  /*16a0*/  SHF.R.U32.HI R34, RZ, UR4, R33 ;  /* 0x00000004ff227c19 */ /* 0x000fe40008011621 */
[----:B------:R-:W-:-:S02]  /*16b0*/  SHF.R.U32.HI R36, RZ, UR4, R35 ;  /* 0x00000004ff247c19 */ /* 0x000fc40008011623 */
[-C--:B------:R-:W-:Y:S01]  /*16c0*/  LOP3.LUT R33, R0, R7.reuse, RZ, 0x30, !PT ;  /* 0x0000000700217212 */ /* 0x080fe200078e30ff */
[----:B------:R-:W-:Y:S01]  /*16d0*/  IMAD.MOV.U32 R0, RZ, RZ, RZ ;  /* 0x000000ffff007224 */ /* 0x000fe200078e00ff */
[-C--:B------:R-:W-:Y:S01]  /*16e0*/  LOP3.LUT R35, R30, R7.reuse, RZ, 0x30, !PT ;  /* 0x000000071e237212 */ /* 0x080fe200078e30ff */
[----:B------:R-:W-:Y:S01]  /*16f0*/  IMAD R30, R3, 0x4, R29 ;  /* 0x00000004031e7824 */ /* 0x000fe200078e021d */
[-C--:B---3--:R-:W-:Y:S01]  /*1700*/  LOP3.LUT R37, R32, R7.reuse, RZ, 0x30, !PT ;  /* 0x0000000720257212 */ /* 0x088fe200078e30ff */
[--C-:B------:R-:W-:Y:S01]  /*1710*/  IMAD R33, R33, 0x4, R6.reuse ;  /* 0x0000000421217824 */ /* 0x100fe200078e0206 */
[----:B------:R-:W-:Y:S01]  /*1720*/  ISETP.GT.U32.AND P5, PT, R3, 0xff, PT ;  /* 0x000000ff0300780c */ /* 0x000fe20003fa4070 */
[--C-:B------:R-:W-:Y:S01]  /*1730*/  IMAD R35, R35, 0x4, R6.reuse ;  /* 0x0000000423237824 */ /* 0x100fe200078e0206 */
[-C--:B-1----:R-:W-:Y:S01]  /*1740*/  LOP3.LUT R39, R34, R7.reuse, RZ, 0x30, !PT ;  /* 0x0000000722277212 */ /* 0x082fe200078e30ff */
[--C-:B------:R-:W-:Y:S01]  /*1750*/  IMAD R37, R37, 0x4, R6.reuse ;  /* 0x0000000425257824 */ /* 0x100fe200078e0206 */
[----:B------:R-:W-:Y:S01]  /*1760*/  LOP3.LUT R41, R36, R7, RZ, 0x30, !PT ;  /* 0x0000000724297212 */ /* 0x000fe200078e30ff */
[----:B------:R1:W-:Y:S01]  /*1770*/  ATOMS.POPC.INC.32 RZ, [R33+URZ] ;  /* 0x0000000021ff7f8c */ /* 0x0003e2000d8000ff */
[----:B------:R-:W-:Y:S01]  /*1780*/  P2R R45, PR, RZ, 0x20 ;  /* 0x00000020ff2d7803 */ /* 0x000fe20000000000 */
[----:B------:R-:W-:-:S02]  /*1790*/  IMAD R39, R39, 0x4, R6 ;  /* 0x0000000427277824 */ /* 0x000fc400078e0206 */
[----:B------:R-:W-:Y:S01]  /*17a0*/  IMAD R41, R41, 0x4, R6 ;  /* 0x0000000429297824 */ /* 0x000fe200078e0206 */
[----:B------:R1:W-:Y:S04]  /*17b0*/  ATOMS.POPC.INC.32 RZ, [R35+URZ] ;  /* 0x0000000023ff7f8c */ /* 0x0003e8000d8000ff */
[----:B------:R1:W-:Y:S04]  /*17c0*/  ATOMS.POPC.INC.32 RZ, [R37+URZ] ;  /* 0x0000000025ff7f8c */ /* 0x0003e8000d8000ff */
[----:B------:R1:W-:Y:S04]  /*17d0*/  ATOMS.POPC.INC.32 RZ, [R39+URZ] ;  /* 0x0000000027ff7f8c */ /* 0x0003e8000d8000ff */
[----:B------:R1:W-:Y:S01]  /*17e0*/  ATOMS.POPC.INC.32 RZ, [R41+URZ] ;  /* 0x0000000029ff7f8c */ /* 0x0003e2000d8000ff */
[----:B------:R-:W-:Y:S06]  /*17f0*/  BAR.SYNC.DEFER_BLOCKING 0x0 ;  /* 0x0000000000007b1d */ /* 0x000fec0000010000 */
[----:B0-----:R-:W-:Y:S05]  /*1800*/  @P5 BRA `(.L_x_13) ;  /* 0x00000000008c5947 */ /* 0x001fea0003800000 */
[----:B-1----:R-:W-:Y:S04]  /*1810*/  LDS R33, [R30] ;  /* 0x000000001e217984 */ /* 0x002fe80000000800 */
[----:B------:R-:W0:Y:S04]  /*1820*/  LDS R0, [R30+0x400] ;  /* 0x000400001e007984 */ /* 0x000e280000000800 */
[----:B------:R-:W1:Y:S04]  /*1830*/  LDS R32, [R30+0x800] ;  /* 0x000800001e207984 */ /* 0x000e680000000800 */
[----:B------:R-:W2:Y:S04]  /*1840*/  LDS R34, [R30+0xc00] ;  /* 0x000c00001e227984 */ /* 0x000ea80000000800 */
[----:B------:R-:W3:Y:S04]  /*1850*/  LDS R36, [R30+0x1000] ;  /* 0x001000001e247984 */ /* 0x000ee80000000800 */
[----:B------:R-:W4:Y:S04]  /*1860*/  LDS R38, [R30+0x1400] ;  /* 0x001400001e267984 */ /* 0x000f280000000800 */
[----:B------:R-:W5:Y:S04]  /*1870*/  LDS R40, [R30+0x1800] ;  /* 0x001800001e287984 */ /* 0x000f680000000800 */
[----:B------:R-:W5:Y:S04]  /*1880*/  LDS R42, [R30+0x1c00] ;  /* 0x001c00001e2a7984 */ /* 0x000f680000000800 */
[----:B------:R-:W5:Y:S04]  /*1890*/  LDS R44, [R30+0x2000] ;  /* 0x002000001e2c7984 */ /* 0x000f680000000800 */
[----:B------:R-:W5:Y:S04]  /*18a0*/  LDS R46, [R30+0x2400] ;  /* 0x002400001e2e7984 */ /* 0x000f680000000800 */
[----:B------:R-:W5:Y:S01]  /*18b0*/  LDS R48, [R30+0x2800] ;  /* 0x002800001e307984 */ /* 0x000f620000000800 */
[----:B0-----:R-:W-:-:S03]  /*18c0*/  IMAD.IADD R35, R33, 0x1, R0 ;  /* 0x0000000121237824 */ /* 0x001fc600078e0200 */
[----:B------:R-:W-:Y:S01]  /*18d0*/  STS [R30+0x400], R33 ;  /* 0x000400211e007388 */ /* 0x000fe20000000800 */
[----:B-1----:R-:W-:-:S03]  /*18e0*/  IMAD.IADD R37, R35, 0x1, R32 ;  /* 0x0000000123257824 */ /* 0x002fc600078e0220 */
[----:B------:R-:W0:Y:S01]  /*18f0*/  LDS R0, [R30+0x2c00] ;  /* 0x002c00001e007984 */ /* 0x000e220000000800 */
[----:B--2---:R-:W-:-:S03]  /*1900*/  IMAD.IADD R39, R37, 0x1, R34 ;  /* 0x0000000125277824 */ /* 0x004fc600078e0222 */
[----:B------:R2:W-:Y:S01]  /*1910*/  STS [R30+0x800], R35 ;  /* 0x000800231e007388 */ /* 0x0005e20000000800 */
[----:B---3--:R-:W-:-:S03]  /*1920*/  IMAD.IADD R41, R39, 0x1, R36 ;  /* 0x0000000127297824 */ /* 0x008fc600078e0224 */
[----:B------:R2:W-:Y:S01]  /*1930*/  STS [R30+0xc00], R37 ;  /* 0x000c00251e007388 */ /* 0x0005e20000000800 */
[----:B----4-:R-:W-:-:S03]  /*1940*/  IMAD.IADD R43, R41, 0x1, R38 ;  /* 0x00000001292b7824 */ /* 0x010fc600078e0226 */
[----:B------:R2:W-:Y:S01]  /*1950*/  STS [R30+0x1000], R39 ;  /* 0x001000271e007388 */ /* 0x0005e20000000800 */
[----:B-----5:R-:W-:-:S03]  /*1960*/  IMAD.IADD R47, R43, 0x1, R40 ;  /* 0x000000012b2f7824 */ /* 0x020fc600078e0228 */
[----:B------:R2:W-:Y:S01]  /*1970*/  STS [R30+0x1400], R41 ;  /* 0x001400291e007388 */ /* 0x0005e20000000800 */
[----:B------:R-:W-:-:S03]  /*1980*/  IMAD.IADD R49, R47, 0x1, R42 ;  /* 0x000000012f317824 */ /* 0x000fc600078e022a */
[----:B------:R2:W-:Y:S01]  /*1990*/  STS [R30+0x1800], R43 ;  /* 0x0018002b1e007388 */ /* 0x0005e20000000800 */
[----:B------:R-:W-:-:S03]  /*19a0*/  IMAD.IADD R51, R49, 0x1, R44 ;  /* 0x0000000131337824 */ /* 0x000fc600078e022c */
[----:B------:R2:W-:Y:S01]  /*19b0*/  STS [R30+0x1c00], R47 ;  /* 0x001c002f1e007388 */ /* 0x0005e20000000800 */
[----:B------:R-:W-:-:S03]  /*19c0*/  IMAD.IADD R53, R51, 0x1, R46 ;  /* 0x0000000133357824 */ /* 0x000fc600078e022e */
[----:B------:R2:W-:Y:S01]  /*19d0*/  STS [R30+0x2000], R49 ;  /* 0x002000311e007388 */ /* 0x0005e20000000800 */
[----:B------:R-:W-:-:S03]  /*19e0*/  IMAD.IADD R48, R53, 0x1, R48 ;  /* 0x0000000135307824 */ /* 0x000fc600078e0230 */
[----:B------:R2:W-:Y:S04]  /*19f0*/  STS [R30+0x2400], R51 ;  /* 0x002400331e007388 */ /* 0x0005e80000000800 */
[----:B------:R2:W-:Y:S04]  /*1a00*/  STS [R30+0x2800], R53 ;  /* 0x002800351e007388 */ /* 0x0005e80000000800 */
[----:B------:R2:W-:Y:S01]  /*1a10*/  STS [R30], RZ ;  /* 0x000000ff1e007388 */ /* 0x0005e20000000800 */
[----:B0-----:R-:W-:-:S03]  /*1a20*/  IMAD.IADD R0, R48, 0x1, R0 ;  /* 0x0000000130007824 */ /* 0x001fc600078e0200 */
[----:B------:R2:W-:Y:S04]  /*1a30*/  STS [R30+0x2c00], R48 ;  /* 0x002c00301e007388 */ /* 0x0005e80000000800 */
.L_x_13:
[----:B------:R-:W-:Y:S05]  /*1a40*/  BSYNC.RECONVERGENT B0 ;  /* 0x0000000000007941 */ /* 0x000fea0003800200 */
.L_x_12:
[----:B------:R-:W-:Y:S01]  /*1a50*/  ISETP.NE.AND P0, PT, R0, 0x1b00, PT ;  /* 0x00001b000000780c */ /* 0x000fe20003f05270 */
[----:B-1----:R-:W-:-:S03]  /*1a60*/  IMAD R33, R27, 0x100, R3 ;  /* 0x000001001b217824 */ /* 0x002fc600078e0203 */
[----:B------:R-:W-:Y:S01]  /*1a70*/  ISETP.LT.U32.AND P0, PT, R3, 0x100, !P0 ;  /* 0x000001000300780c */ /* 0x000fe20004701070 */
[----:B------:R-:W-:Y:S01]  /*1a80*/  IMAD.WIDE R4, R33, 0x4, R4 ;  /* 0x0000000421047825 */ /* 0x000fe200078e0204 */
[----:B------:R-:W-:-:S05]  /*1a90*/  @!P5 LOP3.LUT R33, R0, 0x40000000, RZ, 0xfc, !PT ;  /* 0x400000000021d812 */ /* 0x000fca00078efcff */
[----:B------:R0:W-:Y:S06]  /*1aa0*/  @!P5 STG.E.STRONG.SYS desc[UR6][R4.64], R33 ;  /* 0x000000210400d986 */ /* 0x0001ec000c115906 */
[----:B------:R-:W-:Y:S06]  /*1ab0*/  BAR.RED.OR.DEFER_BLOCKING 0x0, P0 ;  /* 0x0000000000007b1d */ /* 0x000fec0000014800 */
[----:B------:R-:W1:Y:S02]  /*1ac0*/  B2R.RESULT RZ, P0 ;  /* 0x0000000000ff731c */ /* 0x000e640000004000 */
[----:B01----:R-:W-:Y:S05]  /*1ad0*/  @!P0 BRA `(.L_x_14) ;  /* 0x0000000c00648947 */ /* 0x003fea0003800000 */
[C---:B------:R-:W-:Y:S01]  /*1ae0*/  ISETP.GT.U32.AND P0, PT, R3.reuse, R31, PT ;  /* 0x0000001f0300720c */ /* 0x040fe20003f04070 */
[----:B------:R-:W-:Y:S01]  /*1af0*/  BSSY B1, `(.L_x_15) ;  /* 0x000002e000017945 */ /* 0x000fe20003800000 */
[----:B--2---:R-:W-:Y:S02]  /*1b00*/  IMAD R37, R3, 0x8, R29 ;  /* 0x0000000803257824 */ /* 0x004fe400078e021d */
[----:B------:R-:W-:Y:S01]  /*1b10*/  SEL R35, RZ, 0x1b00, !P0 ;  /* 0x00001b00ff237807 */ /* 0x000fe20004000000 */
[----:B------:R-:W-:Y:S08]  /*1b20*/  @P5 BRA `(.L_x_16) ;  /* 0x0000000000a85947 */ /* 0x000ff00003800000 */
[----:B------:R-:W0:Y:S02]  /*1b30*/  LDC.64 R6, c[0x0][0x398] ;  /* 0x0000e600ff067b82 */ /* 0x000e240000000a00 */
[----:B0-----:R-:W-:-:S06]  /*1b40*/  IMAD.WIDE.U32 R32, R3, 0x8, R6 ;  /* 0x0000000803207825 */ /* 0x001fcc00078e0006 */
[----:B------:R-:W2:Y:S01]  /*1b50*/  LDG.E.64 R32, desc[UR6][R32.64] ;  /* 0x0000000620207981 */ /* 0x000ea2000c1e1b00 */
[----:B------:R-:W-:Y:S01]  /*1b60*/  IMAD.MOV.U32 R29, RZ, RZ, R0 ;  /* 0x000000ffff1d7224 */ /* 0x000fe200078e0000 */
[----:B--2---:R-:W-:-:S04]  /*1b70*/  IADD3 R6, P0, PT, -R35, R32, RZ ;  /* 0x0000002023067210 */ /* 0x004fc80007f1e1ff */
[----:B------:R-:W-:Y:S02]  /*1b80*/  IADD3.X R7, PT, PT, R33, -0x1, RZ, P0, !PT ;  /* 0xffffffff21077810 */ /* 0x000fe400007fe4ff */
[----:B------:R-:W-:-:S03]  /*1b90*/  ISETP.GE.AND P0, PT, R27, 0x1, PT ;  /* 0x000000011b00780c */ /* 0x000fc60003f06270 */
[----:B------:R0:W-:Y:S10]  /*1ba0*/  STS.64 [R37+0x6c00], R6 ;  /* 0x006c000625007388 */ /* 0x0001f40000000a00 */
[----:B------:R-:W-:Y:S05]  /*1bb0*/  @!P0 BRA `(.L_x_17) ;  /* 0x00000000006c8947 */ /* 0x000fea0003800000 */
[----:B------:R-:W-:Y:S01]  /*1bc0*/  BSSY B0, `(.L_x_18) ;  /* 0x0000019000007945 */ /* 0x000fe20003800000 */
[----:B------:R-:W-:Y:S02]  /*1bd0*/  IMAD.MOV.U32 R26, RZ, RZ, -0x1 ;  /* 0xffffffffff1a7424 */ /* 0x000fe400078e00ff */
[----:B------:R-:W-:Y:S02]  /*1be0*/  IMAD.MOV.U32 R30, RZ, RZ, R27 ;  /* 0x000000ffff1e7224 */ /* 0x000fe400078e001b */
[----:B------:R-:W-:-:S07]  /*1bf0*/  IMAD.MOV.U32 R29, RZ, RZ, R0 ;  /* 0x000000ffff1d7224 */ /* 0x000fce00078e0000 */
.L_x_22:
[----:B0-----:R-:W0:Y:S01]  /*1c00*/  LDC.64 R6, c[0x0][0x380] ;  /* 0x0000e000ff067b82 */ /* 0x001e220000000a00 */
[----:B------:R-:W-:Y:S01]  /*1c10*/  VIADD R39, R30, 0xffffffff ;  /* 0xffffffff1e277836 */ /* 0x000fe20000000000 */
[----:B------:R-:W-:Y:S03]  /*1c20*/  BSSY B2, `(.L_x_19) ;  /* 0x0000008000027945 */ /* 0x000fe60003800000 */
[----:B------:R-:W-:-:S04]  /*1c30*/  IMAD R33, R39, 0x100, R3 ;  /* 0x0000010027217824 */ /* 0x000fc800078e0203 */
[----:B0-----:R-:W-:-:S07]  /*1c40*/  IMAD.WIDE R6, R33, 0x4, R6 ;  /* 0x0000000421067825 */ /* 0x001fce00078e0206 */
.L_x_20:
[----:B------:R-:W-:Y:S05]  /*1c50*/  YIELD ;  /* 0x0000000000007946 */ /* 0x000fea0003800000 */
[----:B------:R0:W-:Y:S06]  /*1c60*/  MEMBAR.SC.CTA ;  /* 0x0000000000007992 */ /* 0x0001ec0000000000 */
[----:B0-----:R-:W2:Y:S02]  /*1c70*/  LDG.E.STRONG.SYS R32, desc[UR6][R6.64] ;  /* 0x0000000606207981 */ /* 0x001ea4000c1f5900 */
[----:B--2---:R-:W-:-:S13]  /*1c80*/  ISETP.NE.AND P0, PT, R32, RZ, PT ;  /* 0x000000ff2000720c */ /* 0x004fda0003f05270 */
[----:B------:R-:W-:Y:S05]  /*1c90*/  @!P0 BRA `(.L_x_20) ;  /* 0xfffffffc00ec8947 */ /* 0x000fea000383ffff */
[----:B------:R-:W-:Y:S05]  /*1ca0*/  BSYNC B2 ;  /* 0x0000000000027941 */ /* 0x000fea0003800000 */
.L_x_19:
[----:B------:R-:W-:Y:S01]  /*1cb0*/  BSSY.RECONVERGENT B2, `(.L_x_21) ;  /* 0x0000006000027945 */ /* 0x000fe20003800200 */
[C---:B------:R-:W-:Y:S02]  /*1cc0*/  ISETP.GT.AND P0, PT, R32.reuse, -0x1, PT ;  /* 0xffffffff2000780c */ /* 0x040fe40003f04270 */
[----:B------:R-:W-:Y:S01]  /*1cd0*/  LOP3.LUT R32, R32, 0x3fffffff, RZ, 0xc0, !PT ;  /* 0x3fffffff20207812 */ /* 0x000fe200078ec0ff */
[----:B------:R-:W-:Y:S05]  /*1ce0*/  WARPSYNC.EXCLUSIVE R26 ;  /* 0x000000001a007348 */ /* 0x000fea0003a00000 */
[----:B------:R-:W-:-:S05]  /*1cf0*/  IMAD.IADD R29, R32, 0x1, R29 ;  /* 0x00000001201d7824 */ /* 0x000fca00078e021d */
[----:B------:R-:W-:-:S07]  /*1d00*/  VOTE.ANY R26, PT, P0 ;  /* 0x00000000001a7806 */ /* 0x000fce00000e0100 */
[----:B------:R-:W-:Y:S05]  /*1d10*/  BSYNC.RECONVERGENT B2 ;  /* 0x0000000000027941 */ /* 0x000fea0003800200 */
.L_x_21:
[----:B------:R-:W-:Y:S01]  /*1d20*/  ISETP.GT.U32.AND P1, PT, R30, 0x1, PT ;  /* 0x000000011e00780c */ /* 0x000fe20003f24070 */
[----:B------:R-:W-:-:S12]  /*1d30*/  IMAD.MOV.U32 R30, RZ, RZ, R39 ;  /* 0x000000ffff1e7224 */ /* 0x000fd800078e0027 */
[----:B------:R-:W-:Y:S05]  /*1d40*/  @P0 BRA P1, `(.L_x_22) ;  /* 0xfffffffc00ac0947 */ /* 0x000fea000083ffff */
[----:B------:R-:W-:Y:S05]  /*1d50*/  BSYNC B0 ;  /* 0x0000000000007941 */ /* 0x000fea0003800000 */
.L_x_18:
[----:B------:R1:W2:Y:S02]  /*1d60*/  LDS.64 R6, [R37+0x6c00] ;  /* 0x006c000025067984 */ /* 0x0002a40000000a00 */
.L_x_17:
[C---:B------:R-:W-:Y:S01]  /*1d70*/  IMAD.IADD R33, R29.reuse, 0x1, -R0 ;  /* 0x000000011d217824 */ /* 0x040fe200078e0a00 */
[----:B------:R-:W-:-:S04]  /*1d80*/  LOP3.LUT R29, R29, 0x80000000, RZ, 0xfc, !PT ;  /* 0x800000001d1d7812 */ /* 0x000fc800078efcff */
[C---:B0-2---:R-:W-:Y:S01]  /*1d90*/  IADD3 R6, P0, PT, R33.reuse, R6, RZ ;  /* 0x0000000621067210 */ /* 0x045fe20007f1e0ff */
[----:B------:R0:W-:Y:S03]  /*1da0*/  STG.E.STRONG.SYS desc[UR6][R4.64], R29 ;  /* 0x0000001d04007986 */ /* 0x0001e6000c115906 */
[----:B------:R-:W-:-:S05]  /*1db0*/  LEA.HI.X.SX32 R7, R33, R7, 0x1, P0 ;  /* 0x0000000721077211 */ /* 0x000fca00000f0eff */
[----:B------:R0:W-:Y:S04]  /*1dc0*/  STS.64 [R37+0x6c00], R6 ;  /* 0x006c000625007388 */ /* 0x0001e80000000a00 */
.L_x_16:
[----:B------:R-:W-:Y:S05]  /*1dd0*/  BSYNC B1 ;  /* 0x0000000000017941 */ /* 0x000fea0003800000 */
.L_x_15:
[----:B0-----:R-:W0:Y:S01]  /*1de0*/  LDC R29, c[0x0][0x3c0] ;  /* 0x0000f000ff1d7b82 */ /* 0x001e220000000800 */
[----:B------:R-:W-:Y:S01]  /*1df0*/  IMAD.MOV.U32 R26, RZ, RZ, -0x1 ;  /* 0xffffffffff1a7424 */ /* 0x000fe200078e00ff */
[----:B------:R-:W-:-:S04]  /*1e00*/  ISETP.GT.AND P2, PT, R24, -0x1, PT ;  /* 0xffffffff1800780c */ /* 0x000fc80003f44270 */
[----:B------:R-:W-:Y:S02]  /*1e10*/  SEL R33, R26, 0x80000000, P2 ;  /* 0x800000001a217807 */ /* 0x000fe40001000000 */
[----:B------:R-:W2:Y:S01]  /*1e20*/  LDC.64 R4, c[0x0][0x390] ;  /* 0x0000e400ff047b82 */ /* 0x000ea20000000a00 */
[----:B0-----:R-:W-:Y:S02]  /*1e30*/  ISETP.GE.AND P0, PT, R28, R29, PT ;  /* 0x0000001d1c00720c */ /* 0x001fe40003f06270 */
[----:B--2---:R-:W-:-:S04]  /*1e40*/  ISETP.EQ.U32.AND P1, PT, R4, RZ, PT ;  /* 0x000000ff0400720c */ /* 0x004fc80003f22070 */
[----:B------:R-:W-:Y:S02]  /*1e50*/  ISETP.EQ.OR.EX P0, PT, R5, RZ, !P0, P1 ;  /* 0x000000ff0500720c */ /* 0x000fe40004702710 */
[----:B------:R-:W-:Y:S02]  /*1e60*/  ISETP.GT.AND P1, PT, R25, -0x1, PT ;  /* 0xffffffff1900780c */ /* 0x000fe40003f24270 */
[----:B------:R-:W-:Y:S02]  /*1e70*/  ISETP.GT.U32.OR P0, PT, R3, 0xff, P0 ;  /* 0x000000ff0300780c */ /* 0x000fe40000704470 */
[----:B------:R-:W-:-:S11]  /*1e80*/  SEL R30, R26, 0x80000000, P1 ;  /* 0x800000001a1e7807 */ /* 0x000fd60000800000 */
[----:B------:R-:W-:Y:S05]  /*1e90*/  @P0 BRA `(.L_x_23) ;  /* 0x00000000001c0947 */ /* 0x000fea0003800000 */
[----:B------:R-:W0:Y:S01]  /*1ea0*/  LDS.64 R6, [R37+0x6c00] ;  /* 0x006c000025067984 */ /* 0x000e220000000a00 */
[C---:B------:R-:W-:Y:S02]  /*1eb0*/  LEA R4, P2, R3.reuse, R4, 0x3 ;  /* 0x0000000403047211 */ /* 0x040fe400078418ff */
[--C-:B------:R-:W-:Y:S02]  /*1ec0*/  SHF.R.S32.HI R39, RZ, 0x1f, R0.reuse ;  /* 0x0000001fff277819 */ /* 0x100fe40000011400 */
[----:B------:R-:W-:Y:S02]  /*1ed0*/  LEA.HI.X R5, R3, R5, RZ, 0x3, P2 ;  /* 0x0000000503057211 */ /* 0x000fe400010f1cff */
[----:B0-----:R-:W-:-:S04]  /*1ee0*/  IADD3 R6, P0, P1, R6, R35, R0 ;  /* 0x0000002306067210 */ /* 0x001fc8000791e000 */
[----:B------:R-:W-:-:S05]  /*1ef0*/  IADD3.X R7, PT, PT, R7, RZ, R39, P0, P1 ;  /* 0x000000ff07077210 */ /* 0x000fca00007e2427 */
[----:B------:R0:W-:Y:S04]  /*1f00*/  STG.E.64 desc[UR6][R4.64], R6 ;  /* 0x0000000604007986 */ /* 0x0001e8000c101b06 */
.L_x_23:
[----:B------:R-:W-:Y:S05]  /*1f10*/  WARPSYNC.ALL ;  /* 0x0000000000007948 */ /* 0x000fea0003800000 */
[----:B------:R-:W2:Y:S08]  /*1f20*/  S2UR UR5, SR_CgaCtaId ;  /* 0x00000000000579c3 */ /* 0x000eb00000008800 */
[----:B------:R-:W-:Y:S01]  /*1f30*/  BAR.SYNC.DEFER_BLOCKING 0x0 ;  /* 0x0000000000007b1d */ /* 0x000fe20000010000 */
[----:B------:R-:W-:-:S02]  /*1f40*/  ISETP.GT.AND P2, PT, R21, -0x1, PT ;  /* 0xffffffff1500780c */ /* 0x000fc40003f44270 */
[----:B------:R-:W-:Y:S02]  /*1f50*/  ISETP.GT.AND P1, PT, R22, -0x1, PT ;  /* 0xffffffff1600780c */ /* 0x000fe40003f24270 */
[----:B0-----:R-:W-:Y:S01]  /*1f60*/  SEL R4, R26, 0x80000000, P2 ;  /* 0x800000001a047807 */ /* 0x001fe20001000000 */
[----:B------:R-:W-:Y:S01]  /*1f70*/  UMOV UR4, 0x400 ;  /* 0x0000040000047882 */ /* 0x000fe20000000000 */
[----:B------:R-:W-:Y:S02]  /*1f80*/  ISETP.GT.AND P2, PT, R17, -0x1, PT ;  /* 0xffffffff1100780c */ /* 0x000fe40003f44270 */
[----:B------:R-:W-:Y:S02]  /*1f90*/  LOP3.LUT R21, R4, R21, RZ, 0x3c, !PT ;  /* 0x0000001504157212 */ /* 0x000fe400078e3cff */
[C---:B------:R-:W-:Y:S02]  /*1fa0*/  SEL R5, R26.reuse, 0x80000000, P1 ;  /* 0x800000001a057807 */ /* 0x040fe40000800000 */
[----:B------:R-:W-:-:S02]  /*1fb0*/  SEL R4, R26, 0x80000000, P2 ;  /* 0x800000001a047807 */ /* 0x000fc40001000000 */
[----:B------:R-:W-:Y:S02]  /*1fc0*/  ISETP.GT.AND P1, PT, R18, -0x1, PT ;  /* 0xffffffff1200780c */ /* 0x000fe40003f24270 */
[----:B------:R-:W-:Y:S02]  /*1fd0*/  LOP3.LUT R22, R5, R22, RZ, 0x3c, !PT ;  /* 0x0000001605167212 */ /* 0x000fe400078e3cff */
[----:B------:R-:W-:Y:S02]  /*1fe0*/  LOP3.LUT R17, R4, R17, RZ, 0x3c, !PT ;  /* 0x0000001104117212 */ /* 0x000fe400078e3cff */
[----:B------:R-:W-:Y:S01]  /*1ff0*/  SEL R5, R26, 0x80000000, P1 ;  /* 0x800000001a057807 */ /* 0x000fe20000800000 */
[----:B--2---:R-:W-:Y:S01]  /*2000*/  ULEA UR4, UR5, UR4, 0x18 ;  /* 0x0000000405047291 */ /* 0x004fe2000f8ec0ff */
[----:B------:R-:W-:Y:S02]  /*2010*/  ISETP.GT.AND P0, PT, R23, -0x1, PT ;  /* 0xffffffff1700780c */ /* 0x000fe40003f04270 */
[----:B------:R-:W-:-:S02]  /*2020*/  LOP3.LUT R18, R5, R18, RZ, 0x3c, !PT ;  /* 0x0000001205127212 */ /* 0x000fc400078e3cff */
[----:B------:R-:W-:Y:S02]  /*2030*/  ISETP.GT.AND P3, PT, R20, -0x1, PT ;  /* 0xffffffff1400780c */ /* 0x000fe40003f64270 */
[----:B------:R-:W-:Y:S02]  /*2040*/  LEA R4, R31, UR4, 0x3 ;  /* 0x000000041f047c11 */ /* 0x000fe4000f8e18ff */
[C---:B------:R-:W-:Y:S02]  /*2050*/  SEL R0, R26.reuse, 0x80000000, P0 ;  /* 0x800000001a007807 */ /* 0x040fe40000000000 */
[----:B------:R-:W-:Y:S02]  /*2060*/  SEL R7, R26, 0x80000000, P3 ;  /* 0x800000001a077807 */ /* 0x000fe40001800000 */
[----:B------:R-:W0:Y:S01]  /*2070*/  LDS.64 R4, [R4+0x6c00] ;  /* 0x006c000004047984 */ /* 0x000e220000000a00 */
[----:B------:R-:W-:Y:S02]  /*2080*/  ISETP.GT.AND P0, PT, R19, -0x1, PT ;  /* 0xffffffff1300780c */ /* 0x000fe40003f04270 */
[----:B------:R-:W-:-:S02]  /*2090*/  ISETP.GT.AND P3, PT, R16, -0x1, PT ;  /* 0xffffffff1000780c */ /* 0x000fc40003f64270 */
[----:B------:R-:W-:Y:S02]  /*20a0*/  LOP3.LUT R23, R0, R23, RZ, 0x3c, !PT ;  /* 0x0000001700177212 */ /* 0x000fe400078e3cff */
[----:B------:R-:W-:Y:S02]  /*20b0*/  LOP3.LUT R20, R7, R20, RZ, 0x3c, !PT ;  /* 0x0000001407147212 */ /* 0x000fe400078e3cff */
[----:B------:R-:W-:Y:S02]  /*20c0*/  ISETP.GT.AND P4, PT, R28, R29, PT ;  /* 0x0000001d1c00720c */ /* 0x000fe40003f84270 */
[C---:B------:R-:W-:Y:S02]  /*20d0*/  SEL R0, R26.reuse, 0x80000000, P0 ;  /* 0x800000001a007807 */ /* 0x040fe40000000000 */
[----:B------:R-:W-:Y:S02]  /*20e0*/  SEL R7, R26, 0x80000000, P3 ;  /* 0x800000001a077807 */ /* 0x000fe40001800000 */
[----:B------:R-:W-:-:S02]  /*20f0*/  ISETP.GT.AND P0, PT, R15, -0x1, PT ;  /* 0xffffffff0f00780c */ /* 0x000fc40003f04270 */
[----:B------:R-:W-:Y:S02]  /*2100*/  ISETP.GT.AND P1, PT, R14, -0x1, PT ;  /* 0xffffffff0e00780c */ /* 0x000fe40003f24270 */
[----:B------:R-:W-:Y:S02]  /*2110*/  ISETP.GT.AND P2, PT, R13, -0x1, PT ;  /* 0xffffffff0d00780c */ /* 0x000fe40003f44270 */
[----:B------:R-:W-:Y:S02]  /*2120*/  ISETP.GT.AND P3, PT, R12, -0x1, PT ;  /* 0xffffffff0c00780c */ /* 0x000fe40003f64270 */
[----:B------:R-:W-:Y:S02]  /*2130*/  LOP3.LUT R19, R0, R19, RZ, 0x3c, !PT ;  /* 0x0000001300137212 */ /* 0x000fe400078e3cff */
[----:B------:R-:W-:Y:S02]  /*2140*/  LOP3.LUT R16, R7, R16, RZ, 0x3c, !PT ;  /* 0x0000001007107212 */ /* 0x000fe400078e3cff */
[----:B------:R-:W-:-:S02]  /*2150*/  SEL R0, R26, 0x80000000, P0 ;  /* 0x800000001a007807 */ /* 0x000fc40000000000 */
[C---:B------:R-:W-:Y:S02]  /*2160*/  SEL R7, R26.reuse, 0x80000000, P1 ;  /* 0x800000001a077807 */ /* 0x040fe40000800000 */
[C---:B------:R-:W-:Y:S02]  /*2170*/  SEL R6, R26.reuse, 0x80000000, P2 ;  /* 0x800000001a067807 */ /* 0x040fe40001000000 */
[----:B------:R-:W-:Y:S02]  /*2180*/  SEL R31, R26, 0x80000000, P3 ;  /* 0x800000001a1f7807 */ /* 0x000fe40001800000 */
[----:B------:R-:W-:Y:S02]  /*2190*/  ISETP.GT.AND P0, PT, R11, -0x1, PT ;  /* 0xffffffff0b00780c */ /* 0x000fe40003f04270 */
[----:B------:R-:W-:Y:S02]  /*21a0*/  ISETP.GT.AND P1, PT, R10, -0x1, PT ;  /* 0xffffffff0a00780c */ /* 0x000fe40003f24270 */
[----:B------:R-:W-:-:S02]  /*21b0*/  ISETP.GT.AND P2, PT, R9, -0x1, PT ;  /* 0xffffffff0900780c */ /* 0x000fc40003f44270 */
[----:B------:R-:W-:Y:S02]  /*21c0*/  ISETP.GT.AND P3, PT, R8, -0x1, PT ;  /* 0xffffffff0800780c */ /* 0x000fe40003f64270 */
[----:B------:R-:W-:Y:S02]  /*21d0*/  LOP3.LUT R15, R0, R15, RZ, 0x3c, !PT ;  /* 0x0000000f000f7212 */ /* 0x000fe400078e3cff */
[----:B------:R-:W-:Y:S02]  /*21e0*/  LOP3.LUT R14, R7, R14, RZ, 0x3c, !PT ;  /* 0x0000000e070e7212 */ /* 0x000fe400078e3cff */
[----:B------:R-:W-:Y:S02]  /*21f0*/  LOP3.LUT R13, R6, R13, RZ, 0x3c, !PT ;  /* 0x0000000d060d7212 */ /* 0x000fe400078e3cff */
[----:B------:R-:W-:Y:S02]  /*2200*/  LOP3.LUT R12, R31, R12, RZ, 0x3c, !PT ;  /* 0x0000000c1f0c7212 */ /* 0x000fe400078e3cff */
[----:B------:R-:W-:-:S02]  /*2210*/  SEL R0, R26, 0x80000000, P0 ;  /* 0x800000001a007807 */ /* 0x000fc40000000000 */
[C---:B------:R-:W-:Y:S02]  /*2220*/  SEL R7, R26.reuse, 0x80000000, P1 ;  /* 0x800000001a077807 */ /* 0x040fe40000800000 */
[C---:B------:R-:W-:Y:S02]  /*2230*/  SEL R6, R26.reuse, 0x80000000, P2 ;  /* 0x800000001a067807 */ /* 0x040fe40001000000 */
[----:B------:R-:W-:Y:S02]  /*2240*/  SEL R31, R26, 0x80000000, P3 ;  /* 0x800000001a1f7807 */ /* 0x000fe40001800000 */
[----:B------:R-:W-:Y:S02]  /*2250*/  LOP3.LUT R25, R30, R25, RZ, 0x3c, !PT ;  /* 0x000000191e197212 */ /* 0x000fe400078e3cff */
[----:B------:R-:W-:Y:S02]  /*2260*/  LOP3.LUT R24, R33, R24, RZ, 0x3c, !PT ;  /* 0x0000001821187212 */ /* 0x000fe400078e3cff */
[----:B------:R-:W-:-:S02]  /*2270*/  LOP3.LUT R11, R0, R11, RZ, 0x3c, !PT ;  /* 0x0000000b000b7212 */ /* 0x000fc400078e3cff */
[----:B------:R-:W-:Y:S02]  /*2280*/  LOP3.LUT R7, R7, R10, RZ, 0x3c, !PT ;  /* 0x0000000a07077212 */ /* 0x000fe400078e3cff */
[----:B------:R-:W-:Y:S02]  /*2290*/  LOP3.LUT R9, R6, R9, RZ, 0x3c, !PT ;  /* 0x0000000906097212 */ /* 0x000fe400078e3cff */
[----:B------:R-:W-:Y:S01]  /*22a0*/  LOP3.LUT R31, R31, R8, RZ, 0x3c, !PT ;  /* 0x000000081f1f7212 */ /* 0x000fe200078e3cff */
[----:B0-----:R-:W-:Y:S06]  /*22b0*/  @P4 BRA `(.L_x_24) ;  /* 0x00000000006c4947 */ /* 0x001fec0003800000 */
        /* <DEDUP_REMOVED lines=8> */
[----:B------:R-:W-:Y:S04]  /*2340*/  STG.E desc[UR6][R2.64], R25 ;  /* 0x0000001902007986 */ /* 0x000fe8000c101906 */
        /* <DEDUP_REMOVED lines=16> */
[----:B------:R-:W-:Y:S01]  /*2450*/  STG.E desc[UR6][R2.64+0x880], R31 ;  /* 0x0008801f02007986 */ /* 0x000fe2000c101906 */
[----:B------:R-:W-:Y:S05]  /*2460*/  EXIT ;  /* 0x000000000000794d */ /* 0x000fea0003800000 */
.L_x_24:
[----:B------:R-:W0:Y:S01]  /*2470*/  LDCU.64 UR4, c[0x0][0x3a0] ;  /* 0x00007400ff0477ac */ /* 0x000e220008000a00 */
[----:B------:R-:W-:Y:S01]  /*2480*/  LOP3.LUT R33, R3, 0x3e0, RZ, 0xc0, !PT ;  /* 0x000003e003217812 */ /* 0x000fe200078ec0ff */
[----:B------:R-:W-:Y:S01]  /*2490*/  IMAD R27, R27, -0x1b00, R29 ;  /* 0xffffe5001b1b7824 */ /* 0x000fe200078e021d */
[----:B------:R-:W-:-:S05]  /*24a0*/  LOP3.LUT R2, R3, 0x1f, RZ, 0xc0, !PT ;  /* 0x0000001f03027812 */ /* 0x000fca00078ec0ff */
[----:B------:R-:W-:-:S04]  /*24b0*/  IMAD R33, R33, 0x12, R2 ;  /* 0x0000001221217824 */ /* 0x000fc800078e0202 */
[C---:B------:R-:W-:Y:S01]  /*24c0*/  VIADD R2, R33.reuse, 0x20 ;  /* 0x0000002021027836 */ /* 0x040fe20000000000 */
[C---:B------:R-:W-:Y:S01]  /*24d0*/  IADD3 R0, P0, PT, R33.reuse, R4, RZ ;  /* 0x0000000421007210 */ /* 0x040fe20007f1e0ff */
[C---:B------:R-:W-:Y:S01]  /*24e0*/  VIADD R4, R33.reuse, 0x40 ;  /* 0x0000004021047836 */ /* 0x040fe20000000000 */
[CC--:B------:R-:W-:Y:S01]  /*24f0*/  ISETP.GE.AND P4, PT, R33.reuse, R27.reuse, PT ;  /* 0x0000001b2100720c */ /* 0x0c0fe20003f86270 */
[C---:B------:R-:W-:Y:S01]  /*2500*/  VIADD R6, R33.reuse, 0x60 ;  /* 0x0000006021067836 */ /* 0x040fe20000000000 */
[-C--:B------:R-:W-:Y:S01]  /*2510*/  ISETP.GE.AND P3, PT, R2, R27.reuse, PT ;  /* 0x0000001b0200720c */ /* 0x080fe20003f66270 */
[----:B------:R-:W-:Y:S01]  /*2520*/  IMAD.X R5, RZ, RZ, R5, P0 ;  /* 0x000000ffff057224 */ /* 0x000fe200000e0605 */
[----:B0-----:R-:W-:Y:S01]  /*2530*/  LEA R2, P0, R0, UR4, 0x2 ;  /* 0x0000000400027c11 */ /* 0x001fe2000f8010ff */
[C---:B------:R-:W-:Y:S01]  /*2540*/  VIADD R8, R33.reuse, 0xc0 ;  /* 0x000000c021087836 */ /* 0x040fe20000000000 */
[-C--:B------:R-:W-:Y:S01]  /*2550*/  ISETP.GE.AND P2, PT, R4, R27.reuse, PT ;  /* 0x0000001b0400720c */ /* 0x080fe20003f46270 */
[C---:B------:R-:W-:Y:S01]  /*2560*/  VIADD R4, R33.reuse, 0x80 ;  /* 0x0000008021047836 */ /* 0x040fe20000000000 */
[----:B------:R-:W-:Y:S01]  /*2570*/  LEA.HI.X R3, R0, UR5, R5, 0x2, P0 ;  /* 0x0000000500037c11 */ /* 0x000fe200080f1405 */
[C---:B------:R-:W-:Y:S01]  /*2580*/  VIADD R0, R33.reuse, 0xe0 ;  /* 0x000000e021007836 */ /* 0x040fe20000000000 */
[-C--:B------:R-:W-:Y:S01]  /*2590*/  ISETP.GE.AND P1, PT, R6, R27.reuse, PT ;  /* 0x0000001b0600720c */ /* 0x080fe20003f26270 */
[C---:B------:R-:W-:Y:S01]  /*25a0*/  VIADD R6, R33.reuse, 0xa0 ;  /* 0x000000a021067836 */ /* 0x040fe20000000000 */
[-C--:B------:R-:W-:Y:S01]  /*25b0*/  ISETP.GE.AND P0, PT, R4, R27.reuse, PT ;  /* 0x0000001b0400720c */ /* 0x080fe20003f06270 */
[----:B------:R0:W-:Y:S01]  /*25c0*/  @!P4 STG.E desc[UR6][R2.64], R25 ;  /* 0x000000190200c986 */ /* 0x0001e2000c101906 */
[C---:B------:R-:W-:Y:S01]  /*25d0*/  VIADD R4, R33.reuse, 0x100 ;  /* 0x0000010021047836 */ /* 0x040fe20000000000 */
[-C--:B------:R-:W-:Y:S01]  /*25e0*/  ISETP.GE.AND P4, PT, R0, R27.reuse, PT ;  /* 0x0000001b0000720c */ /* 0x080fe20003f86270 */
[----:B------:R-:W-:Y:S01]  /*25f0*/  VIADD R0, R33, 0x120 ;  /* 0x0000012021007836 */ /* 0x000fe20000000000 */
[-C--:B------:R-:W-:Y:S01]  /*2600*/  ISETP.GE.AND P6, PT, R6, R27.reuse, PT ;  /* 0x0000001b0600720c */ /* 0x080fe20003fc6270 */
[----:B------:R0:W-:Y:S01]  /*2610*/  @!P3 STG.E desc[UR6][R2.64+0x80], R24 ;  /* 0x000080180200b986 */ /* 0x0001e2000c101906 */
[----:B------:R-:W-:-:S02]  /*2620*/  ISETP.GE.AND P5, PT, R8, R27, PT ;  /* 0x0000001b0800720c */ /* 0x000fc40003fa6270 */
[-C--:B------:R-:W-:Y:S01]  /*2630*/  ISETP.GE.AND P3, PT, R4, R27.reuse, PT ;  /* 0x0000001b0400720c */ /* 0x080fe20003f66270 */
[----:B------:R0:W-:Y:S01]  /*2640*/  @!P2 STG.E desc[UR6][R2.64+0x100], R23 ;  /* 0x000100170200a986 */ /* 0x0001e2000c101906 */
[C---:B------:R-:W-:Y:S01]  /*2650*/  VIADD R4, R33.reuse, 0x140 ;  /* 0x0000014021047836 */ /* 0x040fe20000000000 */
[-C--:B------:R-:W-:Y:S01]  /*2660*/  ISETP.GE.AND P2, PT, R0, R27.reuse, PT ;  /* 0x0000001b0000720c */ /* 0x080fe20003f46270 */
[C---:B------:R-:W-:Y:S01]  /*2670*/  VIADD R0, R33.reuse, 0x160 ;  /* 0x0000016021007836 */ /* 0x040fe20000000000 */
[----:B------:R0:W-:Y:S02]  /*2680*/  @!P1 STG.E desc[UR6][R2.64+0x180], R22 ;  /* 0x0001801602009986 */ /* 0x0001e4000c101906 */
[-C--:B------:R-:W-:Y:S01]  /*2690*/  ISETP.GE.AND P1, PT, R4, R27.reuse, PT ;  /* 0x0000001b0400720c */ /* 0x080fe20003f26270 */
[C---:B------:R-:W-:Y:S01]  /*26a0*/  VIADD R4, R33.reuse, 0x180 ;  /* 0x0000018021047836 */ /* 0x040fe20000000000 */
[----:B------:R0:W-:Y:S01]  /*26b0*/  @!P0 STG.E desc[UR6][R2.64+0x200], R21 ;  /* 0x0002001502008986 */ /* 0x0001e2000c101906 */
[----:B------:R-:W-:Y:S01]  /*26c0*/  ISETP.GE.AND P0, PT, R0, R27, PT ;  /* 0x0000001b0000720c */ /* 0x000fe20003f06270 */
[----:B------:R-:W-:-:S02]  /*26d0*/  VIADD R0, R33, 0x1a0 ;  /* 0x000001a021007836 */ /* 0x000fc40000000000 */
[----:B------:R0:W-:Y:S01]  /*26e0*/  @!P6 STG.E desc[UR6][R2.64+0x280], R20 ;  /* 0x000280140200e986 */ /* 0x0001e2000c101906 */
[-C--:B------:R-:W-:Y:S01]  /*26f0*/  ISETP.GE.AND P6, PT, R4, R27.reuse, PT ;  /* 0x0000001b0400720c */ /* 0x080fe20003fc6270 */
[C---:B------:R-:W-:Y:S02]  /*2700*/  VIADD R4, R33.reuse, 0x1c0 ;  /* 0x000001c021047836 */ /* 0x040fe40000000000 */
[----:B------:R0:W-:Y:S01]  /*2710*/  @!P5 STG.E desc[UR6][R2.64+0x300], R19 ;  /* 0x000300130200d986 */ /* 0x0001e2000c101906 */
[-C--:B------:R-:W-:Y:S01]  /*2720*/  ISETP.GE.AND P5, PT, R0, R27.reuse, PT ;  /* 0x0000001b0000720c */ /* 0x080fe20003fa6270 */
[C---:B------:R-:W-:Y:S02]  /*2730*/  VIADD R0, R33.reuse, 0x1e0 ;  /* 0x000001e021007836 */ /* 0x040fe40000000000 */
[----:B------:R0:W-:Y:S01]  /*2740*/  @!P4 STG.E desc[UR6][R2.64+0x380], R18 ;  /* 0x000380120200c986 */ /* 0x0001e2000c101906 */
[----:B------:R-:W-:Y:S01]  /*2750*/  ISETP.GE.AND P4, PT, R4, R27, PT ;  /* 0x0000001b0400720c */ /* 0x000fe20003f86270 */
[----:B------:R-:W-:-:S02]  /*2760*/  VIADD R4, R33, 0x200 ;  /* 0x0000020021047836 */ /* 0x000fc40000000000 */
[----:B------:R0:W-:Y:S01]  /*2770*/  @!P3 STG.E desc[UR6][R2.64+0x400], R17 ;  /* 0x000400110200b986 */ /* 0x0001e2000c101906 */
[-C--:B------:R-:W-:Y:S01]  /*2780*/  ISETP.GE.AND P3, PT, R0, R27.reuse, PT ;  /* 0x0000001b0000720c */ /* 0x080fe20003f66270 */
[----:B------:R-:W-:Y:S02]  /*2790*/  VIADD R0, R33, 0x220 ;  /* 0x0000022021007836 */ /* 0x000fe40000000000 */
[----:B------:R0:W-:Y:S01]  /*27a0*/  @!P2 STG.E desc[UR6][R2.64+0x480], R16 ;  /* 0x000480100200a986 */ /* 0x0001e2000c101906 */
[----:B------:R-:W-:-:S03]  /*27b0*/  ISETP.GE.AND P2, PT, R4, R27, PT ;  /* 0x0000001b0400720c */ /* 0x000fc60003f46270 */
[----:B------:R0:W-:Y:S01]  /*27c0*/  @!P1 STG.E desc[UR6][R2.64+0x500], R15 ;  /* 0x0005000f02009986 */ /* 0x0001e2000c101906 */
[----:B------:R-:W-:-:S03]  /*27d0*/  ISETP.GE.AND P1, PT, R0, R27, PT ;  /* 0x0000001b0000720c */ /* 0x000fc60003f26270 */
[----:B------:R0:W-:Y:S04]  /*27e0*/  @!P0 STG.E desc[UR6][R2.64+0x580], R14 ;  /* 0x0005800e02008986 */ /* 0x0001e8000c101906 */
[----:B------:R0:W-:Y:S04]  /*27f0*/  @!P6 STG.E desc[UR6][R2.64+0x600], R13 ;  /* 0x0006000d0200e986 */ /* 0x0001e8000c101906 */
[----:B------:R0:W-:Y:S04]  /*2800*/  @!P5 STG.E desc[UR6][R2.64+0x680], R12 ;  /* 0x0006800c0200d986 */ /* 0x0001e8000c101906 */
[----:B------:R0:W-:Y:S04]  /*2810*/  @!P4 STG.E desc[UR6][R2.64+0x700], R11 ;  /* 0x0007000b0200c986 */ /* 0x0001e8000c101906 */
[----:B------:R0:W-:Y:S04]  /*2820*/  @!P3 STG.E desc[UR6][R2.64+0x780], R7 ;  /* 0x000780070200b986 */ /* 0x0001e8000c101906 */
[----:B------:R0:W-:Y:S01]  /*2830*/  @!P2 STG.E desc[UR6][R2.64+0x800], R9 ;  /* 0x000800090200a986 */ /* 0x0001e2000c101906 */
[----:B------:R-:W-:Y:S05]  /*2840*/  @P1 EXIT ;  /* 0x000000000000194d */ /* 0x000fea0003800000 */
[----:B------:R-:W-:Y:S01]  /*2850*/  STG.E desc[UR6][R2.64+0x880], R31 ;  /* 0x0008801f02007986 */ /* 0x000fe2000c101906 */
[----:B------:R-:W-:Y:S05]  /*2860*/  EXIT ;  /* 0x000000000000794d */ /* 0x000fea0003800000 */
.L_x_14:
[----:B------:R-:W-:Y:S01]  /*2870*/  IMAD.MOV.U32 R2, RZ, RZ, RZ ;  /* 0x000000ffff027224 */ /* 0x000fe200078e00ff */
[C---:B------:R-:W-:Y:S01]  /*2880*/  ISETP.GT.U32.AND P0, PT, R3.reuse, 0x1f, PT ;  /* 0x0000001f0300780c */ /* 0x040fe20003f04070 */
[----:B------:R-:W-:Y:S05]  /*2890*/  WARPSYNC.ALL ;  /* 0x0000000000007948 */ /* 0x000fea0003800000 */
[----:B------:R-:W-:-:S04]  /*28a0*/  IMAD.HI.U32 R4, R3, 0x15555556, R2 ;  /* 0x1555555603047827 */ /* 0x000fc800078e0002 */
[----:B------:R-:W-:-:S05]  /*28b0*/  IMAD R5, R4, 0x4, R29 ;  /* 0x0000000404057824 */ /* 0x000fca00078e021d */
[----:B------:R0:W-:Y:S01]  /*28c0*/  STS [R5+0x3410], R0 ;  /* 0x0034100005007388 */ /* 0x0001e20000000800 */
[----:B------:R-:W-:Y:S06]  /*28d0*/  BAR.SYNC.DEFER_BLOCKING 0x0 ;  /* 0x0000000000007b1d */ /* 0x000fec0000010000 */
[----:B------:R-:W-:Y:S05]  /*28e0*/  @P0 BRA `(.L_x_25) ;  /* 0x0000000000e00947 */ /* 0x000fea0003800000 */
[C-C-:B------:R-:W-:Y:S01]  /*28f0*/  IMAD R40, R3.reuse, 0x34, R29.reuse ;  /* 0x0000003403287824 */ /* 0x140fe200078e021d */
[----:B------:R-:W-:Y:S01]  /*2900*/  UMOV UR4, 0xffffffff ;  /* 0xffffffff00047882 */ /* 0x000fe20000000000 */
[----:B------:R-:W-:-:S03]  /*2910*/  IMAD R4, R3, 0x34, R29 ;  /* 0x0000003403047824 */ /* 0x000fc600078e021d */
[----:B------:R-:W-:Y:S04]  /*2920*/  LDS R32, [R40+0x3410] ;  /* 0x0034100028207984 */ /* 0x000fe80000000800 */
[----:B0-----:R-:W-:Y:S04]  /*2930*/  LDS R5, [R40+0x3414] ;  /* 0x0034140028057984 */ /* 0x001fe80000000800 */
[----:B--2---:R-:W0:Y:S04]  /*2940*/  LDS R30, [R40+0x3418] ;  /* 0x00341800281e7984 */ /* 0x004e280000000800 */
[----:B------:R-:W-:Y:S04]  /*2950*/  LDS R28, [R40+0x341c] ;  /* 0x00341c00281c7984 */ /* 0x000fe80000000800 */
[----:B------:R-:W1:Y:S04]  /*2960*/  LDS R35, [R40+0x3420] ;  /* 0x0034200028237984 */ /* 0x000e680000000800 */
[----:B------:R-:W-:Y:S04]  /*2970*/  LDS R37, [R4+0x3424] ;  /* 0x0034240004257984 */ /* 0x000fe80000000800 */
[----:B------:R-:W2:Y:S04]  /*2980*/  LDS R36, [R4+0x3428] ;  /* 0x0034280004247984 */ /* 0x000ea80000000800 */
[----:B------:R-:W-:Y:S04]  /*2990*/  LDS R33, [R4+0x342c] ;  /* 0x00342c0004217984 */ /* 0x000fe80000000800 */
[----:B------:R-:W3:Y:S04]  /*29a0*/  LDS R38, [R4+0x3430] ;  /* 0x0034300004267984 */ /* 0x000ee80000000800 */
[----:B------:R-:W-:Y:S04]  /*29b0*/  LDS R39, [R4+0x3434] ;  /* 0x0034340004277984 */ /* 0x000fe80000000800 */
[----:B------:R-:W4:Y:S04]  /*29c0*/  LDS R34, [R4+0x3438] ;  /* 0x0034380004227984 */ /* 0x000f280000000800 */
[----:B------:R-:W5:Y:S01]  /*29d0*/  LDS R41, [R4+0x343c] ;  /* 0x00343c0004297984 */ /* 0x000f620000000800 */
[----:B0-----:R-:W-:-:S04]  /*29e0*/  IADD3 R42, PT, PT, R30, R5, R32 ;  /* 0x000000051e2a7210 */ /* 0x001fc80007ffe020 */
[----:B-1----:R-:W-:-:S04]  /*29f0*/  IADD3 R42, PT, PT, R35, R42, R28 ;  /* 0x0000002a232a7210 */ /* 0x002fc80007ffe01c */
[----:B--2---:R-:W-:-:S04]  /*2a00*/  IADD3 R42, PT, PT, R36, R42, R37 ;  /* 0x0000002a242a7210 */ /* 0x004fc80007ffe025 */
[----:B---3--:R-:W-:-:S04]  /*2a10*/  IADD3 R42, PT, PT, R38, R42, R33 ;  /* 0x0000002a262a7210 */ /* 0x008fc80007ffe021 */
[----:B----4-:R-:W-:-:S05]  /*2a20*/  IADD3 R42, PT, PT, R34, R42, R39 ;  /* 0x0000002a222a7210 */ /* 0x010fca0007ffe027 */
[----:B-----5:R-:W-:Y:S01]  /*2a30*/  IMAD.IADD R41, R41, 0x1, R42 ;  /* 0x0000000129297824 */ /* 0x020fe200078e022a */
[----:B------:R-:W-:Y:S06]  /*2a40*/  BRA.DIV UR4, `(.L_x_26) ;  /* 0x0000006604dc7947 */ /* 0x000fec000b800000 */
[----:B------:R-:W0:Y:S02]  /*2a50*/  SHFL.UP P0, R40, R41, 0x1, RZ ;  /* 0x0420000029287989 */ /* 0x000e2400000000ff */
[----:B0-----:R-:W-:-:S05]  /*2a60*/  @P0 IMAD.IADD R40, R41, 0x1, R40 ;  /* 0x0000000129280824 */ /* 0x001fca00078e0228 */
[----:B------:R-:W0:Y:S02]  /*2a70*/  SHFL.UP P0, R43, R40, 0x2, RZ ;  /* 0x04400000282b7989 */ /* 0x000e2400000000ff */
[----:B0-----:R-:W-:-:S05]  /*2a80*/  @P0 IMAD.IADD R43, R40, 0x1, R43 ;  /* 0x00000001282b0824 */ /* 0x001fca00078e022b */
[----:B------:R-:W0:Y:S02]  /*2a90*/  SHFL.UP P0, R42, R43, 0x4, RZ ;  /* 0x048000002b2a7989 */ /* 0x000e2400000000ff */
[----:B0-----:R-:W-:-:S05]  /*2aa0*/  @P0 IMAD.IADD R42, R43, 0x1, R42 ;  /* 0x000000012b2a0824 */ /* 0x001fca00078e022a */
[----:B------:R-:W0:Y:S02]  /*2ab0*/  SHFL.UP P0, R47, R42, 0x8, RZ ;  /* 0x050000002a2f7989 */ /* 0x000e2400000000ff */
[----:B0-----:R-:W-:-:S05]  /*2ac0*/  @P0 IMAD.IADD R47, R42, 0x1, R47 ;  /* 0x000000012a2f0824 */ /* 0x001fca00078e022f */
[----:B------:R0:W1:Y:S02]  /*2ad0*/  SHFL.UP P0, R44, R47, 0x10, RZ ;  /* 0x060000002f2c7989 */ /* 0x00006400000000ff */
.L_x_116:
[----:B-1----:R-:W-:-:S04]  /*2ae0*/  @P0 IMAD.IADD R44, R47, 0x1, R44 ;  /* 0x000000012f2c0824 */ /* 0x002fc800078e022c */
[----:B------:R-:W-:-:S04]  /*2af0*/  IMAD.IADD R41, R44, 0x1, -R41 ;  /* 0x000000012c297824 */ /* 0x000fc800078e0a29 */
[----:B------:R-:W-:Y:S01]  /*2b00*/  IMAD.IADD R32, R32, 0x1, R41 ;  /* 0x0000000120207824 */ /* 0x000fe200078e0229 */
[----:B------:R1:W-:Y:S03]  /*2b10*/  STS [R4+0x3410], R41 ;  /* 0x0034102904007388 */ /* 0x0003e60000000800 */
        /* <DEDUP_REMOVED lines=18> */
[----:B0-----:R-:W-:Y:S01]  /*2c40*/  IMAD.IADD R47, R34, 0x1, R39 ;  /* 0x00000001222f7824 */ /* 0x001fe200078e0227 */
[----:B------:R1:W-:Y:S04]  /*2c50*/  STS [R4+0x3438], R39 ;  /* 0x0034382704007388 */ /* 0x0003e80000000800 */
[----:B------:R1:W-:Y:S02]  /*2c60*/  STS [R4+0x343c], R47 ;  /* 0x00343c2f04007388 */ /* 0x0003e40000000800 */
.L_x_25:
[----:B------:R-:W-:Y:S05]  /*2c70*/  WARPSYNC.ALL ;  /* 0x0000000000007948 */ /* 0x000fea0003800000 */
[----:B------:R-:W-:Y:S01]  /*2c80*/  BAR.SYNC.DEFER_BLOCKING 0x0 ;  /* 0x0000000000007b1d */ /* 0x000fe20000010000 */
[----:B-1----:R-:W-:Y:S01]  /*2c90*/  IMAD.MOV.U32 R4, RZ, RZ, RZ ;  /* 0x000000ffff047224 */ /* 0x002fe200078e00ff */
[----:B------:R-:W-:Y:S01]  /*2ca0*/  ISETP.NE.AND P0, PT, R45, RZ, PT ;  /* 0x000000ff2d00720c */ /* 0x000fe20003f05270 */
[----:B0-----:R-:W-:-:S03]  /*2cb0*/  IMAD.MOV.U32 R5, RZ, RZ, R3 ;  /* 0x000000ffff057224 */ /* 0x001fc600078e0003 */
[----:B------:R-:W-:Y:S01]  /*2cc0*/  BSSY.RECONVERGENT B0, `(.L_x_27) ;  /* 0x000002a000007945 */ /* 0x000fe20003800200 */
[----:B------:R-:W-:-:S04]  /*2cd0*/  IMAD.HI.U32 R4, R3, 0x15555556, R4 ;  /* 0x1555555603047827 */ /* 0x000fc800078e0004 */
[----:B------:R-:W-:-:S05]  /*2ce0*/  IMAD R4, R4, 0x4, R29 ;  /* 0x0000000404047824 */ /* 0x000fca00078e021d */
[----:B------:R0:W1:Y:S01]  /*2cf0*/  LDS R5, [R4+0x3410] ;  /* 0x0034100004057984 */ /* 0x0000620000000800 */
[----:B------:R-:W-:Y:S05]  /*2d00*/  @P0 BRA `(.L_x_28) ;  /* 0x0000000000940947 */ /* 0x000fea0003800000 */
[----:B0-----:R-:W-:-:S05]  /*2d10*/  IMAD R4, R3, 0x4, R29 ;  /* 0x0000000403047824 */ /* 0x001fca00078e021d */
[----:B------:R-:W1:Y:S04]  /*2d20*/  LDS R28, [R4] ;  /* 0x00000000041c7984 */ /* 0x000e680000000800 */
[----:B--2---:R-:W0:Y:S04]  /*2d30*/  LDS R30, [R4+0x400] ;  /* 0x00040000041e7984 */ /* 0x004e280000000800 */
[----:B------:R-:W2:Y:S04]  /*2d40*/  LDS R32, [R4+0x800] ;  /* 0x0008000004207984 */ /* 0x000ea80000000800 */
[----:B------:R-:W3:Y:S04]  /*2d50*/  LDS R34, [R4+0xc00] ;  /* 0x000c000004227984 */ /* 0x000ee80000000800 */
[----:B------:R-:W4:Y:S04]  /*2d60*/  LDS R36, [R4+0x1000] ;  /* 0x0010000004247984 */ /* 0x000f280000000800 */
[----:B------:R-:W5:Y:S04]  /*2d70*/  LDS R38, [R4+0x1400] ;  /* 0x0014000004267984 */ /* 0x000f680000000800 */
[----:B------:R-:W5:Y:S04]  /*2d80*/  LDS R40, [R4+0x1800] ;  /* 0x0018000004287984 */ /* 0x000f680000000800 */
[----:B------:R-:W5:Y:S04]  /*2d90*/  LDS R42, [R4+0x1c00] ;  /* 0x001c0000042a7984 */ /* 0x000f680000000800 */
[----:B------:R-:W5:Y:S04]  /*2da0*/  LDS R44, [R4+0x2000] ;  /* 0x00200000042c7984 */ /* 0x000f680000000800 */
[----:B------:R-:W5:Y:S04]  /*2db0*/  LDS R46, [R4+0x2400] ;  /* 0x00240000042e7984 */ /* 0x000f680000000800 */
[----:B------:R-:W5:Y:S01]  /*2dc0*/  LDS R48, [R4+0x2800] ;  /* 0x0028000004307984 */ /* 0x000f620000000800 */
[----:B-1----:R-:W-:-:S03]  /*2dd0*/  IMAD.IADD R33, R5, 0x1, R28 ;  /* 0x0000000105217824 */ /* 0x002fc600078e021c */
[----:B------:R-:W1:Y:S01]  /*2de0*/  LDS R50, [R4+0x2c00] ;  /* 0x002c000004327984 */ /* 0x000e620000000800 */
[----:B0-----:R-:W-:-:S03]  /*2df0*/  IMAD.IADD R35, R5, 0x1, R30 ;  /* 0x0000000105237824 */ /* 0x001fc600078e021e */
[----:B------:R0:W-:Y:S01]  /*2e00*/  STS [R4], R33 ;  /* 0x0000002104007388 */ /* 0x0001e20000000800 */
[----:B--2---:R-:W-:-:S03]  /*2e10*/  IMAD.IADD R37, R5, 0x1, R32 ;  /* 0x0000000105257824 */ /* 0x004fc600078e0220 */
[----:B------:R2:W-:Y:S01]  /*2e20*/  STS [R4+0x400], R35 ;  /* 0x0004002304007388 */ /* 0x0005e20000000800 */
[C---:B---3--:R-:W-:Y:S02]  /*2e30*/  IMAD.IADD R39, R5.reuse, 0x1, R34 ;  /* 0x0000000105277824 */ /* 0x048fe400078e0222 */
[C---:B----4-:R-:W-:Y:S01]  /*2e40*/  IMAD.IADD R41, R5.reuse, 0x1, R36 ;  /* 0x0000000105297824 */ /* 0x050fe200078e0224 */
[----:B------:R3:W-:Y:S01]  /*2e50*/  STS [R4+0x800], R37 ;  /* 0x0008002504007388 */ /* 0x0007e20000000800 */
[----:B-----5:R-:W-:-:S03]  /*2e60*/  IMAD.IADD R43, R5, 0x1, R38 ;  /* 0x00000001052b7824 */ /* 0x020fc600078e0226 */
[----:B------:R3:W-:Y:S01]  /*2e70*/  STS [R4+0xc00], R39 ;  /* 0x000c002704007388 */ /* 0x0007e20000000800 */
[----:B------:R-:W-:-:S03]  /*2e80*/  IMAD.IADD R47, R5, 0x1, R40 ;  /* 0x00000001052f7824 */ /* 0x000fc600078e0228 */
[----:B------:R3:W-:Y:S01]  /*2e90*/  STS [R4+0x1000], R41 ;  /* 0x0010002904007388 */ /* 0x0007e20000000800 */
[----:B0-----:R-:W-:-:S03]  /*2ea0*/  IMAD.IADD R33, R5, 0x1, R42 ;  /* 0x0000000105217824 */ /* 0x001fc600078e022a */
[----:B------:R3:W-:Y:S01]  /*2eb0*/  STS [R4+0x1400], R43 ;  /* 0x0014002b04007388 */ /* 0x0007e20000000800 */
[----:B--2---:R-:W-:-:S03]  /*2ec0*/  IMAD.IADD R35, R5, 0x1, R44 ;  /* 0x0000000105237824 */ /* 0x004fc600078e022c */
[----:B------:R3:W-:Y:S01]  /*2ed0*/  STS [R4+0x1800], R47 ;  /* 0x0018002f04007388 */ /* 0x0007e20000000800 */
[----:B------:R-:W-:-:S03]  /*2ee0*/  IMAD.IADD R49, R5, 0x1, R46 ;  /* 0x0000000105317824 */ /* 0x000fc600078e022e */
[----:B------:R3:W-:Y:S01]  /*2ef0*/  STS [R4+0x1c00], R33 ;  /* 0x001c002104007388 */ /* 0x0007e20000000800 */
[----:B------:R-:W-:-:S03]  /*2f00*/  IMAD.IADD R51, R5, 0x1, R48 ;  /* 0x0000000105337824 */ /* 0x000fc600078e0230 */
[----:B------:R3:W-:Y:S01]  /*2f10*/  STS [R4+0x2000], R35 ;  /* 0x0020002304007388 */ /* 0x0007e20000000800 */
[----:B-1----:R-:W-:-:S03]  /*2f20*/  IMAD.IADD R53, R5, 0x1, R50 ;  /* 0x0000000105357824 */ /* 0x002fc600078e0232 */
[----:B------:R3:W-:Y:S04]  /*2f30*/  STS [R4+0x2400], R49 ;  /* 0x0024003104007388 */ /* 0x0007e80000000800 */
[----:B------:R3:W-:Y:S04]  /*2f40*/  STS [R4+0x2800], R51 ;  /* 0x0028003304007388 */ /* 0x0007e80000000800 */
[----:B------:R3:W-:Y:S02]  /*2f50*/  STS [R4+0x2c00], R53 ;  /* 0x002c003504007388 */ /* 0x0007e40000000800 */
.L_x_28:
[----:B------:R-:W-:Y:S05]  /*2f60*/  BSYNC.RECONVERGENT B0 ;  /* 0x0000000000007941 */ /* 0x000fea0003800200 */
.L_x_27:
[----:B------:R-:W-:Y:S01]  /*2f70*/  BAR.SYNC.DEFER_BLOCKING 0x0 ;  /* 0x0000000000007b1d */ /* 0x000fe20000010000 */
[----:B------:R-:W-:-:S05]  /*2f80*/  R2P PR, R31, 0x7f ;  /* 0x0000007f1f007804 */ /* 0x000fca0000000000 */
[----:B------:R-:W-:Y:S08]  /*2f90*/  BSSY.RECONVERGENT B0, `(.L_x_29) ;  /* 0x0000022000007945 */ /* 0x000ff00003800200 */
[----:B0--3--:R-:W-:Y:S02]  /*2fa0*/  VOTE.ANY R4, PT, P0 ;  /* 0x0000000000047806 */ /* 0x009fe400000e0100 */
[----:B------:R-:W-:-:S02]  /*2fb0*/  VOTE.ANY R33, PT, P1 ;  /* 0x0000000000217806 */ /* 0x000fc400008e0100 */
[----:B------:R-:W-:Y:S02]  /*2fc0*/  @!P0 LOP3.LUT R4, RZ, R4, RZ, 0x33, !PT ;  /* 0x00000004ff048212 */ /* 0x000fe400078e33ff */
[----:B--2---:R-:W-:Y:S02]  /*2fd0*/  VOTE.ANY R35, PT, P2 ;  /* 0x0000000000237806 */ /* 0x004fe400010e0100 */
[----:B------:R-:W-:Y:S02]  /*2fe0*/  @!P1 LOP3.LUT R33, RZ, R33, RZ, 0x33, !PT ;  /* 0x00000021ff219212 */ /* 0x000fe400078e33ff */
[----:B------:R-:W-:Y:S02]  /*2ff0*/  VOTE.ANY R37, PT, P3 ;  /* 0x0000000000257806 */ /* 0x000fe400018e0100 */
[----:B------:R-:W-:Y:S02]  /*3000*/  @!P2 LOP3.LUT R35, RZ, R35, RZ, 0x33, !PT ;  /* 0x00000023ff23a212 */ /* 0x000fe400078e33ff */
[----:B------:R-:W-:-:S02]  /*3010*/  LOP3.LUT R4, R33, R4, RZ, 0xc0, !PT ;  /* 0x0000000421047212 */ /* 0x000fc400078ec0ff */
[----:B------:R-:W-:Y:S02]  /*3020*/  @!P3 LOP3.LUT R37, RZ, R37, RZ, 0x33, !PT ;  /* 0x00000025ff25b212 */ /* 0x000fe400078e33ff */
[----:B------:R-:W-:Y:S02]  /*3030*/  LOP3.LUT R4, R35, R4, RZ, 0xc0, !PT ;  /* 0x0000000423047212 */ /* 0x000fe400078ec0ff */
[----:B------:R-:W-:Y:S02]  /*3040*/  VOTE.ANY R33, PT, P4 ;  /* 0x0000000000217806 */ /* 0x000fe400020e0100 */
[----:B------:R-:W-:Y:S02]  /*3050*/  LOP3.LUT R4, R37, R4, RZ, 0xc0, !PT ;  /* 0x0000000425047212 */ /* 0x000fe400078ec0ff */
[----:B------:R-:W-:Y:S02]  /*3060*/  @!P4 LOP3.LUT R33, RZ, R33, RZ, 0x33, !PT ;  /* 0x00000021ff21c212 */ /* 0x000fe400078e33ff */
[----:B------:R-:W-:-:S02]  /*3070*/  VOTE.ANY R35, PT, P5 ;  /* 0x0000000000237806 */ /* 0x000fc400028e0100 */
[----:B------:R-:W-:Y:S02]  /*3080*/  LOP3.LUT R4, R33, R4, RZ, 0xc0, !PT ;  /* 0x0000000421047212 */ /* 0x000fe400078ec0ff */
[----:B------:R-:W-:Y:S02]  /*3090*/  LOP3.LUT P0, RZ, R31, 0x80, RZ, 0xc0, !PT ;  /* 0x000000801fff7812 */ /* 0x000fe4000780c0ff */
[----:B------:R-:W-:Y:S02]  /*30a0*/  @!P5 LOP3.LUT R35, RZ, R35, RZ, 0x33, !PT ;  /* 0x00000023ff23d212 */ /* 0x000fe400078e33ff */
[----:B------:R-:W-:Y:S02]  /*30b0*/  VOTE.ANY R28, PT, P6 ;  /* 0x00000000001c7806 */ /* 0x000fe400030e0100 */
[----:B------:R-:W-:Y:S02]  /*30c0*/  LOP3.LUT R35, R35, R4, RZ, 0xc0, !PT ;  /* 0x0000000423237212 */ /* 0x000fe400078ec0ff */
[----:B------:R-:W0:Y:S01]  /*30d0*/  S2R R4, SR_LEMASK ;  /* 0x0000000000047919 */ /* 0x000e220000003a00 */
[----:B------:R-:W-:-:S04]  /*30e0*/  @!P6 LOP3.LUT R28, RZ, R28, RZ, 0x33, !PT ;  /* 0x0000001cff1ce212 */ /* 0x000fc800078e33ff */
[----:B------:R-:W-:Y:S02]  /*30f0*/  VOTE.ANY R30, PT, P0 ;  /* 0x00000000001e7806 */ /* 0x000fe400000e0100 */
[----:B------:R-:W-:Y:S02]  /*3100*/  LOP3.LUT R35, R28, R35, RZ, 0xc0, !PT ;  /* 0x000000231c237212 */ /* 0x000fe400078ec0ff */
[----:B------:R-:W-:-:S04]  /*3110*/  @!P0 LOP3.LUT R30, RZ, R30, RZ, 0x33, !PT ;  /* 0x0000001eff1e8212 */ /* 0x000fc800078e33ff */
[----:B------:R-:W-:Y:S01]  /*3120*/  LOP3.LUT R35, R30, R35, RZ, 0xc0, !PT ;  /* 0x000000231e237212 */ /* 0x000fe200078ec0ff */
[----:B------:R-:W-:-:S03]  /*3130*/  IMAD.MOV.U32 R30, RZ, RZ, RZ ;  /* 0x000000ffff1e7224 */ /* 0x000fc600078e00ff */
[----:B------:R-:W2:Y:S01]  /*3140*/  FLO.U32 R53, R35 ;  /* 0x0000002300357300 */ /* 0x000ea200000e0000 */
[----:B0-----:R-:W-:Y:S02]  /*3150*/  LOP3.LUT R32, R4, R35, RZ, 0xc0, !PT ;  /* 0x0000002304207212 */ /* 0x001fe400078ec0ff */
[----:B--2---:R-:W-:-:S05]  /*3160*/  ISETP.NE.AND P0, PT, R26, R53, PT ;  /* 0x000000351a00720c */ /* 0x004fca0003f05270 */
[----:B------:R-:W0:Y:S08]  /*3170*/  POPC R32, R32 ;  /* 0x0000002000207309 */ /* 0x000e300000000000 */
[----:B------:R-:W-:Y:S05]  /*3180*/  @P0 BRA `(.L_x_30) ;  /* 0x0000000000080947 */ /* 0x000fea0003800000 */
[----:B------:R-:W-:-:S05]  /*3190*/  IMAD R31, R31, 0x4, R6 ;  /* 0x000000041f1f7824 */ /* 0x000fca00078e0206 */
[----:B0-----:R2:W3:Y:S02]  /*31a0*/  ATOMS.ADD R30, [R31], R32 ;  /* 0x000000201f1e738c */ /* 0x0014e40000000000 */
.L_x_30:
[----:B------:R-:W-:Y:S05]  /*31b0*/  BSYNC.RECONVERGENT B0 ;  /* 0x0000000000007941 */ /* 0x000fea0003800200 */
.L_x_29:
[----:B------:R-:W4:Y:S01]  /*31c0*/  LDCU UR4, c[0x0][0x3c4] ;  /* 0x00007880ff0477ac */ /* 0x000f220008000800 */
[C---:B------:R-:W-:Y:S01]  /*31d0*/  ISETP.NE.AND P0, PT, R24.reuse, 0x7fffffff, PT ;  /* 0x7fffffff1800780c */ /* 0x040fe20003f05270 */
[----:B---3--:R3:W0:Y:S01]  /*31e0*/  SHFL.IDX PT, R53, R30, R53, 0x1f ;  /* 0x00001f351e357589 */ /* 0x00862200000e0000 */
[----:B------:R-:W-:Y:S02]  /*31f0*/  BSSY.RECONVERGENT B0, `(.L_x_31) ;  /* 0x0000029000007945 */ /* 0x000fe40003800200 */
[----:B------:R-:W-:-:S04]  /*3200*/  SEL R28, R24, 0x80000000, P0 ;  /* 0x80000000181c7807 */ /* 0x000fc80000000000 */
[----:B----4-:R-:W-:-:S04]  /*3210*/  SHF.R.U32.HI R28, RZ, UR4, R28 ;  /* 0x00000004ff1c7c19 */ /* 0x010fc8000801161c */
[----:B--2---:R-:W-:-:S04]  /*3220*/  LOP3.LUT R31, R28, R7, RZ, 0x30, !PT ;  /* 0x000000071c1f7212 */ /* 0x004fc800078e30ff */
[----:B------:R-:W-:-:S13]  /*3230*/  R2P PR, R31, 0x7f ;  /* 0x0000007f1f007804 */ /* 0x000fda0000000000 */
[----:B------:R-:W-:Y:S02]  /*3240*/  VOTE.ANY R28, PT, P0 ;  /* 0x00000000001c7806 */ /* 0x000fe400000e0100 */
[----:B------:R-:W-:Y:S02]  /*3250*/  VOTE.ANY R33, PT, P1 ;  /* 0x0000000000217806 */ /* 0x000fe400008e0100 */
[----:B------:R-:W-:Y:S02]  /*3260*/  @!P0 LOP3.LUT R28, RZ, R28, RZ, 0x33, !PT ;  /* 0x0000001cff1c8212 */ /* 0x000fe400078e33ff */
[----:B------:R-:W-:Y:S02]  /*3270*/  VOTE.ANY R35, PT, P2 ;  /* 0x0000000000237806 */ /* 0x000fe400010e0100 */
[----:B------:R-:W-:Y:S02]  /*3280*/  @!P1 LOP3.LUT R33, RZ, R33, RZ, 0x33, !PT ;  /* 0x00000021ff219212 */ /* 0x000fe400078e33ff */
[----:B------:R-:W-:-:S02]  /*3290*/  @!P2 LOP3.LUT R35, RZ, R35, RZ, 0x33, !PT ;  /* 0x00000023ff23a212 */ /* 0x000fc400078e33ff */
[----:B------:R-:W-:Y:S02]  /*32a0*/  LOP3.LUT R28, R33, R28, RZ, 0xc0, !PT ;  /* 0x0000001c211c7212 */ /* 0x000fe400078ec0ff */
[----:B------:R-:W-:Y:S02]  /*32b0*/  VOTE.ANY R33, PT, P3 ;  /* 0x0000000000217806 */ /* 0x000fe400018e0100 */
[----:B------:R-:W-:Y:S02]  /*32c0*/  LOP3.LUT R28, R35, R28, RZ, 0xc0, !PT ;  /* 0x0000001c231c7212 */ /* 0x000fe400078ec0ff */
[----:B------:R-:W-:Y:S02]  /*32d0*/  LOP3.LUT P0, RZ, R31, 0x80, RZ, 0xc0, !PT ;  /* 0x000000801fff7812 */ /* 0x000fe4000780c0ff */
[----:B------:R-:W-:Y:S02]  /*32e0*/  VOTE.ANY R35, PT, P4 ;  /* 0x0000000000237806 */ /* 0x000fe400020e0100 */
[----:B------:R-:W-:-:S02]  /*32f0*/  @!P3 LOP3.LUT R33, RZ, R33, RZ, 0x33, !PT ;  /* 0x00000021ff21b212 */ /* 0x000fc400078e33ff */
[----:B------:R-:W-:Y:S02]  /*3300*/  @!P4 LOP3.LUT R35, RZ, R35, RZ, 0x33, !PT ;  /* 0x00000023ff23c212 */ /* 0x000fe400078e33ff */
[----:B------:R-:W-:Y:S02]  /*3310*/  LOP3.LUT R28, R33, R28, RZ, 0xc0, !PT ;  /* 0x0000001c211c7212 */ /* 0x000fe400078ec0ff */
[----:B------:R-:W-:Y:S02]  /*3320*/  VOTE.ANY R33, PT, P5 ;  /* 0x0000000000217806 */ /* 0x000fe400028e0100 */
[----:B------:R-:W-:Y:S02]  /*3330*/  LOP3.LUT R28, R35, R28, RZ, 0xc0, !PT ;  /* 0x0000001c231c7212 */ /* 0x000fe400078ec0ff */
[----:B------:R-:W-:Y:S02]  /*3340*/  VOTE.ANY R35, PT, P6 ;  /* 0x0000000000237806 */ /* 0x000fe400030e0100 */
[----:B------:R-:W-:-:S02]  /*3350*/  @!P5 LOP3.LUT R33, RZ, R33, RZ, 0x33, !PT ;  /* 0x00000021ff21d212 */ /* 0x000fc400078e33ff */
[----:B------:R-:W-:Y:S02]  /*3360*/  VOTE.ANY R37, PT, P0 ;  /* 0x0000000000257806 */ /* 0x000fe400000e0100 */
[----:B------:R-:W-:Y:S02]  /*3370*/  @!P6 LOP3.LUT R35, RZ, R35, RZ, 0x33, !PT ;  /* 0x00000023ff23e212 */ /* 0x000fe400078e33ff */
[----:B------:R-:W-:Y:S02]  /*3380*/  LOP3.LUT R28, R33, R28, RZ, 0xc0, !PT ;  /* 0x0000001c211c7212 */ /* 0x000fe400078ec0ff */
[----:B------:R-:W-:Y:S02]  /*3390*/  @!P0 LOP3.LUT R37, RZ, R37, RZ, 0x33, !PT ;  /* 0x00000025ff258212 */ /* 0x000fe400078e33ff */
[----:B------:R-:W-:Y:S02]  /*33a0*/  LOP3.LUT R28, R35, R28, RZ, 0xc0, !PT ;  /* 0x0000001c231c7212 */ /* 0x000fe400078ec0ff */
[----:B------:R-:W-:-:S02]  /*33b0*/  ISETP.NE.AND P0, PT, R23, 0x7fffffff, PT ;  /* 0x7fffffff1700780c */ /* 0x000fc40003f05270 */
[----:B------:R-:W-:Y:S02]  /*33c0*/  LOP3.LUT R35, R37, R28, RZ, 0xc0, !PT ;  /* 0x0000001c25237212 */ /* 0x000fe400078ec0ff */
[----:B------:R-:W-:Y:S02]  /*33d0*/  SEL R28, R23, 0x80000000, P0 ;  /* 0x80000000171c7807 */ /* 0x000fe40000000000 */
[----:B------:R-:W2:Y:S01]  /*33e0*/  FLO.U32 R37, R35 ;  /* 0x0000002300257300 */ /* 0x000ea200000e0000 */
[----:B------:R-:W-:Y:S02]  /*33f0*/  LOP3.LUT R34, R4, R35, RZ, 0xc0, !PT ;  /* 0x0000002304227212 */ /* 0x000fe400078ec0ff */
[----:B------:R-:W-:Y:S01]  /*3400*/  SHF.R.U32.HI R36, RZ, UR4, R28 ;  /* 0x00000004ff247c19 */ /* 0x000fe2000801161c */
[----:B------:R-:W-:-:S03]  /*3410*/  IMAD.MOV.U32 R28, RZ, RZ, RZ ;  /* 0x000000ffff1c7224 */ /* 0x000fc600078e00ff */
[----:B------:R-:W-:Y:S01]  /*3420*/  LOP3.LUT R33, R36, R7, RZ, 0x30, !PT ;  /* 0x0000000724217212 */ /* 0x000fe200078e30ff */
[----:B------:R-:W4:Y:S01]  /*3430*/  POPC R34, R34 ;  /* 0x0000002200227309 */ /* 0x000f220000000000 */
[----:B--2---:R-:W-:-:S13]  /*3440*/  ISETP.NE.AND P0, PT, R26, R37, PT ;  /* 0x000000251a00720c */ /* 0x004fda0003f05270 */
[----:B0--34-:R-:W-:Y:S05]  /*3450*/  @P0 BRA `(.L_x_32) ;  /* 0x0000000000080947 */ /* 0x019fea0003800000 */
[----:B------:R-:W-:-:S05]  /*3460*/  IMAD R31, R31, 0x4, R6 ;  /* 0x000000041f1f7824 */ /* 0x000fca00078e0206 */
[----:B------:R0:W2:Y:S02]  /*3470*/  ATOMS.ADD R28, [R31], R34 ;  /* 0x000000221f1c738c */ /* 0x0000a40000000000 */
.L_x_32:
[----:B------:R-:W-:Y:S05]  /*3480*/  BSYNC.RECONVERGENT B0 ;  /* 0x0000000000007941 */ /* 0x000fea0003800200 */
.L_x_31:
[----:B------:R-:W-:Y:S01]  /*3490*/  R2P PR, R33, 0x7f ;  /* 0x0000007f21007804 */ /* 0x000fe20000000000 */
[----:B--2---:R2:W3:Y:S01]  /*34a0*/  SHFL.IDX PT, R37, R28, R37, 0x1f ;  /* 0x00001f251c257589 */ /* 0x0044e200000e0000 */
[----:B------:R-:W-:Y:S01]  /*34b0*/  BSSY.RECONVERGENT B0, `(.L_x_33) ;  /* 0x0000025000007945 */ /* 0x000fe20003800200 */
[----:B------:R-:W-:-:S10]  /*34c0*/  IMAD.MOV.U32 R36, RZ, RZ, RZ ;  /* 0x000000ffff247224 */ /* 0x000fd400078e00ff */
[----:B------:R-:W-:Y:S02]  /*34d0*/  VOTE.ANY R30, PT, P0 ;  /* 0x00000000001e7806 */ /* 0x000fe400000e0100 */
[----:B0-----:R-:W-:Y:S02]  /*34e0*/  VOTE.ANY R31, PT, P1 ;  /* 0x00000000001f7806 */ /* 0x001fe400008e0100 */
        /* <DEDUP_REMOVED lines=24> */
[----:B------:R-:W0:Y:S01]  /*3670*/  FLO.U32 R35, R39 ;  /* 0x0000002700237300 */ /* 0x000e2200000e0000 */
[----:B------:R-:W-:Y:S02]  /*3680*/  LOP3.LUT R51, R4, R39, RZ, 0xc0, !PT ;  /* 0x0000002704337212 */ /* 0x000fe400078ec0ff */
[----:B------:R-:W-:-:S04]  /*3690*/  SHF.R.U32.HI R30, RZ, UR4, R30 ;  /* 0x00000004ff1e7c19 */ /* 0x000fc8000801161e */
[----:B------:R-:W-:Y:S01]  /*36a0*/  LOP3.LUT R31, R30, R7, RZ, 0x30, !PT ;  /* 0x000000071e1f7212 */ /* 0x000fe200078e30ff */
[----:B------:R-:W4:Y:S01]  /*36b0*/  POPC R51, R51 ;  /* 0x0000003300337309 */ /* 0x000f220000000000 */
[----:B0-----:R-:W-:-:S13]  /*36c0*/  ISETP.NE.AND P0, PT, R26, R35, PT ;  /* 0x000000231a00720c */ /* 0x001fda0003f05270 */
[----:B--234-:R-:W-:Y:S05]  /*36d0*/  @P0 BRA `(.L_x_34) ;  /* 0x0000000000080947 */ /* 0x01cfea0003800000 */
[----:B------:R-:W-:-:S06]  /*36e0*/  IMAD R36, R33, 0x4, R6 ;  /* 0x0000000421247824 */ /* 0x000fcc00078e0206 */
[----:B------:R0:W2:Y:S02]  /*36f0*/  ATOMS.ADD R36, [R36], R51 ;  /* 0x000000332424738c */ /* 0x0000a40000000000 */
.L_x_34:
[----:B------:R-:W-:Y:S05]  /*3700*/  BSYNC.RECONVERGENT B0 ;  /* 0x0000000000007941 */ /* 0x000fea0003800200 */
.L_x_33:
[----:B------:R-:W-:Y:S01]  /*3710*/  R2P PR, R31, 0x7f ;  /* 0x0000007f1f007804 */ /* 0x000fe20000000000 */
[----:B--2---:R2:W3:Y:S01]  /*3720*/  SHFL.IDX PT, R36, R36, R35, 0x1f ;  /* 0x00001f2324247589 */ /* 0x0044e200000e0000 */
[----:B------:R-:W-:Y:S11]  /*3730*/  BSSY.RECONVERGENT B0, `(.L_x_35) ;  /* 0x0000025000007945 */ /* 0x000ff60003800200 */
[----:B------:R-:W-:-:S02]  /*3740*/  VOTE.ANY R28, PT, P0 ;  /* 0x00000000001c7806 */ /* 0x000fc400000e0100 */
[----:B------:R-:W-:Y:S02]  /*3750*/  VOTE.ANY R33, PT, P1 ;  /* 0x0000000000217806 */ /* 0x000fe400008e0100 */
[----:B------:R-:W-:Y:S02]  /*3760*/  @!P0 LOP3.LUT R28, RZ, R28, RZ, 0x33, !PT ;  /* 0x0000001cff1c8212 */ /* 0x000fe400078e33ff */
[----:B------:R-:W-:Y:S02]  /*3770*/  VOTE.ANY R39, PT, P2 ;  /* 0x0000000000277806 */ /* 0x000fe400010e0100 */
[----:B------:R-:W-:Y:S02]  /*3780*/  @!P1 LOP3.LUT R33, RZ, R33, RZ, 0x33, !PT ;  /* 0x00000021ff219212 */ /* 0x000fe400078e33ff */
[----:B------:R-:W-:Y:S02]  /*3790*/  @!P2 LOP3.LUT R39, RZ, R39, RZ, 0x33, !PT ;  /* 0x00000027ff27a212 */ /* 0x000fe400078e33ff */
[----:B------:R-:W-:-:S02]  /*37a0*/  LOP3.LUT R28, R33, R28, RZ, 0xc0, !PT ;  /* 0x0000001c211c7212 */ /* 0x000fc400078ec0ff */
[----:B------:R-:W-:Y:S02]  /*37b0*/  VOTE.ANY R33, PT, P3 ;  /* 0x0000000000217806 */ /* 0x000fe400018e0100 */
[----:B------:R-:W-:Y:S02]  /*37c0*/  LOP3.LUT R28, R39, R28, RZ, 0xc0, !PT ;  /* 0x0000001c271c7212 */ /* 0x000fe400078ec0ff */
[----:B------:R-:W-:Y:S02]  /*37d0*/  LOP3.LUT P0, RZ, R31, 0x80, RZ, 0xc0, !PT ;  /* 0x000000801fff7812 */ /* 0x000fe4000780c0ff */
[----:B------:R-:W-:Y:S02]  /*37e0*/  VOTE.ANY R39, PT, P4 ;  /* 0x0000000000277806 */ /* 0x000fe400020e0100 */
[----:B------:R-:W-:Y:S02]  /*37f0*/  @!P3 LOP3.LUT R33, RZ, R33, RZ, 0x33, !PT ;  /* 0x00000021ff21b212 */ /* 0x000fe400078e33ff */
[----:B------:R-:W-:-:S02]  /*3800*/  @!P4 LOP3.LUT R39, RZ, R39, RZ, 0x33, !PT ;  /* 0x00000027ff27c212 */ /* 0x000fc400078e33ff */
[----:B------:R-:W-:Y:S02]  /*3810*/  LOP3.LUT R28, R33, R28, RZ, 0xc0, !PT ;  /* 0x0000001c211c7212 */ /* 0x000fe400078ec0ff */
[----:B------:R-:W-:Y:S02]  /*3820*/  VOTE.ANY R33, PT, P5 ;  /* 0x0000000000217806 */ /* 0x000fe400028e0100 */
[----:B------:R-:W-:Y:S02]  /*3830*/  LOP3.LUT R28, R39, R28, RZ, 0xc0, !PT ;  /* 0x0000001c271c7212 */ /* 0x000fe400078ec0ff */
[----:B------:R-:W-:Y:S02]  /*3840*/  VOTE.ANY R39, PT, P6 ;  /* 0x0000000000277806 */ /* 0x000fe400030e0100 */
[----:B------:R-:W-:Y:S02]  /*3850*/  @!P5 LOP3.LUT R33, RZ, R33, RZ, 0x33, !PT ;  /* 0x00000021ff21d212 */ /* 0x000fe400078e33ff */
[----:B------:R-:W-:-:S02]  /*3860*/  VOTE.ANY R41, PT, P0 ;  /* 0x0000000000297806 */ /* 0x000fc400000e0100 */
[----:B------:R-:W-:Y:S02]  /*3870*/  @!P6 LOP3.LUT R39, RZ, R39, RZ, 0x33, !PT ;  /* 0x00000027ff27e212 */ /* 0x000fe400078e33ff */
[----:B------:R-:W-:Y:S02]  /*3880*/  LOP3.LUT R28, R33, R28, RZ, 0xc0, !PT ;  /* 0x0000001c211c7212 */ /* 0x000fe400078ec0ff */
[----:B------:R-:W-:Y:S02]  /*3890*/  @!P0 LOP3.LUT R41, RZ, R41, RZ, 0x33, !PT ;  /* 0x00000029ff298212 */ /* 0x000fe400078e33ff */
[----:B------:R-:W-:Y:S02]  /*38a0*/  LOP3.LUT R28, R39, R28, RZ, 0xc0, !PT ;  /* 0x0000001c271c7212 */ /* 0x000fe400078ec0ff */
[----:B------:R-:W-:Y:S02]  /*38b0*/  ISETP.NE.AND P0, PT, R21, 0x7fffffff, PT ;  /* 0x7fffffff1500780c */ /* 0x000fe40003f05270 */
[----:B------:R-:W-:-:S02]  /*38c0*/  LOP3.LUT R39, R41, R28, RZ, 0xc0, !PT ;  /* 0x0000001c29277212 */ /* 0x000fc400078ec0ff */
[----:B------:R-:W-:Y:S02]  /*38d0*/  SEL R28, R21, 0x80000000, P0 ;  /* 0x80000000151c7807 */ /* 0x000fe40000000000 */
[----:B------:R-:W4:Y:S01]  /*38e0*/  FLO.U32 R41, R39 ;  /* 0x0000002700297300 */ /* 0x000f2200000e0000 */
[----:B------:R-:W-:Y:S02]  /*38f0*/  LOP3.LUT R38, R4, R39, RZ, 0xc0, !PT ;  /* 0x0000002704267212 */ /* 0x000fe400078ec0ff */
[----:B------:R-:W-:Y:S01]  /*3900*/  SHF.R.U32.HI R30, RZ, UR4, R28 ;  /* 0x00000004ff1e7c19 */ /* 0x000fe2000801161c */
[----:B------:R-:W-:-:S03]  /*3910*/  IMAD.MOV.U32 R28, RZ, RZ, RZ ;  /* 0x000000ffff1c7224 */ /* 0x000fc600078e00ff */
[----:B------:R-:W-:Y:S01]  /*3920*/  LOP3.LUT R33, R30, R7, RZ, 0x30, !PT ;  /* 0x000000071e217212 */ /* 0x000fe200078e30ff */
[----:B------:R-:W0:Y:S01]  /*3930*/  POPC R38, R38 ;  /* 0x0000002600267309 */ /* 0x000e220000000000 */
[----:B----4-:R-:W-:-:S13]  /*3940*/  ISETP.NE.AND P0, PT, R26, R41, PT ;  /* 0x000000291a00720c */ /* 0x010fda0003f05270 */
[----:B0-23--:R-:W-:Y:S05]  /*3950*/  @P0 BRA `(.L_x_36) ;  /* 0x0000000000080947 */ /* 0x00dfea0003800000 */
[----:B------:R-:W-:-:S05]  /*3960*/  IMAD R31, R31, 0x4, R6 ;  /* 0x000000041f1f7824 */ /* 0x000fca00078e0206 */
[----:B------:R0:W2:Y:S02]  /*3970*/  ATOMS.ADD R28, [R31], R38 ;  /* 0x000000261f1c738c */ /* 0x0000a40000000000 */
.L_x_36:
[----:B------:R-:W-:Y:S05]  /*3980*/  BSYNC.RECONVERGENT B0 ;  /* 0x0000000000007941 */ /* 0x000fea0003800200 */
.L_x_35:
        /* <DEDUP_REMOVED lines=39> */
.L_x_38:
[----:B------:R-:W-:Y:S05]  /*3c00*/  BSYNC.RECONVERGENT B0 ;  /* 0x0000000000007941 */ /* 0x000fea0003800200 */
.L_x_37:
        /* <DEDUP_REMOVED lines=39> */
.L_x_40:
[----:B------:R-:W-:Y:S05]  /*3e80*/  BSYNC.RECONVERGENT B0 ;  /* 0x0000000000007941 */ /* 0x000fea0003800200 */
.L_x_39:
        /* <DEDUP_REMOVED lines=39> */
.L_x_42:
[----:B------:R-:W-:Y:S05]  /*4100*/  BSYNC.RECONVERGENT B0 ;  /* 0x0000000000007941 */ /* 0x000fea0003800200 */
.L_x_41:
[----:B------:R-:W-:Y:S01]  /*4110*/  R2P PR, R31, 0x7f ;  /* 0x0000007f1f007804 */ /* 0x000fe20000000000 */
[----:B--2---:R2:W3:Y:S01]  /*4120*/  SHFL.IDX PT, R52, R52, R35, 0x1f ;  /* 0x00001f2334347589 */ /* 0x0044e200000e0000 */
[----:B------:R-:W-:Y:S11]  /*4130*/  BSSY.RECONVERGENT B0, `(.L_x_43) ;  /* 0x0000025000007945 */ /* 0x000ff60003800200 */
[----:B------:R-:W-:-:S02]  /*4140*/  VOTE.ANY R28, PT, P0 ;  /* 0x00000000001c7806 */ /* 0x000fc400000e0100 */
[----:B------:R-:W-:Y:S02]  /*4150*/  VOTE.ANY R33, PT, P1 ;  /* 0x0000000000217806 */ /* 0x000fe400008e0100 */
[----:B------:R-:W-:Y:S02]  /*4160*/  @!P0 LOP3.LUT R28, RZ, R28, RZ, 0x33, !PT ;  /* 0x0000001cff1c8212 */ /* 0x000fe400078e33ff */
[----:B------:R-:W-:Y:S02]  /*4170*/  @!P1 LOP3.LUT R33, RZ, R33, RZ, 0x33, !PT ;  /* 0x00000021ff219212 */ /* 0x000fe400078e33ff */
[----:B------:R-:W-:Y:S02]  /*4180*/  VOTE.ANY R47, PT, P2 ;  /* 0x00000000002f7806 */ /* 0x000fe400010e0100 */
[----:B------:R-:W-:Y:S02]  /*4190*/  LOP3.LUT R28, R33, R28, RZ, 0xc0, !PT ;  /* 0x0000001c211c7212 */ /* 0x000fe400078ec0ff */
[----:B------:R-:W-:-:S02]  /*41a0*/  VOTE.ANY R33, PT, P3 ;  /* 0x0000000000217806 */ /* 0x000fc400018e0100 */
[----:B------:R-:W-:Y:S02]  /*41b0*/  @!P2 LOP3.LUT R47, RZ, R47, RZ, 0x33, !PT ;  /* 0x0000002fff2fa212 */ /* 0x000fe400078e33ff */
[----:B------:R-:W-:Y:S02]  /*41c0*/  @!P3 LOP3.LUT R33, RZ, R33, RZ, 0x33, !PT ;  /* 0x00000021ff21b212 */ /* 0x000fe400078e33ff */
[----:B------:R-:W-:Y:S02]  /*41d0*/  LOP3.LUT R28, R47, R28, RZ, 0xc0, !PT ;  /* 0x0000001c2f1c7212 */ /* 0x000fe400078ec0ff */
[----:B------:R-:W-:Y:S02]  /*41e0*/  LOP3.LUT P0, RZ, R31, 0x80, RZ, 0xc0, !PT ;  /* 0x000000801fff7812 */ /* 0x000fe4000780c0ff */
[----:B------:R-:W-:Y:S02]  /*41f0*/  VOTE.ANY R47, PT, P4 ;  /* 0x00000000002f7806 */ /* 0x000fe400020e0100 */
[----:B------:R-:W-:-:S02]  /*4200*/  LOP3.LUT R28, R33, R28, RZ, 0xc0, !PT ;  /* 0x0000001c211c7212 */ /* 0x000fc400078ec0ff */
[----:B------:R-:W-:Y:S02]  /*4210*/  VOTE.ANY R33, PT, P5 ;  /* 0x0000000000217806 */ /* 0x000fe400028e0100 */
[----:B------:R-:W-:Y:S02]  /*4220*/  @!P4 LOP3.LUT R47, RZ, R47, RZ, 0x33, !PT ;  /* 0x0000002fff2fc212 */ /* 0x000fe400078e33ff */
[----:B------:R-:W-:Y:S02]  /*4230*/  @!P5 LOP3.LUT R33, RZ, R33, RZ, 0x33, !PT ;  /* 0x00000021ff21d212 */ /* 0x000fe400078e33ff */
[----:B------:R-:W-:Y:S02]  /*4240*/  LOP3.LUT R28, R47, R28, RZ, 0xc0, !PT ;  /* 0x0000001c2f1c7212 */ /* 0x000fe400078ec0ff */
[----:B------:R-:W-:Y:S02]  /*4250*/  VOTE.ANY R47, PT, P6 ;  /* 0x00000000002f7806 */ /* 0x000fe400030e0100 */
[----:B------:R-:W-:-:S02]  /*4260*/  LOP3.LUT R28, R33, R28, RZ, 0xc0, !PT ;  /* 0x0000001c211c7212 */ /* 0x000fc400078ec0ff */
[----:B------:R-:W-:Y:S02]  /*4270*/  VOTE.ANY R33, PT, P0 ;  /* 0x0000000000217806 */ /* 0x000fe400000e0100 */
[----:B------:R-:W-:Y:S02]  /*4280*/  @!P6 LOP3.LUT R47, RZ, R47, RZ, 0x33, !PT ;  /* 0x0000002fff2fe212 */ /* 0x000fe400078e33ff */
        /* <DEDUP_REMOVED lines=13> */
[----:B------:R-:W-:-:S06]  /*4360*/  IMAD R30, R31, 0x4, R6 ;  /* 0x000000041f1e7824 */ /* 0x000fcc00078e0206 */
[----:B------:R0:W2:Y:S02]  /*4370*/  ATOMS.ADD R30, [R30], R47 ;  /* 0x0000002f1e1e738c */ /* 0x0000a40000000000 */
.L_x_44:
[----:B------:R-:W-:Y:S05]  /*4380*/  BSYNC.RECONVERGENT B0 ;  /* 0x0000000000007941 */ /* 0x000fea0003800200 */
.L_x_43:
[----:B------:R-:W-:Y:S01]  /*4390*/  R2P PR, R33, 0x7f ;  /* 0x0000007f21007804 */ /* 0x000fe20000000000 */
[----:B--2---:R2:W3:Y:S01]  /*43a0*/  SHFL.IDX PT, R50, R30, R50, 0x1f ;  /* 0x00001f321e327589 */ /* 0x0044e200000e0000 */
[----:B------:R-:W-:Y:S01]  /*43b0*/  BSSY.RECONVERGENT B0, `(.L_x_45) ;  /* 0x0000025000007945 */ /* 0x000fe20003800200 */
[----:B------:R-:W-:-:S10]  /*43c0*/  IMAD.MOV.U32 R48, RZ, RZ, RZ ;  /* 0x000000ffff307224 */ /* 0x000fd400078e00ff */
[----:B------:R-:W-:Y:S02]  /*43d0*/  VOTE.ANY R28, PT, P0 ;  /* 0x00000000001c7806 */ /* 0x000fe400000e0100 */
[----:B------:R-:W-:Y:S02]  /*43e0*/  VOTE.ANY R31, PT, P1 ;  /* 0x00000000001f7806 */ /* 0x000fe400008e0100 */
[----:B------:R-:W-:Y:S02]  /*43f0*/  @!P0 LOP3.LUT R28, RZ, R28, RZ, 0x33, !PT ;  /* 0x0000001cff1c8212 */ /* 0x000fe400078e33ff */
[----:B------:R-:W-:Y:S02]  /*4400*/  @!P1 LOP3.LUT R31, RZ, R31, RZ, 0x33, !PT ;  /* 0x0000001fff1f9212 */ /* 0x000fe400078e33ff */
[----:B------:R-:W-:Y:S02]  /*4410*/  LOP3.LUT P0, RZ, R33, 0x80, RZ, 0xc0, !PT ;  /* 0x0000008021ff7812 */ /* 0x000fe4000780c0ff */
[----:B------:R-:W-:-:S02]  /*4420*/  LOP3.LUT R28, R31, R28, RZ, 0xc0, !PT ;  /* 0x0000001c1f1c7212 */ /* 0x000fc400078ec0ff */
[----:B------:R-:W-:-:S04]  /*4430*/  VOTE.ANY R31, PT, P2 ;  /* 0x00000000001f7806 */ /* 0x000fc800010e0100 */
[----:B------:R-:W-:-:S04]  /*4440*/  @!P2 LOP3.LUT R31, RZ, R31, RZ, 0x33, !PT ;  /* 0x0000001fff1fa212 */ /* 0x000fc800078e33ff */
[----:B------:R-:W-:Y:S02]  /*4450*/  LOP3.LUT R28, R31, R28, RZ, 0xc0, !PT ;  /* 0x0000001c1f1c7212 */ /* 0x000fe400078ec0ff */
        /* <DEDUP_REMOVED lines=13> */
[----:B------:R-:W-:Y:S02]  /*4530*/  @!P0 LOP3.LUT R31, RZ, R31, RZ, 0x33, !PT ;  /* 0x0000001fff1f8212 */ /* 0x000fe400078e33ff */
[C---:B------:R-:W-:Y:S02]  /*4540*/  ISETP.NE.AND P0, PT, R16.reuse, 0x7fffffff, PT ;  /* 0x7fffffff1000780c */ /* 0x040fe40003f05270 */
[----:B------:R-:W-:Y:S02]  /*4550*/  LOP3.LUT R35, R31, R28, RZ, 0xc0, !PT ;  /* 0x0000001c1f237212 */ /* 0x000fe400078ec0ff */
[----:B------:R-:W-:Y:S02]  /*4560*/  SEL R28, R16, 0x80000000, P0 ;  /* 0x80000000101c7807 */ /* 0x000fe40000000000 */
[----:B------:R-:W4:Y:S02]  /*4570*/  FLO.U32 R31, R35 ;  /* 0x00000023001f7300 */ /* 0x000f2400000e0000 */
[----:B------:R-:W-:-:S02]  /*4580*/  SHF.R.U32.HI R40, RZ, UR4, R28 ;  /* 0x00000004ff287c19 */ /* 0x000fc4000801161c */
[----:B------:R-:W-:Y:S02]  /*4590*/  LOP3.LUT R28, R4, R35, RZ, 0xc0, !PT ;  /* 0x00000023041c7212 */ /* 0x000fe400078ec0ff */
[----:B------:R-:W-:-:S04]  /*45a0*/  LOP3.LUT R40, R40, R7, RZ, 0x30, !PT ;  /* 0x0000000728287212 */ /* 0x000fc800078e30ff */
[----:B------:R-:W0:Y:S01]  /*45b0*/  POPC R28, R28 ;  /* 0x0000001c001c7309 */ /* 0x000e220000000000 */
[----:B----4-:R-:W-:-:S13]  /*45c0*/  ISETP.NE.AND P0, PT, R26, R31, PT ;  /* 0x0000001f1a00720c */ /* 0x010fda0003f05270 */
[----:B0-23--:R-:W-:Y:S05]  /*45d0*/  @P0 BRA `(.L_x_46) ;  /* 0x0000000000080947 */ /* 0x00dfea0003800000 */
[----:B------:R-:W-:-:S05]  /*45e0*/  IMAD R33, R33, 0x4, R6 ;  /* 0x0000000421217824 */ /* 0x000fca00078e0206 */
[----:B------:R0:W2:Y:S02]  /*45f0*/  ATOMS.ADD R48, [R33], R28 ;  /* 0x0000001c2130738c */ /* 0x0000a40000000000 */
.L_x_46:
[----:B------:R-:W-:Y:S05]  /*4600*/  BSYNC.RECONVERGENT B0 ;  /* 0x0000000000007941 */ /* 0x000fea0003800200 */
.L_x_45:
[----:B------:R-:W-:Y:S01]  /*4610*/  R2P PR, R40, 0x7f ;  /* 0x0000007f28007804 */ /* 0x000fe20000000000 */
[----:B--2---:R2:W3:Y:S01]  /*4620*/  SHFL.IDX PT, R31, R48, R31, 0x1f ;  /* 0x00001f1f301f7589 */ /* 0x0044e200000e0000 */
[----:B------:R-:W-:Y:S11]  /*4630*/  BSSY.RECONVERGENT B0, `(.L_x_47) ;  /* 0x0000025000007945 */ /* 0x000ff60003800200 */
[----:B------:R-:W-:-:S02]  /*4640*/  VOTE.ANY R30, PT, P0 ;  /* 0x00000000001e7806 */ /* 0x000fc400000e0100 */
[----:B0-----:R-:W-:Y:S02]  /*4650*/  VOTE.ANY R33, PT, P1 ;  /* 0x0000000000217806 */ /* 0x001fe400008e0100 */
[----:B------:R-:W-:Y:S02]  /*4660*/  @!P0 LOP3.LUT R30, RZ, R30, RZ, 0x33, !PT ;  /* 0x0000001eff1e8212 */ /* 0x000fe400078e33ff */
[----:B------:R-:W-:Y:S02]  /*4670*/  @!P1 LOP3.LUT R33, RZ, R33, RZ, 0x33, !PT ;  /* 0x00000021ff219212 */ /* 0x000fe400078e33ff */
[----:B------:R-:W-:Y:S02]  /*4680*/  LOP3.LUT P0, RZ, R40, 0x80, RZ, 0xc0, !PT ;  /* 0x0000008028ff7812 */ /* 0x000fe4000780c0ff */
[----:B------:R-:W-:Y:S02]  /*4690*/  LOP3.LUT R30, R33, R30, RZ, 0xc0, !PT ;  /* 0x0000001e211e7212 */ /* 0x000fe400078ec0ff */
[----:B------:R-:W-:-:S04]  /*46a0*/  VOTE.ANY R33, PT, P2 ;  /* 0x0000000000217806 */ /* 0x000fc800010e0100 */
[----:B------:R-:W-:-:S04]  /*46b0*/  @!P2 LOP3.LUT R33, RZ, R33, RZ, 0x33, !PT ;  /* 0x00000021ff21a212 */ /* 0x000fc800078e33ff */
[----:B------:R-:W-:Y:S02]  /*46c0*/  LOP3.LUT R30, R33, R30, RZ, 0xc0, !PT ;  /* 0x0000001e211e7212 */ /* 0x000fe400078ec0ff */
[----:B------:R-:W-:Y:S02]  /*46d0*/  VOTE.ANY R33, PT, P3 ;  /* 0x0000000000217806 */ /* 0x000fe400018e0100 */
[----:B------:R-:W-:Y:S02]  /*46e0*/  VOTE.ANY R35, PT, P0 ;  /* 0x0000000000237806 */ /* 0x000fe400000e0100 */
[----:B------:R-:W-:Y:S02]  /*46f0*/  @!P3 LOP3.LUT R33, RZ, R33, RZ, 0x33, !PT ;  /* 0x00000021ff21b212 */ /* 0x000fe400078e33ff */
[----:B------:R-:W-:Y:S02]  /*4700*/  @!P0 LOP3.LUT R35, RZ, R35, RZ, 0x33, !PT ;  /* 0x00000023ff238212 */ /* 0x000fe400078e33ff */
[----:B------:R-:W-:-:S02]  /*4710*/  LOP3.LUT R30, R33, R30, RZ, 0xc0, !PT ;  /* 0x0000001e211e7212 */ /* 0x000fc400078ec0ff */
[----:B------:R-:W-:Y:S02]  /*4720*/  VOTE.ANY R33, PT, P4 ;  /* 0x0000000000217806 */ /* 0x000fe400020e0100 */
[----:B------:R-:W-:Y:S02]  /*4730*/  ISETP.NE.AND P0, PT, R15, 0x7fffffff, PT ;  /* 0x7fffffff0f00780c */ /* 0x000fe40003f05270 */
[----:B------:R-:W-:-:S04]  /*4740*/  @!P4 LOP3.LUT R33, RZ, R33, RZ, 0x33, !PT ;  /* 0x00000021ff21c212 */ /* 0x000fc800078e33ff */
[----:B------:R-:W-:Y:S02]  /*4750*/  LOP3.LUT R30, R33, R30, RZ, 0xc0, !PT ;  /* 0x0000001e211e7212 */ /* 0x000fe400078ec0ff */
[----:B------:R-:W-:-:S04]  /*4760*/  VOTE.ANY R33, PT, P5 ;  /* 0x0000000000217806 */ /* 0x000fc800028e0100 */
[----:B------:R-:W-:-:S04]  /*4770*/  @!P5 LOP3.LUT R33, RZ, R33, RZ, 0x33, !PT ;  /* 0x00000021ff21d212 */ /* 0x000fc800078e33ff */
[----:B------:R-:W-:Y:S02]  /*4780*/  LOP3.LUT R30, R33, R30, RZ, 0xc0, !PT ;  /* 0x0000001e211e7212 */ /* 0x000fe400078ec0ff */
[----:B------:R-:W-:-:S04]  /*4790*/  VOTE.ANY R33, PT, P6 ;  /* 0x0000000000217806 */ /* 0x000fc800030e0100 */
[----:B------:R-:W-:-:S04]  /*47a0*/  @!P6 LOP3.LUT R33, RZ, R33, RZ, 0x33, !PT ;  /* 0x00000021ff21e212 */ /* 0x000fc800078e33ff */
[----:B------:R-:W-:-:S04]  /*47b0*/  LOP3.LUT R30, R33, R30, RZ, 0xc0, !PT ;  /* 0x0000001e211e7212 */ /* 0x000fc800078ec0ff */
[----:B------:R-:W-:Y:S02]  /*47c0*/  LOP3.LUT R35, R35, R30, RZ, 0xc0, !PT ;  /* 0x0000001e23237212 */ /* 0x000fe400078ec0ff */
[----:B------:R-:W-:Y:S02]  /*47d0*/  SEL R30, R15, 0x80000000, P0 ;  /* 0x800000000f1e7807 */ /* 0x000fe40000000000 */
[----:B------:R0:W4:Y:S02]  /*47e0*/  FLO.U32 R33, R35 ;  /* 0x0000002300217300 */ /* 0x00012400000e0000 */
[----:B------:R-:W-:Y:S02]  /*47f0*/  SHF.R.U32.HI R46, RZ, UR4, R30 ;  /* 0x00000004ff2e7c19 */ /* 0x000fe4000801161e */
[----:B------:R-:W-:Y:S02]  /*4800*/  LOP3.LUT R30, R4, R35, RZ, 0xc0, !PT ;  /* 0x00000023041e7212 */ /* 0x000fe400078ec0ff */
[----:B------:R-:W-:Y:S01]  /*4810*/  LOP3.LUT R46, R46, R7, RZ, 0x30, !PT ;  /* 0x000000072e2e7212 */ /* 0x000fe200078e30ff */
[----:B0-----:R-:W-:-:S03]  /*4820*/  IMAD.MOV.U32 R35, RZ, RZ, RZ ;  /* 0x000000ffff237224 */ /* 0x001fc600078e00ff */
[----:B------:R-:W0:Y:S01]  /*4830*/  POPC R30, R30 ;  /* 0x0000001e001e7309 */ /* 0x000e220000000000 */
[----:B----4-:R-:W-:-:S13]  /*4840*/  ISETP.NE.AND P0, PT, R26, R33, PT ;  /* 0x000000211a00720c */ /* 0x010fda0003f05270 */
[----:B0-23--:R-:W-:Y:S05]  /*4850*/  @P0 BRA `(.L_x_48) ;  /* 0x0000000000080947 */ /* 0x00dfea0003800000 */
[----:B------:R-:W-:-:S06]  /*4860*/  IMAD R35, R40, 0x4, R6 ;  /* 0x0000000428237824 */ /* 0x000fcc00078e0206 */
[----:B------:R0:W2:Y:S02]  /*4870*/  ATOMS.ADD R35, [R35], R30 ;  /* 0x0000001e2323738c */ /* 0x0000a40000000000 */
.L_x_48:
[----:B------:R-:W-:Y:S05]  /*4880*/  BSYNC.RECONVERGENT B0 ;  /* 0x0000000000007941 */ /* 0x000fea0003800200 */
.L_x_47:
[----:B------:R-:W-:Y:S01]  /*4890*/  R2P PR, R46, 0x7f ;  /* 0x0000007f2e007804 */ /* 0x000fe20000000000 */
[----:B------:R-:W-:Y:S01]  /*48a0*/  IMAD.IADD R32, R32, 0x1, R53 ;  /* 0x0000000120207824 */ /* 0x000fe200078e0235 */
[----:B--2---:R2:W3:Y:S01]  /*48b0*/  SHFL.IDX PT, R33, R35, R33, 0x1f ;  /* 0x00001f2123217589 */ /* 0x0044e200000e0000 */
[----:B------:R-:W-:Y:S01]  /*48c0*/  IMAD.IADD R34, R34, 0x1, R37 ;  /* 0x0000000122227824 */ /* 0x000fe200078e0225 */
[----:B------:R-:W-:Y:S09]  /*48d0*/  BSSY.RECONVERGENT B0, `(.L_x_49) ;  /* 0x0000025000007945 */ /* 0x000ff20003800200 */
[----:B------:R-:W-:-:S02]  /*48e0*/  VOTE.ANY R40, PT, P0 ;  /* 0x0000000000287806 */ /* 0x000fc400000e0100 */
[----:B------:R-:W-:Y:S02]  /*48f0*/  VOTE.ANY R53, PT, P1 ;  /* 0x0000000000357806 */ /* 0x000fe400008e0100 */
[----:B------:R-:W-:Y:S02]  /*4900*/  @!P0 LOP3.LUT R40, RZ, R40, RZ, 0x33, !PT ;  /* 0x00000028ff288212 */ /* 0x000fe400078e33ff */
[----:B------:R-:W-:Y:S02]  /*4910*/  @!P1 LOP3.LUT R53, RZ, R53, RZ, 0x33, !PT ;  /* 0x00000035ff359212 */ /* 0x000fe400078e33ff */
[----:B------:R-:W-:Y:S02]  /*4920*/  LOP3.LUT P0, RZ, R46, 0x80, RZ, 0xc0, !PT ;  /* 0x000000802eff7812 */ /* 0x000fe4000780c0ff */
        /* <DEDUP_REMOVED lines=21> */
[----:B------:R4:W5:Y:S02]  /*4a80*/  FLO.U32 R40, R48 ;  /* 0x0000003000287300 */ /* 0x00096400000e0000 */
[----:B------:R-:W-:-:S04]  /*4a90*/  SHF.R.U32.HI R37, RZ, UR4, R37 ;  /* 0x00000004ff257c19 */ /* 0x000fc80008011625 */
[----:B------:R-:W-:Y:S01]  /*4aa0*/  LOP3.LUT R53, R37, R7, RZ, 0x30, !PT ;  /* 0x0000000725357212 */ /* 0x000fe200078e30ff */
[----:B------:R-:W-:Y:S01]  /*4ab0*/  IMAD.MOV.U32 R37, RZ, RZ, RZ ;  /* 0x000000ffff257224 */ /* 0x000fe200078e00ff */
[----:B----4-:R-:W-:-:S04]  /*4ac0*/  LOP3.LUT R48, R4, R48, RZ, 0xc0, !PT ;  /* 0x0000003004307212 */ /* 0x010fc800078ec0ff */
[----:B--2---:R2:W4:Y:S01]  /*4ad0*/  POPC R35, R48 ;  /* 0x0000003000237309 */ /* 0x0045220000000000 */
[----:B-----5:R-:W-:-:S13]  /*4ae0*/  ISETP.NE.AND P0, PT, R26, R40, PT ;  /* 0x000000281a00720c */ /* 0x020fda0003f05270 */
[----:B--234-:R-:W-:Y:S05]  /*4af0*/  @P0 BRA `(.L_x_50) ;  /* 0x0000000000080947 */ /* 0x01cfea0003800000 */
[----:B------:R-:W-:-:S05]  /*4b00*/  IMAD R46, R46, 0x4, R6 ;  /* 0x000000042e2e7824 */ /* 0x000fca00078e0206 */
[----:B------:R2:W3:Y:S02]  /*4b10*/  ATOMS.ADD R37, [R46], R35 ;  /* 0x000000232e25738c */ /* 0x0004e40000000000 */
.L_x_50:
[----:B------:R-:W-:Y:S05]  /*4b20*/  BSYNC.RECONVERGENT B0 ;  /* 0x0000000000007941 */ /* 0x000fea0003800200 */
.L_x_49:
[----:B------:R-:W-:Y:S01]  /*4b30*/  R2P PR, R53, 0x7f ;  /* 0x0000007f35007804 */ /* 0x000fe20000000000 */
[----:B------:R-:W-:Y:S01]  /*4b40*/  IMAD.IADD R36, R51, 0x1, R36 ;  /* 0x0000000133247824 */ /* 0x000fe200078e0224 */
[----:B---3--:R3:W4:Y:S01]  /*4b50*/  SHFL.IDX PT, R40, R37, R40, 0x1f ;  /* 0x00001f2825287589 */ /* 0x00872200000e0000 */
[----:B------:R-:W-:Y:S01]  /*4b60*/  IMAD.IADD R38, R38, 0x1, R41 ;  /* 0x0000000126267824 */ /* 0x000fe200078e0229 */
[----:B------:R-:W-:Y:S09]  /*4b70*/  BSSY.RECONVERGENT B0, `(.L_x_51) ;  /* 0x0000025000007945 */ /* 0x000ff20003800200 */
[----:B--2---:R-:W-:-:S02]  /*4b80*/  VOTE.ANY R46, PT, P0 ;  /* 0x00000000002e7806 */ /* 0x004fc400000e0100 */
        /* <DEDUP_REMOVED lines=22> */
[----:B------:R-:W-:Y:S02]  /*4cf0*/  ISETP.NE.AND P0, PT, R13, 0x7fffffff, PT ;  /* 0x7fffffff0d00780c */ /* 0x000fe40003f05270 */
[----:B------:R-:W-:Y:S02]  /*4d00*/  LOP3.LUT R48, R51, R46, RZ, 0xc0, !PT ;  /* 0x0000002e33307212 */ /* 0x000fe400078ec0ff */
[----:B------:R-:W-:Y:S02]  /*4d10*/  SEL R41, R13, 0x80000000, P0 ;  /* 0x800000000d297807 */ /* 0x000fe40000000000 */
[----:B------:R2:W5:Y:S02]  /*4d20*/  FLO.U32 R46, R48 ;  /* 0x00000030002e7300 */ /* 0x00056400000e0000 */
[----:B------:R-:W-:-:S04]  /*4d30*/  SHF.R.U32.HI R41, RZ, UR4, R41 ;  /* 0x00000004ff297c19 */ /* 0x000fc80008011629 */
[----:B------:R-:W-:Y:S01]  /*4d40*/  LOP3.LUT R51, R41, R7, RZ, 0x30, !PT ;  /* 0x0000000729337212 */ /* 0x000fe200078e30ff */
[----:B------:R-:W-:Y:S01]  /*4d50*/  IMAD.MOV.U32 R41, RZ, RZ, RZ ;  /* 0x000000ffff297224 */ /* 0x000fe200078e00ff */
[----:B--2---:R-:W-:-:S04]  /*4d60*/  LOP3.LUT R48, R4, R48, RZ, 0xc0, !PT ;  /* 0x0000003004307212 */ /* 0x004fc800078ec0ff */
[----:B---3--:R2:W3:Y:S01]  /*4d70*/  POPC R37, R48 ;  /* 0x0000003000257309 */ /* 0x0084e20000000000 */
[----:B-----5:R-:W-:-:S13]  /*4d80*/  ISETP.NE.AND P0, PT, R26, R46, PT ;  /* 0x0000002e1a00720c */ /* 0x020fda0003f05270 */
[----:B--234-:R-:W-:Y:S05]  /*4d90*/  @P0 BRA `(.L_x_52) ;  /* 0x0000000000080947 */ /* 0x01cfea0003800000 */
[----:B------:R-:W-:-:S05]  /*4da0*/  IMAD R48, R53, 0x4, R6 ;  /* 0x0000000435307824 */ /* 0x000fca00078e0206 */
[----:B------:R2:W3:Y:S02]  /*4db0*/  ATOMS.ADD R41, [R48], R37 ;  /* 0x000000253029738c */ /* 0x0004e40000000000 */
.L_x_52:
[----:B------:R-:W-:Y:S05]  /*4dc0*/  BSYNC.RECONVERGENT B0 ;  /* 0x0000000000007941 */ /* 0x000fea0003800200 */
.L_x_51:
        /* <DEDUP_REMOVED lines=31> */
[----:B------:R-:W2:Y:S02]  /*4fc0*/  FLO.U32 R39, R53 ;  /* 0x0000003500277300 */ /* 0x000ea400000e0000 */
[----:B------:R-:W-:-:S02]  /*4fd0*/  SHF.R.U32.HI R48, RZ, UR4, R43 ;  /* 0x00000004ff307c19 */ /* 0x000fc4000801162b */
[----:B------:R-:W-:Y:S02]  /*4fe0*/  LOP3.LUT R43, R4, R53, RZ, 0xc0, !PT ;  /* 0x00000035042b7212 */ /* 0x000fe400078ec0ff */
[----:B---3--:R-:W-:Y:S01]  /*4ff0*/  LOP3.LUT R41, R48, R7, RZ, 0x30, !PT ;  /* 0x0000000730297212 */ /* 0x008fe200078e30ff */
[----:B------:R-:W-:-:S03]  /*5000*/  IMAD.MOV.U32 R48, RZ, RZ, RZ ;  /* 0x000000ffff307224 */ /* 0x000fc600078e00ff */
[----:B------:R-:W3:Y:S01]  /*5010*/  POPC R43, R43 ;  /* 0x0000002b002b7309 */ /* 0x000ee20000000000 */
[----:B--2---:R-:W-:-:S13]  /*5020*/  ISETP.NE.AND P0, PT, R26, R39, PT ;  /* 0x000000271a00720c */ /* 0x004fda0003f05270 */
[----:B---34-:R-:W-:Y:S05]  /*5030*/  @P0 BRA `(.L_x_54) ;  /* 0x0000000000080947 */ /* 0x018fea0003800000 */
[----:B------:R-:W-:-:S06]  /*5040*/  IMAD R48, R51, 0x4, R6 ;  /* 0x0000000433307824 */ /* 0x000fcc00078e0206 */
[----:B------:R2:W3:Y:S02]  /*5050*/  ATOMS.ADD R48, [R48], R43 ;  /* 0x0000002b3030738c */ /* 0x0004e40000000000 */
.L_x_54:
[----:B------:R-:W-:Y:S05]  /*5060*/  BSYNC.RECONVERGENT B0 ;  /* 0x0000000000007941 */ /* 0x000fea0003800200 */
.L_x_53:
[----:B------:R-:W-:Y:S01]  /*5070*/  R2P PR, R41, 0x7f ;  /* 0x0000007f29007804 */ /* 0x000fe20000000000 */
[----:B------:R-:W-:Y:S01]  /*5080*/  IMAD.IADD R52, R49, 0x1, R52 ;  /* 0x0000000131347824 */ /* 0x000fe200078e0234 */
[----:B---3--:R3:W4:Y:S01]  /*5090*/  SHFL.IDX PT, R48, R48, R39, 0x1f ;  /* 0x00001f2730307589 */ /* 0x00872200000e0000 */
        /* <DEDUP_REMOVED lines=28> */
[----:B------:R5:W0:Y:S01]  /*5260*/  FLO.U32 R49, R51 ;  /* 0x0000003300317300 */ /* 0x000a2200000e0000 */
[----:B------:R-:W-:Y:S02]  /*5270*/  LOP3.LUT R53, R4, R51, RZ, 0xc0, !PT ;  /* 0x0000003304357212 */ /* 0x000fe400078ec0ff */
[----:B------:R-:W-:-:S05]  /*5280*/  SHF.R.U32.HI R47, RZ, UR4, R47 ;  /* 0x00000004ff2f7c19 */ /* 0x000fca000801162f */
[----:B------:R-:W1:Y:S01]  /*5290*/  POPC R53, R53 ;  /* 0x0000003500357309 */ /* 0x000e620000000000 */
[----:B-----5:R-:W-:Y:S01]  /*52a0*/  LOP3.LUT R51, R47, R7, RZ, 0x30, !PT ;  /* 0x000000072f337212 */ /* 0x020fe200078e30ff */
[----:B------:R-:W-:Y:S01]  /*52b0*/  IMAD.MOV.U32 R47, RZ, RZ, RZ ;  /* 0x000000ffff2f7224 */ /* 0x000fe200078e00ff */
[----:B0-----:R-:W-:-:S13]  /*52c0*/  ISETP.NE.AND P0, PT, R26, R49, PT ;  /* 0x000000311a00720c */ /* 0x001fda0003f05270 */
[----:B-1-34-:R-:W-:Y:S05]  /*52d0*/  @P0 BRA `(.L_x_56) ;  /* 0x0000000000080947 */ /* 0x01afea0003800000 */
[----:B------:R-:W-:-:S05]  /*52e0*/  IMAD R41, R41, 0x4, R6 ;  /* 0x0000000429297824 */ /* 0x000fca00078e0206 */
[----:B------:R0:W1:Y:S02]  /*52f0*/  ATOMS.ADD R47, [R41], R53 ;  /* 0x00000035292f738c */ /* 0x0000640000000000 */
.L_x_56:
[----:B------:R-:W-:Y:S05]  /*5300*/  BSYNC.RECONVERGENT B0 ;  /* 0x0000000000007941 */ /* 0x000fea0003800200 */
.L_x_55:
[----:B------:R-:W-:Y:S01]  /*5310*/  R2P PR, R51, 0x7f ;  /* 0x0000007f33007804 */ /* 0x000fe20000000000 */
[----:B------:R-:W-:Y:S01]  /*5320*/  IMAD.IADD R28, R28, 0x1, R31 ;  /* 0x000000011c1c7824 */ /* 0x000fe200078e021f */
[----:B-1----:R1:W3:Y:S01]  /*5330*/  SHFL.IDX PT, R47, R47, R49, 0x1f ;  /* 0x00001f312f2f7589 */ /* 0x0022e200000e0000 */
        /* <DEDUP_REMOVED lines=28> */
[----:B------:R4:W5:Y:S01]  /*5500*/  FLO.U32 R31, R39 ;  /* 0x00000027001f7300 */ /* 0x00096200000e0000 */
[----:B0-----:R-:W-:Y:S02]  /*5510*/  LOP3.LUT R41, R4, R39, RZ, 0xc0, !PT ;  /* 0x0000002704297212 */ /* 0x001fe400078ec0ff */
[----:B------:R-:W-:-:S05]  /*5520*/  SHF.R.U32.HI R33, RZ, UR4, R33 ;  /* 0x00000004ff217c19 */ /* 0x000fca0008011621 */
[----:B------:R-:W0:Y:S01]  /*5530*/  POPC R41, R41 ;  /* 0x0000002900297309 */ /* 0x000e220000000000 */
[----:B----4-:R-:W-:Y:S01]  /*5540*/  LOP3.LUT R39, R33, R7, RZ, 0x30, !PT ;  /* 0x0000000721277212 */ /* 0x010fe200078e30ff */
[----:B------:R-:W-:Y:S01]  /*5550*/  IMAD.MOV.U32 R33, RZ, RZ, RZ ;  /* 0x000000ffff217224 */ /* 0x000fe200078e00ff */
[----:B-----5:R-:W-:-:S13]  /*5560*/  ISETP.NE.AND P0, PT, R26, R31, PT ;  /* 0x0000001f1a00720c */ /* 0x020fda0003f05270 */
[----:B01-3--:R-:W-:Y:S05]  /*5570*/  @P0 BRA `(.L_x_58) ;  /* 0x0000000000080947 */ /* 0x00bfea0003800000 */
[----:B------:R-:W-:-:S06]  /*5580*/  IMAD R33, R51, 0x4, R6 ;  /* 0x0000000433217824 */ /* 0x000fcc00078e0206 */
[----:B------:R0:W1:Y:S02]  /*5590*/  ATOMS.ADD R33, [R33], R41 ;  /* 0x000000292121738c */ /* 0x0000640000000000 */
.L_x_58:
[----:B------:R-:W-:Y:S05]  /*55a0*/  BSYNC.RECONVERGENT B0 ;  /* 0x0000000000007941 */ /* 0x000fea0003800200 */
.L_x_57:
        /* <DEDUP_REMOVED lines=31> */
[----:B------:R4:W5:Y:S01]  /*57a0*/  FLO.U32 R35, R49 ;  /* 0x0000003100237300 */ /* 0x00096200000e0000 */
[----:B------:R-:W-:Y:S02]  /*57b0*/  LOP3.LUT R51, R4, R49, RZ, 0xc0, !PT ;  /* 0x0000003104337212 */ /* 0x000fe400078ec0ff */
        /* <DEDUP_REMOVED lines=8> */
.L_x_60:
[----:B------:R-:W-:Y:S05]  /*5840*/  BSYNC.RECONVERGENT B0 ;  /* 0x0000000000007941 */ /* 0x000fea0003800200 */
.L_x_59:
        /* <DEDUP_REMOVED lines=30> */
[----:B--2---:R-:W-:Y:S02]  /*5a30*/  SEL R43, R8, 0x80000000, P0 ;  /* 0x80000000082b7807 */ /* 0x004fe40000000000 */
[----:B------:R2:W4:Y:S02]  /*5a40*/  FLO.U32 R31, R39 ;  /* 0x00000027001f7300 */ /* 0x00052400000e0000 */
[----:B------:R-:W-:-:S02]  /*5a50*/  SHF.R.U32.HI R53, RZ, UR4, R43 ;  /* 0x00000004ff357c19 */ /* 0x000fc4000801162b */
[----:B------:R-:W-:Y:S02]  /*5a60*/  LOP3.LUT R43, R4, R39, RZ, 0xc0, !PT ;  /* 0x00000027042b7212 */ /* 0x000fe400078ec0ff */
[----:B------:R-:W-:Y:S01]  /*5a70*/  LOP3.LUT R53, R53, R7, RZ, 0x30, !PT ;  /* 0x0000000735357212 */ /* 0x000fe200078e30ff */
[----:B--2---:R-:W-:-:S03]  /*5a80*/  IMAD.MOV.U32 R39, RZ, RZ, RZ ;  /* 0x000000ffff277224 */ /* 0x004fc600078e00ff */
[----:B------:R-:W2:Y:S01]  /*5a90*/  POPC R43, R43 ;  /* 0x0000002b002b7309 */ /* 0x000ea20000000000 */
[----:B----4-:R-:W-:-:S13]  /*5aa0*/  ISETP.NE.AND P0, PT, R26, R31, PT ;  /* 0x0000001f1a00720c */ /* 0x010fda0003f05270 */
[----:B-123--:R-:W-:Y:S05]  /*5ab0*/  @P0 BRA `(.L_x_62) ;  /* 0x0000000000080947 */ /* 0x00efea0003800000 */
[----:B------:R-:W-:-:S06]  /*5ac0*/  IMAD R39, R49, 0x4, R6 ;  /* 0x0000000431277824 */ /* 0x000fcc00078e0206 */
[----:B------:R1:W2:Y:S02]  /*5ad0*/  ATOMS.ADD R39, [R39], R43 ;  /* 0x0000002b2727738c */ /* 0x0002a40000000000 */
.L_x_62:
[----:B------:R-:W-:Y:S05]  /*5ae0*/  BSYNC.RECONVERGENT B0 ;  /* 0x0000000000007941 */ /* 0x000fea0003800200 */
.L_x_61:
[----:B------:R-:W-:Y:S01]  /*5af0*/  R2P PR, R53, 0x7f ;  /* 0x0000007f35007804 */ /* 0x000fe20000000000 */
[----:B--2---:R2:W3:Y:S01]  /*5b00*/  SHFL.IDX PT, R31, R39, R31, 0x1f ;  /* 0x00001f1f271f7589 */ /* 0x0044e200000e0000 */
[----:B------:R-:W-:Y:S11]  /*5b10*/  BSSY.RECONVERGENT B0, `(.L_x_63) ;  /* 0x0000021000007945 */ /* 0x000ff60003800200 */
[----:B------:R-:W-:-:S02]  /*5b20*/  VOTE.ANY R35, PT, P0 ;  /* 0x0000000000237806 */ /* 0x000fc400000e0100 */
[----:B------:R-:W-:Y:S02]  /*5b30*/  VOTE.ANY R49, PT, P1 ;  /* 0x0000000000317806 */ /* 0x000fe400008e0100 */
[----:B------:R-:W-:Y:S02]  /*5b40*/  @!P0 LOP3.LUT R35, RZ, R35, RZ, 0x33, !PT ;  /* 0x00000023ff238212 */ /* 0x000fe400078e33ff */
[----:B------:R-:W-:Y:S02]  /*5b50*/  @!P1 LOP3.LUT R49, RZ, R49, RZ, 0x33, !PT ;  /* 0x00000031ff319212 */ /* 0x000fe400078e33ff */
[----:B--2---:R-:W-:Y:S02]  /*5b60*/  VOTE.ANY R39, PT, P5 ;  /* 0x0000000000277806 */ /* 0x004fe400028e0100 */
[----:B------:R-:W-:Y:S02]  /*5b70*/  LOP3.LUT R35, R49, R35, RZ, 0xc0, !PT ;  /* 0x0000002331237212 */ /* 0x000fe400078ec0ff */
[----:B------:R-:W-:-:S02]  /*5b80*/  VOTE.ANY R49, PT, P2 ;  /* 0x0000000000317806 */ /* 0x000fc400010e0100 */
        /* <DEDUP_REMOVED lines=9> */
[----:B------:R-:W-:Y:S01]  /*5c20*/  LOP3.LUT R35, R49, R35, RZ, 0xc0, !PT ;  /* 0x0000002331237212 */ /* 0x000fe200078ec0ff */
[----:B------:R-:W-:-:S03]  /*5c30*/  IMAD.MOV.U32 R49, RZ, RZ, RZ ;  /* 0x000000ffff317224 */ /* 0x000fc600078e00ff */
[----:B------:R-:W-:Y:S02]  /*5c40*/  LOP3.LUT R35, R39, R35, RZ, 0xc0, !PT ;  /* 0x0000002327237212 */ /* 0x000fe400078ec0ff */
[----:B------:R-:W-:-:S04]  /*5c50*/  VOTE.ANY R39, PT, P6 ;  /* 0x0000000000277806 */ /* 0x000fc800030e0100 */
[----:B------:R-:W-:-:S04]  /*5c60*/  @!P6 LOP3.LUT R39, RZ, R39, RZ, 0x33, !PT ;  /* 0x00000027ff27e212 */ /* 0x000fc800078e33ff */
[----:B------:R-:W-:Y:S02]  /*5c70*/  LOP3.LUT R35, R39, R35, RZ, 0xc0, !PT ;  /* 0x0000002327237212 */ /* 0x000fe400078ec0ff */
[----:B------:R-:W-:-:S04]  /*5c80*/  VOTE.ANY R39, PT, P0 ;  /* 0x0000000000277806 */ /* 0x000fc800000e0100 */
[----:B------:R-:W-:-:S04]  /*5c90*/  @!P0 LOP3.LUT R39, RZ, R39, RZ, 0x33, !PT ;  /* 0x00000027ff278212 */ /* 0x000fc800078e33ff */
[----:B------:R-:W-:-:S04]  /*5ca0*/  LOP3.LUT R39, R39, R35, RZ, 0xc0, !PT ;  /* 0x0000002327277212 */ /* 0x000fc800078ec0ff */
[----:B------:R-:W2:Y:S01]  /*5cb0*/  FLO.U32 R35, R39 ;  /* 0x0000002700237300 */ /* 0x000ea200000e0000 */
[----:B------:R-:W-:-:S07]  /*5cc0*/  LOP3.LUT R4, R4, R39, RZ, 0xc0, !PT ;  /* 0x0000002704047212 */ /* 0x000fce00078ec0ff */
[----:B------:R-:W4:Y:S01]  /*5cd0*/  POPC R4, R4 ;  /* 0x0000000400047309 */ /* 0x000f220000000000 */
[----:B--2---:R-:W-:-:S13]  /*5ce0*/  ISETP.NE.AND P0, PT, R26, R35, PT ;  /* 0x000000231a00720c */ /* 0x004fda0003f05270 */
[----:B---34-:R-:W-:Y:S05]  /*5cf0*/  @P0 BRA `(.L_x_64) ;  /* 0x0000000000080947 */ /* 0x018fea0003800000 */
[----:B------:R-:W-:-:S06]  /*5d00*/  IMAD R49, R53, 0x4, R6 ;  /* 0x0000000435317824 */ /* 0x000fcc00078e0206 */
[----:B------:R2:W3:Y:S02]  /*5d10*/  ATOMS.ADD R49, [R49], R4 ;  /* 0x000000043131738c */ /* 0x0004e40000000000 */
.L_x_64:
[----:B------:R-:W-:Y:S05]  /*5d20*/  BSYNC.RECONVERGENT B0 ;  /* 0x0000000000007941 */ /* 0x000fea0003800200 */
.L_x_63:
[----:B------:R-:W-:Y:S01]  /*5d30*/  BAR.SYNC.DEFER_BLOCKING 0x0 ;  /* 0x0000000000007b1d */ /* 0x000fe20000010000 */
[----:B------:R-:W-:Y:S01]  /*5d40*/  IMAD.IADD R6, R41, 0x1, R33 ;  /* 0x0000000129067824 */ /* 0x000fe200078e0221 */
[----:B------:R-:W-:Y:S01]  /*5d50*/  ISETP.NE.AND P0, PT, R45, RZ, PT ;  /* 0x000000ff2d00720c */ /* 0x000fe20003f05270 */
[----:B------:R-:W-:Y:S02]  /*5d60*/  IMAD R33, R32, 0x4, R29 ;  /* 0x0000000420217824 */ /* 0x000fe400078e021d */
[----:B------:R-:W-:Y:S01]  /*5d70*/  IMAD.IADD R32, R43, 0x1, R31 ;  /* 0x000000012b207824 */ /* 0x000fe200078e021f */
[----:B------:R-:W-:Y:S01]  /*5d80*/  BSSY B1, `(.L_x_65) ;  /* 0x0000058000017945 */ /* 0x000fe20003800000 */
[--C-:B------:R-:W-:Y:S01]  /*5d90*/  IMAD R31, R34, 0x4, R29.reuse ;  /* 0x00000004221f7824 */ /* 0x100fe200078e021d */
[----:B---3--:R3:W2:Y:S01]  /*5da0*/  SHFL.IDX PT, R49, R49, R35, 0x1f ;  /* 0x00001f2331317589 */ /* 0x0086a200000e0000 */
[----:B------:R-:W-:Y:S02]  /*5db0*/  IMAD R36, R36, 0x4, R29 ;  /* 0x0000000424247824 */ /* 0x000fe400078e021d */
[----:B------:R-:W-:-:S02]  /*5dc0*/  IMAD.IADD R26, R51, 0x1, R37 ;  /* 0x00000001331a7824 */ /* 0x000fc400078e0225 */
[--C-:B------:R-:W-:Y:S02]  /*5dd0*/  IMAD R42, R42, 0x4, R29.reuse ;  /* 0x000000042a2a7824 */ /* 0x100fe400078e021d */
[--C-:B------:R-:W-:Y:S02]  /*5de0*/  IMAD R37, R44, 0x4, R29.reuse ;  /* 0x000000042c257824 */ /* 0x100fe400078e021d */
[--C-:B------:R-:W-:Y:S02]  /*5df0*/  IMAD R52, R52, 0x4, R29.reuse ;  /* 0x0000000434347824 */ /* 0x100fe400078e021d */
[--C-:B---3--:R-:W-:Y:S02]  /*5e00*/  IMAD R35, R38, 0x4, R29.reuse ;  /* 0x0000000426237824 */ /* 0x108fe400078e021d */
[--C-:B------:R-:W-:Y:S02]  /*5e10*/  IMAD R39, R50, 0x4, R29.reuse ;  /* 0x0000000432277824 */ /* 0x100fe400078e021d */
[--C-:B------:R-:W-:Y:S01]  /*5e20*/  IMAD R28, R28, 0x4, R29.reuse ;  /* 0x000000041c1c7824 */ /* 0x100fe200078e021d */
[----:B------:R3:W-:Y:S01]  /*5e30*/  STS [R33+-0x4], R25 ;  /* 0xfffffc1921007388 */ /* 0x0007e20000000800 */
[----:B------:R-:W-:-:S02]  /*5e40*/  IMAD R40, R40, 0x4, R29 ;  /* 0x0000000428287824 */ /* 0x000fc400078e021d */
[--C-:B------:R-:W-:Y:S01]  /*5e50*/  IMAD R48, R48, 0x4, R29.reuse ;  /* 0x0000000430307824 */ /* 0x100fe200078e021d */
[----:B------:R-:W-:Y:S01]  /*5e60*/  STS [R31+-0x4], R24 ;  /* 0xfffffc181f007388 */ /* 0x000fe20000000800 */
[--C-:B------:R-:W-:Y:S02]  /*5e70*/  IMAD R47, R47, 0x4, R29.reuse ;  /* 0x000000042f2f7824 */ /* 0x100fe400078e021d */
[----:B------:R-:W-:Y:S01]  /*5e80*/  IMAD R6, R6, 0x4, R29 ;  /* 0x0000000406067824 */ /* 0x000fe200078e021d */
[----:B------:R4:W-:Y:S01]  /*5e90*/  STS [R36+-0x4], R23 ;  /* 0xfffffc1724007388 */ /* 0x0009e20000000800 */
[----:B--2---:R-:W-:Y:S02]  /*5ea0*/  IMAD.IADD R4, R4, 0x1, R49 ;  /* 0x0000000104047824 */ /* 0x004fe400078e0231 */
[--C-:B---3--:R-:W-:Y:S01]  /*5eb0*/  IMAD R25, R46, 0x4, R29.reuse ;  /* 0x000000042e197824 */ /* 0x108fe200078e021d */
[----:B------:R-:W-:Y:S01]  /*5ec0*/  STS [R35+-0x4], R22 ;  /* 0xfffffc1623007388 */ /* 0x000fe20000000800 */
[----:B------:R-:W-:-:S03]  /*5ed0*/  IMAD R32, R32, 0x4, R29 ;  /* 0x0000000420207824 */ /* 0x000fc600078e021d */
[----:B------:R2:W-:Y:S01]  /*5ee0*/  STS [R42+-0x4], R21 ;  /* 0xfffffc152a007388 */ /* 0x0005e20000000800 */
[----:B----4-:R-:W-:-:S03]  /*5ef0*/  IMAD R23, R30, 0x4, R29 ;  /* 0x000000041e177824 */ /* 0x010fc600078e021d */
[----:B------:R-:W-:Y:S04]  /*5f00*/  STS [R37+-0x4], R20 ;  /* 0xfffffc1425007388 */ /* 0x000fe80000000800 */
[----:B------:R3:W-:Y:S01]  /*5f10*/  STS [R52+-0x4], R19 ;  /* 0xfffffc1334007388 */ /* 0x0007e20000000800 */
[----:B--2---:R-:W-:-:S03]  /*5f20*/  IMAD R21, R4, 0x4, R29 ;  /* 0x0000000404157824 */ /* 0x004fc600078e021d */
[----:B------:R-:W-:Y:S04]  /*5f30*/  STS [R39+-0x4], R18 ;  /* 0xfffffc1227007388 */ /* 0x000fe80000000800 */
[----:B------:R2:W-:Y:S01]  /*5f40*/  STS [R28+-0x4], R17 ;  /* 0xfffffc111c007388 */ /* 0x0005e20000000800 */
[----:B---3--:R-:W-:-:S03]  /*5f50*/  IMAD R19, R26, 0x4, R29 ;  /* 0x000000041a137824 */ /* 0x008fc600078e021d */
[----:B------:R3:W-:Y:S04]  /*5f60*/  STS [R23+-0x4], R16 ;  /* 0xfffffc1017007388 */ /* 0x0007e80000000800 */
[----:B------:R3:W-:Y:S01]  /*5f70*/  STS [R40+-0x4], R15 ;  /* 0xfffffc0f28007388 */ /* 0x0007e20000000800 */
[----:B--2---:R-:W-:-:S03]  /*5f80*/  IMAD R17, R3, 0x8, R29 ;  /* 0x0000000803117824 */ /* 0x004fc600078e021d */
[----:B------:R3:W-:Y:S04]  /*5f90*/  STS [R25+-0x4], R14 ;  /* 0xfffffc0e19007388 */ /* 0x0007e80000000800 */
[----:B------:R3:W-:Y:S04]  /*5fa0*/  STS [R48+-0x4], R13 ;  /* 0xfffffc0d30007388 */ /* 0x0007e80000000800 */
[----:B------:R3:W-:Y:S04]  /*5fb0*/  STS [R47+-0x4], R12 ;  /* 0xfffffc0c2f007388 */ /* 0x0007e80000000800 */
[----:B------:R3:W-:Y:S04]  /*5fc0*/  STS [R6+-0x4], R11 ;  /* 0xfffffc0b06007388 */ /* 0x0007e80000000800 */
[----:B------:R3:W-:Y:S04]  /*5fd0*/  STS [R19+-0x4], R10 ;  /* 0xfffffc0a13007388 */ /* 0x0007e80000000800 */
[----:B------:R3:W-:Y:S04]  /*5fe0*/  STS [R32+-0x4], R9 ;  /* 0xfffffc0920007388 */ /* 0x0007e80000000800 */
[----:B------:R3:W-:Y:S01]  /*5ff0*/  STS [R21+-0x4], R8 ;  /* 0xfffffc0815007388 */ /* 0x0007e20000000800 */
[----:B------:R-:W-:Y:S05]  /*6000*/  @P0 BRA `(.L_x_66) ;  /* 0x0000000000bc0947 */ /* 0x000fea0003800000 */
[----:B------:R-:W3:Y:S02]  /*6010*/  LDCU.64 UR4, c[0x0][0x398] ;  /* 0x00007300ff0477ac */ /* 0x000ee40008000a00 */
[----:B---3--:R-:W-:-:S04]  /*6020*/  LEA R10, P0, R3, UR4, 0x3 ;  /* 0x00000004030a7c11 */ /* 0x008fc8000f8018ff */
[----:B------:R-:W-:-:S05]  /*6030*/  LEA.HI.X R11, R3, UR5, RZ, 0x3, P0 ;  /* 0x00000005030b7c11 */ /* 0x000fca00080f1cff */
[----:B------:R-:W2:Y:S01]  /*6040*/  LDG.E.64 R8, desc[UR6][R10.64] ;  /* 0x000000060a087981 */ /* 0x000ea2000c1e1b00 */
[----:B------:R-:W-:Y:S02]  /*6050*/  SHF.R.S32.HI R13, RZ, 0x1f, R5 ;  /* 0x0000001fff0d7819 */ /* 0x000fe40000011405 */
[----:B--2---:R-:W-:-:S05]  /*6060*/  IADD3 R8, P0, PT, -R5, R8, RZ ;  /* 0x0000000805087210 */ /* 0x004fca0007f1e1ff */
[----:B------:R-:W-:Y:S01]  /*6070*/  IMAD.X R9, R9, 0x1, ~R13, P0 ;  /* 0x0000000109097824 */ /* 0x000fe200000e0e0d */
[----:B------:R-:W-:Y:S01]  /*6080*/  ISETP.GE.AND P0, PT, R27, 0x1, PT ;  /* 0x000000011b00780c */ /* 0x000fe20003f06270 */
[----:B------:R-:W-:-:S03]  /*6090*/  IMAD.MOV.U32 R13, RZ, RZ, R0 ;  /* 0x000000ffff0d7224 */ /* 0x000fc600078e0000 */
[----:B------:R2:W-:Y:S09]  /*60a0*/  STS.64 [R17+0x6c00], R8 ;  /* 0x006c000811007388 */ /* 0x0005f20000000a00 */
[----:B------:R-:W-:Y:S05]  /*60b0*/  @!P0 BRA `(.L_x_67) ;  /* 0x00000000006c8947 */ /* 0x000fea0003800000 */
[----:B------:R-:W-:Y:S01]  /*60c0*/  BSSY B0, `(.L_x_68) ;  /* 0x0000019000007945 */ /* 0x000fe20003800000 */
[----:B------:R-:W-:Y:S02]  /*60d0*/  IMAD.MOV.U32 R4, RZ, RZ, -0x1 ;  /* 0xffffffffff047424 */ /* 0x000fe400078e00ff */
[----:B------:R-:W-:Y:S02]  /*60e0*/  IMAD.MOV.U32 R6, RZ, RZ, R27 ;  /* 0x000000ffff067224 */ /* 0x000fe400078e001b */
[----:B------:R-:W-:-:S07]  /*60f0*/  IMAD.MOV.U32 R13, RZ, RZ, R0 ;  /* 0x000000ffff0d7224 */ /* 0x000fce00078e0000 */
.L_x_72:
[----:B--2---:R-:W2:Y:S01]  /*6100*/  LDC.64 R8, c[0x0][0x380] ;  /* 0x0000e000ff087b82 */ /* 0x004ea20000000a00 */
[----:B------:R-:W-:Y:S01]  /*6110*/  VIADD R15, R6, 0xffffffff ;  /* 0xffffffff060f7836 */ /* 0x000fe20000000000 */
[----:B------:R-:W-:Y:S03]  /*6120*/  BSSY B2, `(.L_x_69) ;  /* 0x0000008000027945 */ /* 0x000fe60003800000 */
[----:B------:R-:W-:-:S04]  /*6130*/  IMAD R11, R15, 0x100, R3 ;  /* 0x000001000f0b7824 */ /* 0x000fc800078e0203 */
[----:B--2---:R-:W-:-:S07]  /*6140*/  IMAD.WIDE R8, R11, 0x4, R8 ;  /* 0x000000040b087825 */ /* 0x004fce00078e0208 */
.L_x_70:
[----:B------:R-:W-:Y:S05]  /*6150*/  YIELD ;  /* 0x0000000000007946 */ /* 0x000fea0003800000 */
[----:B------:R2:W-:Y:S06]  /*6160*/  MEMBAR.SC.CTA ;  /* 0x0000000000007992 */ /* 0x0005ec0000000000 */
[----:B--2---:R-:W2:Y:S02]  /*6170*/  LDG.E.STRONG.SYS R10, desc[UR6][R8.64] ;  /* 0x00000006080a7981 */ /* 0x004ea4000c1f5900 */
[----:B--2---:R-:W-:-:S13]  /*6180*/  ISETP.NE.AND P0, PT, R10, RZ, PT ;  /* 0x000000ff0a00720c */ /* 0x004fda0003f05270 */
[----:B------:R-:W-:Y:S05]  /*6190*/  @!P0 BRA `(.L_x_70) ;  /* 0xfffffffc00ec8947 */ /* 0x000fea000383ffff */
[----:B------:R-:W-:Y:S05]  /*61a0*/  BSYNC B2 ;  /* 0x0000000000027941 */ /* 0x000fea0003800000 */
.L_x_69:
[----:B------:R-:W-:Y:S01]  /*61b0*/  BSSY.RECONVERGENT B2, `(.L_x_71) ;  /* 0x0000006000027945 */ /* 0x000fe20003800200 */
[C---:B------:R-:W-:Y:S02]  /*61c0*/  ISETP.GT.AND P0, PT, R10.reuse, -0x1, PT ;  /* 0xffffffff0a00780c */ /* 0x040fe40003f04270 */
[----:B------:R-:W-:Y:S01]  /*61d0*/  LOP3.LUT R10, R10, 0x3fffffff, RZ, 0xc0, !PT ;  /* 0x3fffffff0a0a7812 */ /* 0x000fe200078ec0ff */
[----:B------:R-:W-:Y:S05]  /*61e0*/  WARPSYNC.EXCLUSIVE R4 ;  /* 0x0000000004007348 */ /* 0x000fea0003a00000 */
[----:B------:R-:W-:-:S05]  /*61f0*/  IMAD.IADD R13, R10, 0x1, R13 ;  /* 0x000000010a0d7824 */ /* 0x000fca00078e020d */
[----:B------:R-:W-:-:S07]  /*6200*/  VOTE.ANY R4, PT, P0 ;  /* 0x0000000000047806 */ /* 0x000fce00000e0100 */
[----:B------:R-:W-:Y:S05]  /*6210*/  BSYNC.RECONVERGENT B2 ;  /* 0x0000000000027941 */ /* 0x000fea0003800200 */
.L_x_71:
[----:B------:R-:W-:Y:S01]  /*6220*/  ISETP.GT.U32.AND P1, PT, R6, 0x1, PT ;  /* 0x000000010600780c */ /* 0x000fe20003f24070 */
[----:B------:R-:W-:-:S12]  /*6230*/  IMAD.MOV.U32 R6, RZ, RZ, R15 ;  /* 0x000000ffff067224 */ /* 0x000fd800078e000f */
[----:B------:R-:W-:Y:S05]  /*6240*/  @P0 BRA P1, `(.L_x_72) ;  /* 0xfffffffc00ac0947 */ /* 0x000fea000083ffff */
[----:B------:R-:W-:Y:S05]  /*6250*/  BSYNC B0 ;  /* 0x0000000000007941 */ /* 0x000fea0003800000 */
.L_x_68:
[----:B------:R3:W4:Y:S02]  /*6260*/  LDS.64 R8, [R17+0x6c00] ;  /* 0x006c000011087984 */ /* 0x0007240000000a00 */
.L_x_67:
[----:B------:R-:W5:Y:S01]  /*6270*/  LDC.64 R10, c[0x0][0x380] ;  /* 0x0000e000ff0a7b82 */ /* 0x000f620000000a00 */
[C---:B------:R-:W-:Y:S01]  /*6280*/  IMAD.IADD R15, R13.reuse, 0x1, -R0 ;  /* 0x000000010d0f7824 */ /* 0x040fe200078e0a00 */
[----:B------:R-:W-:Y:S01]  /*6290*/  LOP3.LUT R13, R13, 0x80000000, RZ, 0xfc, !PT ;  /* 0x800000000d0d7812 */ /* 0x000fe200078efcff */
[----:B------:R-:W-:-:S03]  /*62a0*/  IMAD R19, R27, 0x100, R3 ;  /* 0x000001001b137824 */ /* 0x000fc600078e0203 */
[----:B--2-4-:R-:W-:-:S04]  /*62b0*/  IADD3 R8, P0, PT, R15, R8, RZ ;  /* 0x000000080f087210 */ /* 0x014fc80007f1e0ff */
[----:B------:R-:W-:-:S05]  /*62c0*/  LEA.HI.X.SX32 R9, R15, R9, 0x1, P0 ;  /* 0x000000090f097211 */ /* 0x000fca00000f0eff */
[----:B------:R2:W-:Y:S01]  /*62d0*/  STS.64 [R17+0x6c00], R8 ;  /* 0x006c000811007388 */ /* 0x0005e20000000a00 */
[----:B-----5:R-:W-:-:S05]  /*62e0*/  IMAD.WIDE R10, R19, 0x4, R10 ;  /* 0x00000004130a7825 */ /* 0x020fca00078e020a */
[----:B------:R2:W-:Y:S02]  /*62f0*/  STG.E.STRONG.SYS desc[UR6][R10.64], R13 ;  /* 0x0000000d0a007986 */ /* 0x0005e4000c115906 */
.L_x_66:
[----:B------:R-:W-:Y:S05]  /*6300*/  BSYNC B1 ;  /* 0x0000000000017941 */ /* 0x000fea0003800000 */
.L_x_65:
[----:B--23--:R-:W2:Y:S01]  /*6310*/  LDC.64 R10, c[0x0][0x390] ;  /* 0x0000e400ff0a7b82 */ /* 0x00cea20000000a00 */
[----:B------:R-:W-:-:S04]  /*6320*/  IMAD R4, R27, 0x1b00, RZ ;  /* 0x00001b001b047824 */ /* 0x000fc800078e02ff */
[----:B------:R-:W-:-:S03]  /*6330*/  VIADD R4, R4, 0x1b00 ;  /* 0x00001b0004047836 */ /* 0x000fc60000000000 */
[----:B------:R-:W3:Y:S01]  /*6340*/  LDC R13, c[0x0][0x3c0] ;  /* 0x0000f000ff0d7b82 */ /* 0x000ee20000000800 */
[----:B--2---:R-:W-:Y:S02]  /*6350*/  ISETP.EQ.U32.AND P1, PT, R10, RZ, PT ;  /* 0x000000ff0a00720c */ /* 0x004fe40003f22070 */
[CC--:B---3--:R-:W-:Y:S02]  /*6360*/  ISETP.GE.AND P0, PT, R4.reuse, R13.reuse, PT ;  /* 0x0000000d0400720c */ /* 0x0c8fe40003f06270 */
[----:B------:R-:W-:Y:S01]  /*6370*/  ISETP.GT.AND P3, PT, R4, R13, PT ;  /* 0x0000000d0400720c */ /* 0x000fe20003f64270 */
[----:B------:R-:W-:Y:S01]  /*6380*/  IMAD R4, R3, 0x4, R29 ;  /* 0x0000000403047824 */ /* 0x000fe200078e021d */
[----:B------:R-:W-:-:S04]  /*6390*/  ISETP.EQ.OR.EX P0, PT, R11, RZ, !P0, P1 ;  /* 0x000000ff0b00720c */ /* 0x000fc80004702710 */
[----:B------:R-:W-:-:S13]  /*63a0*/  ISETP.GT.U32.OR P0, PT, R3, 0xff, P0 ;  /* 0x000000ff0300780c */ /* 0x000fda0000704470 */
[----:B------:R-:W-:Y:S05]  /*63b0*/  @P0 BRA `(.L_x_73) ;  /* 0x0000000000200947 */ /* 0x000fea0003800000 */
[----:B------:R-:W2:Y:S01]  /*63c0*/  LDS.64 R8, [R17+0x6c00] ;  /* 0x006c000011087984 */ /* 0x000ea20000000a00 */
[C---:B------:R-:W-:Y:S02]  /*63d0*/  LEA R10, P2, R3.reuse, R10, 0x3 ;  /* 0x0000000a030a7211 */ /* 0x040fe400078418ff */
[--C-:B------:R-:W-:Y:S02]  /*63e0*/  SHF.R.S32.HI R15, RZ, 0x1f, R0.reuse ;  /* 0x0000001fff0f7819 */ /* 0x100fe40000011400 */
[----:B------:R-:W-:Y:S02]  /*63f0*/  LEA.HI.X R11, R3, R11, RZ, 0x3, P2 ;  /* 0x0000000b030b7211 */ /* 0x000fe400010f1cff */
[----:B--2---:R-:W-:Y:S02]  /*6400*/  IADD3 R8, P0, P1, R8, R5, R0 ;  /* 0x0000000508087210 */ /* 0x004fe4000791e000 */
[----:B------:R-:W-:-:S04]  /*6410*/  SHF.R.S32.HI R5, RZ, 0x1f, R5 ;  /* 0x0000001fff057819 */ /* 0x000fc80000011405 */
[----:B------:R-:W-:-:S05]  /*6420*/  IADD3.X R9, PT, PT, R9, R5, R15, P0, P1 ;  /* 0x0000000509097210 */ /* 0x000fca00007e240f */
[----:B------:R2:W-:Y:S02]  /*6430*/  STG.E.64 desc[UR6][R10.64], R8 ;  /* 0x000000080a007986 */ /* 0x0005e4000c101b06 */
.L_x_73:
[----:B------:R-:W-:Y:S05]  /*6440*/  WARPSYNC.ALL ;  /* 0x0000000000007948 */ /* 0x000fea0003800000 */
[----:B------:R-:W-:Y:S06]  /*6450*/  BAR.SYNC.DEFER_BLOCKING 0x0 ;  /* 0x0000000000007b1d */ /* 0x000fec0000010000 */
[----:B------:R-:W-:Y:S05]  /*6460*/  @P3 BRA `(.L_x_74) ;  /* 0x0000001000903947 */ /* 0x000fea0003800000 */
[----:B------:R-:W3:Y:S01]  /*6470*/  LDS R2, [R4] ;  /* 0x0000000004027984 */ /* 0x000ee20000000800 */
[----:B------:R-:W4:Y:S01]  /*6480*/  LDCU UR4, c[0x0][0x3c4] ;  /* 0x00007880ff0477ac */ /* 0x000f220008000800 */
[----:B------:R-:W5:Y:S01]  /*6490*/  LDCU.64 UR8, c[0x0][0x3a0] ;  /* 0x00007400ff0877ac */ /* 0x000f620008000a00 */
[----:B---3--:R-:W-:-:S04]  /*64a0*/  ISETP.NE.AND P0, PT, R2, 0x7fffffff, PT ;  /* 0x7fffffff0200780c */ /* 0x008fc80003f05270 */
[C---:B------:R-:W-:Y:S02]  /*64b0*/  SEL R0, R2.reuse, 0x80000000, P0 ;  /* 0x8000000002007807 */ /* 0x040fe40000000000 */
[----:B------:R-:W-:Y:S02]  /*64c0*/  ISETP.GT.AND P0, PT, R2, -0x1, PT ;  /* 0xffffffff0200780c */ /* 0x000fe40003f04270 */
[----:B----4-:R-:W-:-:S04]  /*64d0*/  SHF.R.U32.HI R0, RZ, UR4, R0 ;  /* 0x00000004ff007c19 */ /* 0x010fc80008011600 */
[----:B------:R-:W-:-:S05]  /*64e0*/  LOP3.LUT R0, R0, R7, RZ, 0x30, !PT ;  /* 0x0000000700007212 */ /* 0x000fca00078e30ff */
[----:B--2---:R-:W-:Y:S02]  /*64f0*/  IMAD R8, R0, 0x8, R29 ;  /* 0x0000000800087824 */ /* 0x004fe400078e021d */
[----:B------:R-:W-:-:S04]  /*6500*/  IMAD.MOV.U32 R0, RZ, RZ, -0x1 ;  /* 0xffffffffff007424 */ /* 0x000fc800078e00ff */
[----:B------:R-:W2:Y:S01]  /*6510*/  LDS.64 R8, [R8+0x6c00] ;  /* 0x006c000008087984 */ /* 0x000ea20000000a00 */
[----:B------:R-:W-:-:S04]  /*6520*/  SEL R5, R0, 0x80000000, P0 ;  /* 0x8000000000057807 */ /* 0x000fc80000000000 */
[----:B------:R-:W-:Y:S02]  /*6530*/  LOP3.LUT R5, R5, R2, RZ, 0x3c, !PT ;  /* 0x0000000205057212 */ /* 0x000fe400078e3cff */
[----:B--2---:R-:W-:-:S05]  /*6540*/  IADD3 R6, P1, PT, R8, R3, RZ ;  /* 0x0000000308067210 */ /* 0x004fca0007f3e0ff */
[----:B------:R-:W-:Y:S01]  /*6550*/  IMAD.X R9, RZ, RZ, R9, P1 ;  /* 0x000000ffff097224 */ /* 0x000fe200008e0609 */
[----:B-----5:R-:W-:-:S04]  /*6560*/  LEA R10, P1, R6, UR8, 0x2 ;  /* 0x00000008060a7c11 */ /* 0x020fc8000f8210ff */
[----:B------:R-:W-:-:S05]  /*6570*/  LEA.HI.X R11, R6, UR9, R9, 0x2, P1 ;  /* 0x00000009060b7c11 */ /* 0x000fca00088f1409 */
[----:B------:R-:W-:Y:S01]  /*6580*/  STG.E desc[UR6][R10.64], R5 ;  /* 0x000000050a007986 */ /* 0x000fe2000c101906 */
[----:B------:R-:W-:-:S03]  /*6590*/  NOP ;  /* 0x0000000000007918 */ /* 0x000fc60000000000 */
[----:B------:R-:W2:Y:S02]  /*65a0*/  LDS R2, [R4+0x600] ;  /* 0x0006000004027984 */ /* 0x000ea40000000800 */
[----:B--2---:R-:W-:-:S04]  /*65b0*/  ISETP.NE.AND P0, PT, R2, 0x7fffffff, PT ;  /* 0x7fffffff0200780c */ /* 0x004fc80003f05270 */
[C---:B------:R-:W-:Y:S02]  /*65c0*/  SEL R6, R2.reuse, 0x80000000, P0 ;  /* 0x8000000002067807 */ /* 0x040fe40000000000 */
[----:B------:R-:W-:Y:S02]  /*65d0*/  ISETP.GT.AND P0, PT, R2, -0x1, PT ;  /* 0xffffffff0200780c */ /* 0x000fe40003f04270 */
[----:B------:R-:W-:Y:S02]  /*65e0*/  SHF.R.U32.HI R6, RZ, UR4, R6 ;  /* 0x00000004ff067c19 */ /* 0x000fe40008011606 */
[----:B------:R-:W-:Y:S02]  /*65f0*/  SEL R5, R0, 0x80000000, P0 ;  /* 0x8000000000057807 */ /* 0x000fe40000000000 */
[----:B------:R-:W-:Y:S02]  /*6600*/  LOP3.LUT R6, R6, R7, RZ, 0x30, !PT ;  /* 0x0000000706067212 */ /* 0x000fe400078e30ff */
[----:B------:R-:W-:-:S03]  /*6610*/  LOP3.LUT R5, R5, R2, RZ, 0x3c, !PT ;  /* 0x0000000205057212 */ /* 0x000fc600078e3cff */
[----:B------:R-:W-:-:S05]  /*6620*/  IMAD R6, R6, 0x8, R29 ;  /* 0x0000000806067824 */ /* 0x000fca00078e021d */
[----:B------:R-:W2:Y:S02]  /*6630*/  LDS.64 R8, [R6+0x6c00] ;  /* 0x006c000006087984 */ /* 0x000ea40000000a00 */
[----:B--2---:R-:W-:-:S05]  /*6640*/  IADD3 R8, P1, PT, R8, R3, RZ ;  /* 0x0000000308087210 */ /* 0x004fca0007f3e0ff */
[----:B------:R-:W-:Y:S01]  /*6650*/  IMAD.X R9, RZ, RZ, R9, P1 ;  /* 0x000000ffff097224 */ /* 0x000fe200008e0609 */
[----:B------:R-:W-:-:S04]  /*6660*/  LEA R10, P1, R8, UR8, 0x2 ;  /* 0x00000008080a7c11 */ /* 0x000fc8000f8210ff */
        /* <DEDUP_REMOVED lines=251> */
[----:B------:R-:W-:-:S06]  /*7620*/  IMAD R6, R2, 0x8, R29 ;  /* 0x0000000802067824 */ /* 0x000fcc00078e021d */
[----:B------:R-:W2:Y:S02]  /*7630*/  LDS.64 R6, [R6+0x6c00] ;  /* 0x006c000006067984 */ /* 0x000ea40000000a00 */
[----:B--2---:R-:W-:-:S05]  /*7640*/  IADD3 R3, P1, PT, R6, R3, RZ ;  /* 0x0000000306037210 */ /* 0x004fca0007f3e0ff */
[----:B------:R-:W-:Y:S01]  /*7650*/  IMAD.X R8, RZ, RZ, R7, P1 ;  /* 0x000000ffff087224 */ /* 0x000fe200008e0607 */
[----:B------:R-:W-:-:S04]  /*7660*/  LEA R2, P1, R3, UR8, 0x2 ;  /* 0x0000000803027c11 */ /* 0x000fc8000f8210ff */
[----:B------:R-:W-:-:S05]  /*7670*/  LEA.HI.X R3, R3, UR9, R8, 0x2, P1 ;  /* 0x0000000903037c11 */ /* 0x000fca00088f1408 */
[----:B------:R-:W-:Y:S01]  /*7680*/  STG.E desc[UR6][R2.64+0x6600], R5 ;  /* 0x0066000502007986 */ /* 0x000fe2000c101906 */
[----:B------:R-:W-:Y:S01]  /*7690*/  NOP ;  /* 0x0000000000007918 */ /* 0x000fe20000000000 */
[----:B------:R-:W-:Y:S05]  /*76a0*/  EXIT ;  /* 0x000000000000794d */ /* 0x000fea0003800000 */
.L_x_74:
[----:B------:R-:W-:Y:S01]  /*76b0*/  IMAD R27, R27, -0x1b00, R13 ;  /* 0xffffe5001b1b7824 */ /* 0x000fe200078e020d */
[----:B------:R-:W-:Y:S01]  /*76c0*/  BSSY.RECONVERGENT B0, `(.L_x_75) ;  /* 0x0000020000007945 */ /* 0x000fe20003800200 */
[C---:B------:R-:W-:Y:S02]  /*76d0*/  VIADD R0, R3.reuse, 0x180 ;  /* 0x0000018003007836 */ /* 0x040fe40000000000 */
[C---:B------:R-:W-:Y:S01]  /*76e0*/  VIADD R6, R3.reuse, 0x300 ;  /* 0x0000030003067836 */ /* 0x040fe20000000000 */
[CC--:B------:R-:W-:Y:S01]  /*76f0*/  ISETP.GE.AND P4, PT, R3.reuse, R27.reuse, PT ;  /* 0x0000001b0300720c */ /* 0x0c0fe20003f86270 */
[C---:B--2---:R-:W-:Y:S01]  /*7700*/  VIADD R8, R3.reuse, 0x480 ;  /* 0x0000048003087836 */ /* 0x044fe20000000000 */
[-C--:B------:R-:W-:Y:S01]  /*7710*/  ISETP.GE.AND P0, PT, R0, R27.reuse, PT ;  /* 0x0000001b0000720c */ /* 0x080fe20003f06270 */
[C---:B------:R-:W-:Y:S01]  /*7720*/  VIADD R0, R3.reuse, 0x600 ;  /* 0x0000060003007836 */ /* 0x040fe20000000000 */
[-C--:B------:R-:W-:Y:S01]  /*7730*/  ISETP.GE.AND P1, PT, R6, R27.reuse, PT ;  /* 0x0000001b0600720c */ /* 0x080fe20003f26270 */
[C---:B------:R-:W-:Y:S01]  /*7740*/  VIADD R6, R3.reuse, 0x780 ;  /* 0x0000078003067836 */ /* 0x040fe20000000000 */
[-C--:B------:R-:W-:Y:S01]  /*7750*/  ISETP.GE.AND P2, PT, R8, R27.reuse, PT ;  /* 0x0000001b0800720c */ /* 0x080fe20003f46270 */
[----:B------:R-:W-:Y:S01]  /*7760*/  VIADD R10, R3, 0x900 ;  /* 0x00000900030a7836 */ /* 0x000fe20000000000 */
[----:B------:R-:W-:-:S02]  /*7770*/  ISETP.GE.AND P3, PT, R0, R27, PT ;  /* 0x0000001b0000720c */ /* 0x000fc40003f66270 */
[----:B------:R-:W-:-:S03]  /*7780*/  ISETP.GE.AND P5, PT, R6, R27, PT ;  /* 0x0000001b0600720c */ /* 0x000fc60003fa6270 */
[----:B------:R-:W-:Y:S10]  /*7790*/  @P4 BRA `(.L_x_76) ;  /* 0x0000000000484947 */ /* 0x000ff40003800000 */
[----:B------:R-:W2:Y:S01]  /*77a0*/  LDS R0, [R4] ;  /* 0x0000000004007984 */ /* 0x000ea20000000800 */
[----:B------:R-:W3:Y:S01]  /*77b0*/  LDCU UR4, c[0x0][0x3c4] ;  /* 0x00007880ff0477ac */ /* 0x000ee20008000800 */
[----:B--2---:R-:W-:-:S04]  /*77c0*/  ISETP.NE.AND P4, PT, R0, 0x7fffffff, PT ;  /* 0x7fffffff0000780c */ /* 0x004fc80003f85270 */
[C---:B------:R-:W-:Y:S02]  /*77d0*/  SEL R5, R0.reuse, 0x80000000, P4 ;  /* 0x8000000000057807 */ /* 0x040fe40002000000 */
[----:B------:R-:W-:Y:S02]  /*77e0*/  ISETP.GT.AND P4, PT, R0, -0x1, PT ;  /* 0xffffffff0000780c */ /* 0x000fe40003f84270 */
[----:B---3--:R-:W-:Y:S01]  /*77f0*/  SHF.R.U32.HI R6, RZ, UR4, R5 ;  /* 0x00000004ff067c19 */ /* 0x008fe20008011605 */
[----:B------:R-:W2:Y:S01]  /*7800*/  LDCU.64 UR4, c[0x0][0x3a0] ;  /* 0x00007400ff0477ac */ /* 0x000ea20008000a00 */
[----:B------:R-:W-:Y:S02]  /*7810*/  IMAD.MOV.U32 R5, RZ, RZ, -0x1 ;  /* 0xffffffffff057424 */ /* 0x000fe400078e00ff */
[----:B------:R-:W-:-:S03]  /*7820*/  LOP3.LUT R6, R6, R7, RZ, 0x30, !PT ;  /* 0x0000000706067212 */ /* 0x000fc600078e30ff */
[----:B------:R-:W-:Y:S02]  /*7830*/  SEL R5, R5, 0x80000000, P4 ;  /* 0x8000000005057807 */ /* 0x000fe40002000000 */
[----:B------:R-:W-:Y:S02]  /*7840*/  IMAD R6, R6, 0x8, R29 ;  /* 0x0000000806067824 */ /* 0x000fe400078e021d */
[----:B------:R-:W-:-:S03]  /*7850*/  LOP3.LUT R5, R5, R0, RZ, 0x3c, !PT ;  /* 0x0000000005057212 */ /* 0x000fc600078e3cff */
[----:B------:R-:W3:Y:S02]  /*7860*/  LDS.64 R8, [R6+0x6c00] ;  /* 0x006c000006087984 */ /* 0x000ee40000000a00 */
[----:B---3--:R-:W-:-:S04]  /*7870*/  IADD3 R11, P6, PT, R8, R3, RZ ;  /* 0x00000003080b7210 */ /* 0x008fc80007fde0ff */
[----:B--2---:R-:W-:Y:S01]  /*7880*/  LEA R8, P4, R11, UR4, 0x2 ;  /* 0x000000040b087c11 */ /* 0x004fe2000f8810ff */
[----:B------:R-:W-:-:S05]  /*7890*/  IMAD.X R12, RZ, RZ, R9, P6 ;  /* 0x000000ffff0c7224 */ /* 0x000fca00030e0609 */
[----:B------:R-:W-:-:S05]  /*78a0*/  LEA.HI.X R9, R11, UR5, R12, 0x2, P4 ;  /* 0x000000050b097c11 */ /* 0x000fca000a0f140c */
[----:B------:R2:W-:Y:S02]  /*78b0*/  STG.E desc[UR6][R8.64], R5 ;  /* 0x0000000508007986 */ /* 0x0005e4000c101906 */
.L_x_76:
[----:B------:R-:W-:Y:S05]  /*78c0*/  BSYNC.RECONVERGENT B0 ;  /* 0x0000000000007941 */ /* 0x000fea0003800200 */
.L_x_75:
[----:B------:R-:W-:Y:S01]  /*78d0*/  NOP ;  /* 0x0000000000007918 */ /* 0x000fe20000000000 */
[----:B------:R-:W-:Y:S01]  /*78e0*/  BSSY.RECONVERGENT B0, `(.L_x_77) ;  /* 0x0000016000007945 */ /* 0x000fe20003800200 */
[----:B------:R-:W-:Y:S01]  /*78f0*/  ISETP.GE.AND P4, PT, R10, R27, PT ;  /* 0x0000001b0a00720c */ /* 0x000fe20003f86270 */
[----:B------:R-:W-:Y:S02]  /*7900*/  VIADD R10, R3, 0xa80 ;  /* 0x00000a80030a7836 */ /* 0x000fe40000000000 */
[----:B------:R-:W-:Y:S10]  /*7910*/  @P0 BRA `(.L_x_78) ;  /* 0x0000000000480947 */ /* 0x000ff40003800000 */
[----:B------:R-:W3:Y:S01]  /*7920*/  LDS R0, [R4+0x600] ;  /* 0x0006000004007984 */ /* 0x000ee20000000800 */
[----:B------:R-:W4:Y:S01]  /*7930*/  LDCU UR4, c[0x0][0x3c4] ;  /* 0x00007880ff0477ac */ /* 0x000f220008000800 */
[----:B---3--:R-:W-:-:S04]  /*7940*/  ISETP.NE.AND P0, PT, R0, 0x7fffffff, PT ;  /* 0x7fffffff0000780c */ /* 0x008fc80003f05270 */
[C---:B--2---:R-:W-:Y:S02]  /*7950*/  SEL R5, R0.reuse, 0x80000000, P0 ;  /* 0x8000000000057807 */ /* 0x044fe40000000000 */
[----:B------:R-:W-:Y:S02]  /*7960*/  ISETP.GT.AND P0, PT, R0, -0x1, PT ;  /* 0xffffffff0000780c */ /* 0x000fe40003f04270 */
[----:B----4-:R-:W-:Y:S01]  /*7970*/  SHF.R.U32.HI R6, RZ, UR4, R5 ;  /* 0x00000004ff067c19 */ /* 0x010fe20008011605 */
        /* <DEDUP_REMOVED lines=12> */
.L_x_78:
[----:B------:R-:W-:Y:S05]  /*7a40*/  BSYNC.RECONVERGENT B0 ;  /* 0x0000000000007941 */ /* 0x000fea0003800200 */
.L_x_77:
[----:B------:R-:W-:Y:S01]  /*7a50*/  NOP ;  /* 0x0000000000007918 */ /* 0x000fe20000000000 */
[----:B------:R-:W-:Y:S01]  /*7a60*/  BSSY.RECONVERGENT B0, `(.L_x_79) ;  /* 0x0000016000007945 */ /* 0x000fe20003800200 */
[----:B------:R-:W-:Y:S02]  /*7a70*/  ISETP.GE.AND P0, PT, R10, R27, PT ;  /* 0x0000001b0a00720c */ /* 0x000fe40003f06270 */
[----:B------:R-:W-:Y:S01]  /*7a80*/  LOP3.LUT R10, R3, 0xc00, RZ, 0xfc, !PT ;  /* 0x00000c00030a7812 */ /* 0x000fe200078efcff */
[----:B------:R-:W-:Y:S10]  /*7a90*/  @P1 BRA `(.L_x_80) ;  /* 0x0000000000481947 */ /* 0x000ff40003800000 */
[----:B------:R-:W4:Y:S01]  /*7aa0*/  LDS R0, [R4+0xc00] ;  /* 0x000c000004007984 */ /* 0x000f220000000800 */
[----:B------:R-:W5:Y:S01]  /*7ab0*/  LDCU UR4, c[0x0][0x3c4] ;  /* 0x00007880ff0477ac */ /* 0x000f620008000800 */
[----:B----4-:R-:W-:-:S04]  /*7ac0*/  ISETP.NE.AND P1, PT, R0, 0x7fffffff, PT ;  /* 0x7fffffff0000780c */ /* 0x010fc80003f25270 */
[C---:B--23--:R-:W-:Y:S02]  /*7ad0*/  SEL R5, R0.reuse, 0x80000000, P1 ;  /* 0x8000000000057807 */ /* 0x04cfe40000800000 */
[----:B------:R-:W-:Y:S02]  /*7ae0*/  ISETP.GT.AND P1, PT, R0, -0x1, PT ;  /* 0xffffffff0000780c */ /* 0x000fe40003f24270 */
[----:B-----5:R-:W-:Y:S01]  /*7af0*/  SHF.R.U32.HI R6, RZ, UR4, R5 ;  /* 0x00000004ff067c19 */ /* 0x020fe20008011605 */
        /* <DEDUP_REMOVED lines=12> */
.L_x_80:
[----:B------:R-:W-:Y:S05]  /*7bc0*/  BSYNC.RECONVERGENT B0 ;  /* 0x0000000000007941 */ /* 0x000fea0003800200 */
.L_x_79:
[----:B------:R-:W-:Y:S01]  /*7bd0*/  NOP ;  /* 0x0000000000007918 */ /* 0x000fe20000000000 */
[----:B------:R-:W-:Y:S01]  /*7be0*/  BSSY.RECONVERGENT B0, `(.L_x_81) ;  /* 0x0000016000007945 */ /* 0x000fe20003800200 */
[----:B------:R-:W-:Y:S01]  /*7bf0*/  ISETP.GE.AND P1, PT, R10, R27, PT ;  /* 0x0000001b0a00720c */ /* 0x000fe20003f26270 */
[----:B------:R-:W-:Y:S02]  /*7c00*/  VIADD R10, R3, 0xd80 ;  /* 0x00000d80030a7836 */ /* 0x000fe40000000000 */
[----:B------:R-:W-:Y:S10]  /*7c10*/  @P2 BRA `(.L_x_82) ;  /* 0x0000000000482947 */ /* 0x000ff40003800000 */
[----:B------:R-:W5:Y:S01]  /*7c20*/  LDS R0, [R4+0x1200] ;  /* 0x0012000004007984 */ /* 0x000f620000000800 */
[----:B------:R-:W0:Y:S01]  /*7c30*/  LDCU UR4, c[0x0][0x3c4] ;  /* 0x00007880ff0477ac */ /* 0x000e220008000800 */
[----:B-----5:R-:W-:-:S04]  /*7c40*/  ISETP.NE.AND P2, PT, R0, 0x7fffffff, PT ;  /* 0x7fffffff0000780c */ /* 0x020fc80003f45270 */
[C---:B--234-:R-:W-:Y:S02]  /*7c50*/  SEL R5, R0.reuse, 0x80000000, P2 ;  /* 0x8000000000057807 */ /* 0x05cfe40001000000 */
[----:B------:R-:W-:Y:S02]  /*7c60*/  ISETP.GT.AND P2, PT, R0, -0x1, PT ;  /* 0xffffffff0000780c */ /* 0x000fe40003f44270 */
[----:B0-----:R-:W-:Y:S01]  /*7c70*/  SHF.R.U32.HI R6, RZ, UR4, R5 ;  /* 0x00000004ff067c19 */ /* 0x001fe20008011605 */
[----:B------:R-:W0:Y:S01]  /*7c80*/  LDCU.64 UR4, c[0x0][0x3a0] ;  /* 0x00007400ff0477ac */ /* 0x000e220008000a00 */
[----:B------:R-:W-:Y:S02]  /*7c90*/  IMAD.MOV.U32 R5, RZ, RZ, -0x1 ;  /* 0xffffffffff057424 */ /* 0x000fe400078e00ff */
[----:B------:R-:W-:-:S03]  /*7ca0*/  LOP3.LUT R6, R6, R7, RZ, 0x30, !PT ;  /* 0x0000000706067212 */ /* 0x000fc600078e30ff */
[----:B------:R-:W-:Y:S02]  /*7cb0*/  SEL R5, R5, 0x80000000, P2 ;  /* 0x8000000005057807 */ /* 0x000fe40001000000 */
[----:B------:R-:W-:Y:S02]  /*7cc0*/  IMAD R6, R6, 0x8, R29 ;  /* 0x0000000806067824 */ /* 0x000fe400078e021d */
[----:B------:R-:W-:-:S03]  /*7cd0*/  LOP3.LUT R5, R5, R0, RZ, 0x3c, !PT ;  /* 0x0000000005057212 */ /* 0x000fc600078e3cff */
[----:B------:R-:W2:Y:S02]  /*7ce0*/  LDS.64 R8, [R6+0x6c00] ;  /* 0x006c000006087984 */ /* 0x000ea40000000a00 */
[----:B--2---:R-:W-:-:S04]  /*7cf0*/  IADD3 R11, P6, PT, R8, R3, RZ ;  /* 0x00000003080b7210 */ /* 0x004fc80007fde0ff */
[----:B0-----:R-:W-:Y:S01]  /*7d00*/  LEA R8, P2, R11, UR4, 0x2 ;  /* 0x000000040b087c11 */ /* 0x001fe2000f8410ff */
[----:B------:R-:W-:-:S05]  /*7d10*/  IMAD.X R12, RZ, RZ, R9, P6 ;  /* 0x000000ffff0c7224 */ /* 0x000fca00030e0609 */
[----:B------:R-:W-:-:S05]  /*7d20*/  LEA.HI.X R9, R11, UR5, R12, 0x2, P2 ;  /* 0x000000050b097c11 */ /* 0x000fca00090f140c */
[----:B------:R0:W-:Y:S02]  /*7d30*/  STG.E desc[UR6][R8.64+0x1200], R5 ;  /* 0x0012000508007986 */ /* 0x0001e4000c101906 */
.L_x_82:
[----:B------:R-:W-:Y:S05]  /*7d40*/  BSYNC.RECONVERGENT B0 ;  /* 0x0000000000007941 */ /* 0x000fea0003800200 */
.L_x_81:
[----:B------:R-:W-:Y:S01]  /*7d50*/  NOP ;  /* 0x0000000000007918 */ /* 0x000fe20000000000 */
[----:B------:R-:W-:Y:S01]  /*7d60*/  BSSY.RECONVERGENT B0, `(.L_x_83) ;  /* 0x0000016000007945 */ /* 0x000fe20003800200 */
[----:B------:R-:W-:Y:S01]  /*7d70*/  ISETP.GE.AND P2, PT, R10, R27, PT ;  /* 0x0000001b0a00720c */ /* 0x000fe20003f46270 */
[----:B------:R-:W-:Y:S02]  /*7d80*/  VIADD R10, R3, 0xf00 ;  /* 0x00000f00030a7836 */ /* 0x000fe40000000000 */
[----:B------:R-:W-:Y:S10]  /*7d90*/  @P3 BRA `(.L_x_84) ;  /* 0x0000000000483947 */ /* 0x000ff40003800000 */
[----:B------:R-:W5:Y:S01]  /*7da0*/  LDS R0, [R4+0x1800] ;  /* 0x0018000004007984 */ /* 0x000f620000000800 */
[----:B------:R-:W1:Y:S01]  /*7db0*/  LDCU UR4, c[0x0][0x3c4] ;  /* 0x00007880ff0477ac */ /* 0x000e620008000800 */
[----:B-----5:R-:W-:-:S04]  /*7dc0*/  ISETP.NE.AND P3, PT, R0, 0x7fffffff, PT ;  /* 0x7fffffff0000780c */ /* 0x020fc80003f65270 */
[C---:B0-234-:R-:W-:Y:S02]  /*7dd0*/  SEL R5, R0.reuse, 0x80000000, P3 ;  /* 0x8000000000057807 */ /* 0x05dfe40001800000 */
[----:B------:R-:W-:Y:S02]  /*7de0*/  ISETP.GT.AND P3, PT, R0, -0x1, PT ;  /* 0xffffffff0000780c */ /* 0x000fe40003f64270 */
[----:B-1----:R-:W-:Y:S01]  /*7df0*/  SHF.R.U32.HI R6, RZ, UR4, R5 ;  /* 0x00000004ff067c19 */ /* 0x002fe20008011605 */
[----:B------:R-:W0:Y:S01]  /*7e00*/  LDCU.64 UR4, c[0x0][0x3a0] ;  /* 0x00007400ff0477ac */ /* 0x000e220008000a00 */
[----:B------:R-:W-:Y:S02]  /*7e10*/  IMAD.MOV.U32 R5, RZ, RZ, -0x1 ;  /* 0xffffffffff057424 */ /* 0x000fe400078e00ff */
[----:B------:R-:W-:-:S03]  /*7e20*/  LOP3.LUT R6, R6, R7, RZ, 0x30, !PT ;  /* 0x0000000706067212 */ /* 0x000fc600078e30ff */
[----:B------:R-:W-:Y:S02]  /*7e30*/  SEL R5, R5, 0x80000000, P3 ;  /* 0x8000000005057807 */ /* 0x000fe40001800000 */
[----:B------:R-:W-:Y:S02]  /*7e40*/  IMAD R6, R6, 0x8, R29 ;  /* 0x0000000806067824 */ /* 0x000fe400078e021d */
[----:B------:R-:W-:-:S03]  /*7e50*/  LOP3.LUT R5, R5, R0, RZ, 0x3c, !PT ;  /* 0x0000000005057212 */ /* 0x000fc600078e3cff */
[----:B------:R-:W1:Y:S02]  /*7e60*/  LDS.64 R8, [R6+0x6c00] ;  /* 0x006c000006087984 */ /* 0x000e640000000a00 */
[----:B-1----:R-:W-:-:S04]  /*7e70*/  IADD3 R11, P6, PT, R8, R3, RZ ;  /* 0x00000003080b7210 */ /* 0x002fc80007fde0ff */
[----:B0-----:R-:W-:Y:S01]  /*7e80*/  LEA R8, P3, R11, UR4, 0x2 ;  /* 0x000000040b087c11 */ /* 0x001fe2000f8610ff */
[----:B------:R-:W-:-:S05]  /*7e90*/  IMAD.X R12, RZ, RZ, R9, P6 ;  /* 0x000000ffff0c7224 */ /* 0x000fca00030e0609 */
[----:B------:R-:W-:-:S05]  /*7ea0*/  LEA.HI.X R9, R11, UR5, R12, 0x2, P3 ;  /* 0x000000050b097c11 */ /* 0x000fca00098f140c */
[----:B------:R0:W-:Y:S02]  /*7eb0*/  STG.E desc[UR6][R8.64+0x1800], R5 ;  /* 0x0018000508007986 */ /* 0x0001e4000c101906 */
.L_x_84:
[----:B------:R-:W-:Y:S05]  /*7ec0*/  BSYNC.RECONVERGENT B0 ;  /* 0x0000000000007941 */ /* 0x000fea0003800200 */
.L_x_83:
        /* <DEDUP_REMOVED lines=23> */
.L_x_86:
[----:B------:R-:W-:Y:S05]  /*8040*/  BSYNC.RECONVERGENT B0 ;  /* 0x0000000000007941 */ /* 0x000fea0003800200 */
.L_x_85:
        /* <DEDUP_REMOVED lines=23> */
.L_x_88:
[----:B------:R-:W-:Y:S05]  /*81c0*/  BSYNC.RECONVERGENT B0 ;  /* 0x0000000000007941 */ /* 0x000fea0003800200 */
.L_x_87:
        /* <DEDUP_REMOVED lines=23> */
.L_x_90:
[----:B------:R-:W-:Y:S05]  /*8340*/  BSYNC.RECONVERGENT B0 ;  /* 0x0000000000007941 */ /* 0x000fea0003800200 */
.L_x_89:
        /* <DEDUP_REMOVED lines=23> */
.L_x_92:
[----:B------:R-:W-:Y:S05]  /*84c0*/  BSYNC.RECONVERGENT B0 ;  /* 0x0000000000007941 */ /* 0x000fea0003800200 */
.L_x_91:
        /* <DEDUP_REMOVED lines=23> */
.L_x_94:
[----:B------:R-:W-:Y:S05]  /*8640*/  BSYNC.RECONVERGENT B0 ;  /* 0x0000000000007941 */ /* 0x000fea0003800200 */
.L_x_93:
[----:B------:R-:W-:Y:S01]  /*8650*/  NOP ;  /* 0x0000000000007918 */ /* 0x000fe20000000000 */
[----:B------:R-:W-:Y:S01]  /*8660*/  BSSY.RECONVERGENT B0, `(.L_x_95) ;  /* 0x0000016000007945 */ /* 0x000fe20003800200 */
[----:B------:R-:W-:Y:S02]  /*8670*/  ISETP.GE.AND P2, PT, R10, R27, PT ;  /* 0x0000001b0a00720c */ /* 0x000fe40003f46270 */
[----:B------:R-:W-:Y:S01]  /*8680*/  LOP3.LUT R10, R3, 0x1800, RZ, 0xfc, !PT ;  /* 0x00001800030a7812 */ /* 0x000fe200078efcff */
        /* <DEDUP_REMOVED lines=19> */
.L_x_96:
[----:B------:R-:W-:Y:S05]  /*87c0*/  BSYNC.RECONVERGENT B0 ;  /* 0x0000000000007941 */ /* 0x000fea0003800200 */
.L_x_95:
[----:B------:R-:W-:Y:S01]  /*87d0*/  NOP ;  /* 0x0000000000007918 */ /* 0x000fe20000000000 */
[----:B------:R-:W-:Y:S01]  /*87e0*/  BSSY.RECONVERGENT B0, `(.L_x_97) ;  /* 0x0000015000007945 */ /* 0x000fe20003800200 */
[----:B------:R-:W-:-:S03]  /*87f0*/  ISETP.GE.AND P3, PT, R10, R27, PT ;  /* 0x0000001b0a00720c */ /* 0x000fc60003f66270 */
        /* <DEDUP_REMOVED lines=19> */
.L_x_98:
[----:B------:R-:W-:Y:S05]  /*8930*/  BSYNC.RECONVERGENT B0 ;  /* 0x0000000000007941 */ /* 0x000fea0003800200 */
.L_x_97:
[----:B------:R-:W-:Y:S01]  /*8940*/  NOP ;  /* 0x0000000000007918 */ /* 0x000fe20000000000 */
[----:B------:R-:W-:Y:S04]  /*8950*/  BSSY.RECONVERGENT B0, `(.L_x_99) ;  /* 0x0000014000007945 */ /* 0x000fe80003800200 */
[----:B------:R-:W-:Y:S05]  /*8960*/  @P4 BRA `(.L_x_100) ;  /* 0x0000000000484947 */ /* 0x000fea0003800000 */
        /* <DEDUP_REMOVED lines=13> */
[----:B-1----:R-:W-:-:S05]  /*8a40*/  IADD3 R10, P5, PT, R8, R3, RZ ;  /* 0x00000003080a7210 */ /* 0x002fca0007fbe0ff */
[----:B------:R-:W-:Y:S01]  /*8a50*/  IMAD.X R9, RZ, RZ, R9, P5 ;  /* 0x000000ffff097224 */ /* 0x000fe200028e0609 */
[----:B0-----:R-:W-:-:S04]  /*8a60*/  LEA R8, P5, R10, UR4, 0x2 ;  /* 0x000000040a087c11 */ /* 0x001fc8000f8a10ff */
[----:B------:R-:W-:-:S05]  /*8a70*/  LEA.HI.X R9, R10, UR5, R9, 0x2, P5 ;  /* 0x000000050a097c11 */ /* 0x000fca000a8f1409 */
[----:B------:R0:W-:Y:S04]  /*8a80*/  STG.E desc[UR6][R8.64+0x4800], R5 ;  /* 0x0048000508007986 */ /* 0x0001e8000c101906 */
.L_x_100:
[----:B------:R-:W-:Y:S05]  /*8a90*/  BSYNC.RECONVERGENT B0 ;  /* 0x0000000000007941 */ /* 0x000fea0003800200 */
.L_x_99:
        /* <DEDUP_REMOVED lines=21> */
.L_x_102:
[----:B------:R-:W-:Y:S05]  /*8bf0*/  BSYNC.RECONVERGENT B0 ;  /* 0x0000000000007941 */ /* 0x000fea0003800200 */
.L_x_101:
        /* <DEDUP_REMOVED lines=21> */
.L_x_104:
[----:B------:R-:W-:Y:S05]  /*8d50*/  BSYNC.RECONVERGENT B0 ;  /* 0x0000000000007941 */ /* 0x000fea0003800200 */
.L_x_103:
        /* <DEDUP_REMOVED lines=21> */
.L_x_106:
[----:B------:R-:W-:Y:S05]  /*8eb0*/  BSYNC.RECONVERGENT B0 ;  /* 0x0000000000007941 */ /* 0x000fea0003800200 */
.L_x_105:
        /* <DEDUP_REMOVED lines=21> */
.L_x_108:
[----:B------:R-:W-:Y:S05]  /*9010*/  BSYNC.RECONVERGENT B0 ;  /* 0x0000000000007941 */ /* 0x000fea0003800200 */
.L_x_107:
[----:B------:R-:W-:Y:S01]  /*9020*/  NOP ;  /* 0x0000000000007918 */ /* 0x000fe20000000000 */
[----:B------:R-:W5:Y:S01]  /*9030*/  LDS R4, [R4+0x6600] ;  /* 0x0066000004047984 */ /* 0x000f620000000800 */
[----:B------:R-:W1:Y:S01]  /*9040*/  LDCU UR4, c[0x0][0x3c4] ;  /* 0x00007880ff0477ac */ /* 0x000e620008000800 */
[----:B------:R-:W-:Y:S01]  /*9050*/  BSSY.RECONVERGENT B0, `(.L_x_109) ;  /* 0x0000014000007945 */ /* 0x000fe20003800200 */
[----:B-----5:R-:W-:-:S04]  /*9060*/  ISETP.NE.AND P0, PT, R4, 0x7fffffff, PT ;  /* 0x7fffffff0400780c */ /* 0x020fc80003f05270 */
[----:B------:R-:W-:-:S04]  /*9070*/  SEL R0, R4, 0x80000000, P0 ;  /* 0x8000000004007807 */ /* 0x000fc80000000000 */
[----:B-1----:R-:W-:-:S04]  /*9080*/  SHF.R.U32.HI R0, RZ, UR4, R0 ;  /* 0x00000004ff007c19 */ /* 0x002fc80008011600 */
[----:B------:R-:W-:-:S05]  /*9090*/  LOP3.LUT R0, R0, R7, RZ, 0x30, !PT ;  /* 0x0000000700007212 */ /* 0x000fca00078e30ff */
[----:B------:R-:W-:Y:S02]  /*90a0*/  IMAD R6, R0, 0x8, R29 ;  /* 0x0000000800067824 */ /* 0x000fe400078e021d */
[----:B------:R-:W-:-:S04]  /*90b0*/  VIADD R0, R3, 0x1980 ;  /* 0x0000198003007836 */ /* 0x000fc80000000000 */
[----:B------:R-:W1:Y:S01]  /*90c0*/  LDS.64 R6, [R6+0x6c00] ;  /* 0x006c000006067984 */ /* 0x000e620000000a00 */
[----:B------:R-:W-:Y:S02]  /*90d0*/  ISETP.GE.AND P0, PT, R0, R27, PT ;  /* 0x0000001b0000720c */ /* 0x000fe40003f06270 */
[----:B-1----:R-:W-:-:S05]  /*90e0*/  IADD3 R3, P1, PT, R6, R3, RZ ;  /* 0x0000000306037210 */ /* 0x002fca0007f3e0ff */
[----:B------:R-:W-:-:S06]  /*90f0*/  IMAD.X R0, RZ, RZ, R7, P1 ;  /* 0x000000ffff007224 */ /* 0x000fcc00008e0607 */
[----:B------:R-:W-:Y:S05]  /*9100*/  @P0 BRA `(.L_x_110) ;  /* 0x0000000000200947 */ /* 0x000fea0003800000 */
[----:B------:R-:W1:Y:S01]  /*9110*/  LDCU.64 UR4, c[0x0][0x3a0] ;  /* 0x00007400ff0477ac */ /* 0x000e620008000a00 */
[----:B0-234-:R-:W-:Y:S01]  /*9120*/  IMAD.MOV.U32 R5, RZ, RZ, -0x1 ;  /* 0xffffffffff057424 */ /* 0x01dfe200078e00ff */
[----:B------:R-:W-:-:S04]  /*9130*/  ISETP.GT.AND P0, PT, R4, -0x1, PT ;  /* 0xffffffff0400780c */ /* 0x000fc80003f04270 */
[----:B------:R-:W-:-:S04]  /*9140*/  SEL R5, R5, 0x80000000, P0 ;  /* 0x8000000005057807 */ /* 0x000fc80000000000 */
[----:B------:R-:W-:Y:S02]  /*9150*/  LOP3.LUT R5, R5, R4, RZ, 0x3c, !PT ;  /* 0x0000000405057212 */ /* 0x000fe400078e3cff */
[----:B-1----:R-:W-:-:S04]  /*9160*/  LEA R2, P1, R3, UR4, 0x2 ;  /* 0x0000000403027c11 */ /* 0x002fc8000f8210ff */
[----:B------:R-:W-:-:S05]  /*9170*/  LEA.HI.X R3, R3, UR5, R0, 0x2, P1 ;  /* 0x0000000503037c11 */ /* 0x000fca00088f1400 */
[----:B------:R1:W-:Y:S04]  /*9180*/  STG.E desc[UR6][R2.64+0x6600], R5 ;  /* 0x0066000502007986 */ /* 0x0003e8000c101906 */
.L_x_110:
[----:B------:R-:W-:Y:S05]  /*9190*/  BSYNC.RECONVERGENT B0 ;  /* 0x0000000000007941 */ /* 0x000fea0003800200 */
.L_x_109:
[----:B------:R-:W-:Y:S01]  /*91a0*/  NOP ;  /* 0x0000000000007918 */ /* 0x000fe20000000000 */
[----:B------:R-:W-:Y:S05]  /*91b0*/  EXIT ;  /* 0x000000000000794d */ /* 0x000fea0003800000 */
.L_x_26:
[----:B------:R-:W-:Y:S02]  /*91c0*/  IMAD.MOV.U32 R49, RZ, RZ, R41 ;  /* 0x000000ffff317224 */ /* 0x000fe400078e0029 */
[----:B------:R-:W-:Y:S02]  /*91d0*/  IMAD.MOV.U32 R48, RZ, RZ, 0x1 ;  /* 0x00000001ff307424 */ /* 0x000fe400078e00ff */
[----:B------:R-:W-:Y:S02]  /*91e0*/  IMAD.MOV.U32 R51, RZ, RZ, RZ ;  /* 0x000000ffff337224 */ /* 0x000fe400078e00ff */
[----:B------:R-:W-:-:S07]  /*91f0*/  IMAD.MOV.U32 R46, RZ, RZ, -0x1 ;  /* 0xffffffffff2e7424 */ /* 0x000fce00078e00ff */
[----:B------:R-:W-:Y:S05]  /*9200*/  WARPSYNC.COLLECTIVE R46, `(.L_x_111) ;  /* 0x000000002e087348 */ /* 0x000fea0003c00000 */
[----:B------:R0:W1:Y:S02]  /*9210*/  SHFL.UP P0, R44, R49, R48, R51 ;  /* 0x04000030312c7389 */ /* 0x0000640000000033 */
[----:B01----:R-:W-:Y:S05]  /*9220*/  ENDCOLLECTIVE ;  /* 0x000000000000791b */ /* 0x003fea0003800000 */
.L_x_111:
[----:B------:R-:W-:Y:S02]  /*9230*/  IMAD.MOV.U32 R48, RZ, RZ, 0x2 ;  /* 0x00000002ff307424 */ /* 0x000fe400078e00ff */
[----:B------:R-:W-:-:S04]  /*9240*/  IMAD.MOV.U32 R40, RZ, RZ, R44 ;  /* 0x000000ffff287224 */ /* 0x000fc800078e002c */
[----:B------:R-:W-:-:S04]  /*9250*/  @P0 IMAD.IADD R40, R41, 0x1, R40 ;  /* 0x0000000129280824 */ /* 0x000fc800078e0228 */
[----:B------:R-:W-:-:S07]  /*9260*/  IMAD.MOV.U32 R49, RZ, RZ, R40 ;  /* 0x000000ffff317224 */ /* 0x000fce00078e0028 */
[----:B------:R-:W-:Y:S05]  /*9270*/  WARPSYNC.COLLECTIVE R46, `(.L_x_112) ;  /* 0x000000002e087348 */ /* 0x000fea0003c00000 */
[----:B------:R0:W1:Y:S02]  /*9280*/  SHFL.UP P0, R44, R49, R48, R51 ;  /* 0x04000030312c7389 */ /* 0x0000640000000033 */
[----:B01----:R-:W-:Y:S05]  /*9290*/  ENDCOLLECTIVE ;  /* 0x000000000000791b */ /* 0x003fea0003800000 */
.L_x_112:
[----:B------:R-:W-:Y:S02]  /*92a0*/  IMAD.MOV.U32 R48, RZ, RZ, 0x4 ;  /* 0x00000004ff307424 */ /* 0x000fe400078e00ff */
[----:B------:R-:W-:-:S04]  /*92b0*/  IMAD.MOV.U32 R43, RZ, RZ, R44 ;  /* 0x000000ffff2b7224 */ /* 0x000fc800078e002c */
[----:B------:R-:W-:-:S04]  /*92c0*/  @P0 IMAD.IADD R43, R40, 0x1, R43 ;  /* 0x00000001282b0824 */ /* 0x000fc800078e022b */
[----:B------:R-:W-:-:S07]  /*92d0*/  IMAD.MOV.U32 R49, RZ, RZ, R43 ;  /* 0x000000ffff317224 */ /* 0x000fce00078e002b */
[----:B------:R-:W-:Y:S05]  /*92e0*/  WARPSYNC.COLLECTIVE R46, `(.L_x_113) ;  /* 0x000000002e087348 */ /* 0x000fea0003c00000 */
[----:B------:R0:W1:Y:S02]  /*92f0*/  SHFL.UP P0, R44, R49, R48, R51 ;  /* 0x04000030312c7389 */ /* 0x0000640000000033 */
[----:B01----:R-:W-:Y:S05]  /*9300*/  ENDCOLLECTIVE ;  /* 0x000000000000791b */ /* 0x003fea0003800000 */
.L_x_113:
[----:B------:R-:W-:Y:S02]  /*9310*/  IMAD.MOV.U32 R48, RZ, RZ, 0x8 ;  /* 0x00000008ff307424 */ /* 0x000fe400078e00ff */
[----:B------:R-:W-:-:S04]  /*9320*/  IMAD.MOV.U32 R42, RZ, RZ, R44 ;  /* 0x000000ffff2a7224 */ /* 0x000fc800078e002c */
[----:B------:R-:W-:-:S04]  /*9330*/  @P0 IMAD.IADD R42, R43, 0x1, R42 ;  /* 0x000000012b2a0824 */ /* 0x000fc800078e022a */
[----:B------:R-:W-:-:S07]  /*9340*/  IMAD.MOV.U32 R49, RZ, RZ, R42 ;  /* 0x000000ffff317224 */ /* 0x000fce00078e002a */
[----:B------:R-:W-:Y:S05]  /*9350*/  WARPSYNC.COLLECTIVE R46, `(.L_x_114) ;  /* 0x000000002e087348 */ /* 0x000fea0003c00000 */
[----:B------:R0:W1:Y:S02]  /*9360*/  SHFL.UP P0, R44, R49, R48, R51 ;  /* 0x04000030312c7389 */ /* 0x0000640000000033 */
[----:B01----:R-:W-:Y:S05]  /*9370*/  ENDCOLLECTIVE ;  /* 0x000000000000791b */ /* 0x003fea0003800000 */
.L_x_114:
[----:B------:R-:W-:Y:S02]  /*9380*/  IMAD.MOV.U32 R48, RZ, RZ, 0x10 ;  /* 0x00000010ff307424 */ /* 0x000fe400078e00ff */
[----:B------:R-:W-:-:S04]  /*9390*/  IMAD.MOV.U32 R47, RZ, RZ, R44 ;  /* 0x000000ffff2f7224 */ /* 0x000fc800078e002c */
[----:B------:R-:W-:-:S04]  /*93a0*/  @P0 IMAD.IADD R47, R42, 0x1, R47 ;  /* 0x000000012a2f0824 */ /* 0x000fc800078e022f */
[----:B------:R-:W-:-:S07]  /*93b0*/  IMAD.MOV.U32 R49, RZ, RZ, R47 ;  /* 0x000000ffff317224 */ /* 0x000fce00078e002f */
[----:B------:R-:W-:Y:S05]  /*93c0*/  WARPSYNC.COLLECTIVE R46, `(.L_x_115) ;  /* 0x000000002e087348 */ /* 0x000fea0003c00000 */
[----:B------:R0:W1:Y:S02]  /*93d0*/  SHFL.UP P0, R44, R49, R48, R51 ;  /* 0x04000030312c7389 */ /* 0x0000640000000033 */
[----:B01----:R-:W-:Y:S05]  /*93e0*/  ENDCOLLECTIVE ;  /* 0x000000000000791b */ /* 0x003fea0003800000 */
.L_x_115:
[----:B------:R-:W-:Y:S05]  /*93f0*/  BRA `(.L_x_116) ;  /* 0xffffff9400b87947 */ /* 0x000fea000383ffff */
.L_x_117:
[----:B------:R-:W-:-:S00]  /*9400*/  BRA `(.L_x_117) ;  /* 0xfffffffc00fc7947 */ /* 0x000fc0000383ffff */
[----:B------:R-:W-:-:S00]  /*9410*/  NOP ;  /* 0x0000000000007918 */ /* 0x000fc00000000000 */
        /* <DEDUP_REMOVED lines=14> */
.L_x_236:


//--------------------- .text._ZN3cub18CUB_300001_SM_10006detail10radix_sort33DeviceRadixSortExclusiveSumKernelINS1_5radix10policy_hubIfNS0_8NullTypeEyE10Policy1000EyEEvPT0_ --------------------------
	.section	.text._ZN3cub18CUB_300001_SM_10006detail10radix_sort33DeviceRadixSortExclusiveSumKernelINS1_5radix10policy_hubIfNS0_8NullTypeEyE10Policy1000EyEEvPT0_,"ax",@progbits
	.align	128
        .global         _ZN3cub18CUB_300001_SM_10006detail10radix_sort33DeviceRadixSortExclusiveSumKernelINS1_5radix10policy_hubIfNS0_8NullTypeEyE10Policy1000EyEEvPT0_
        .type           _ZN3cub18CUB_300001_SM_10006detail10radix_sort33DeviceRadixSortExclusiveSumKernelINS1_5radix10policy_hubIfNS0_8NullTypeEyE10Policy1000EyEEvPT0_,@function
        .size           _ZN3cub18CUB_300001_SM_10006detail10radix_sort33DeviceRadixSortExclusiveSumKernelINS1_5radix10policy_hubIfNS0_8NullTypeEyE10Policy1000EyEEvPT0_,(.L_x_237 - _ZN3cub18CUB_300001_SM_10006detail10radix_sort33DeviceRadixSortExclusiveSumKernelINS1_5radix10policy_hubIfNS0_8NullTypeEyE10Policy1000EyEEvPT0_)
        .other          _ZN3cub18CUB_300001_SM_10006detail10radix_sort33DeviceRadixSortExclusiveSumKernelINS1_5radix10policy_hubIfNS0_8NullTypeEyE10Policy1000EyEEvPT0_,@"STO_CUDA_ENTRY STV_DEFAULT"
_ZN3cub18CUB_300001_SM_10006detail10radix_sort33DeviceRadixSortExclusiveSumKernelINS1_5radix10policy_hubIfNS0_8NullTypeEyE10Policy1000EyEEvPT0_:
.text._ZN3cub18CUB_300001_SM_10006detail10radix_sort33DeviceRadixSortExclusiveSumKernelINS1_5radix10policy_hubIfNS0_8NullTypeEyE10Policy1000EyEEvPT0_:
[----:B------:R-:W-:Y:S01]  /*0000*/  LDC R1, c[0x0][0x37c] ;  /* 0x0000df00ff017b82 */ /* 0x000fe20000000800 */
[----:B------:R-:W0:Y:S07]  /*0010*/  S2R R18, SR_TID.X ;  /* 0x0000000000127919 */ /* 0x000e2e0000002100 */
[----:B------:R-:W1:Y:S01]  /*0020*/  LDC.64 R16, c[0x0][0x380] ;  /* 0x0000e000ff107b82 */ /* 0x000e620000000a00 */
[----:B------:R-:W2:Y:S01]  /*0030*/  LDCU.64 UR4, c[0x0][0x358] ;  /* 0x00006b00ff0477ac */ /* 0x000ea20008000a00 */
[----:B------:R-:W3:Y:S01]  /*0040*/  S2R R5, SR_CTAID.X ;  /* 0x0000000000057919 */ /* 0x000ee20000002500 */
[----:B0-----:R-:W-:Y:S01]  /*0050*/  ISETP.GT.U32.AND P1, PT, R18, 0xff, PT ;  /* 0x000000ff1200780c */ /* 0x001fe20003f24070 */
[----:B---3--:R-:W-:-:S04]  /*0060*/  IMAD R5, R5, 0x100, R18 ;  /* 0x0000010005057824 */ /* 0x008fc800078e0212 */
[----:B-1----:R-:W-:-:S08]  /*0070*/  IMAD.WIDE R16, R5, 0x8, R16 ;  /* 0x0000000805107825 */ /* 0x002fd000078e0210 */
[----:B--2---:R-:W2:Y:S01]  /*0080*/  @!P1 LDG.E.64 R2, desc[UR4][R16.64] ;  /* 0x0000000410029981 */ /* 0x004ea2000c1e1b00 */
[----:B------:R-:W-:Y:S02]  /*0090*/  MOV R0, 0x400 ;  /* 0x0000040000007802 */ /* 0x000fe40000000f00 */
[C---:B------:R-:W-:Y:S01]  /*00a0*/  ISETP.GT.U32.AND P0, PT, R18.reuse, 0x1f, PT ;  /* 0x0000001f1200780c */ /* 0x040fe20003f04070 */
[----:B------:R-:W0:Y:S02]  /*00b0*/  S2R R5, SR_CgaCtaId ;  /* 0x0000000000057919 */ /* 0x000e240000008800 */
[----:B0-----:R-:W-:Y:S02]  /*00c0*/  LEA R5, R5, R0, 0x18 ;  /* 0x0000000005057211 */ /* 0x001fe400078ec0ff */
[----:B------:R-:W-:-:S05]  /*00d0*/  LEA.HI R0, R18, R18, RZ, 0x1d ;  /* 0x0000001212007211 */ /* 0x000fca00078fe8ff */
[----:B------:R-:W-:-:S05]  /*00e0*/  IMAD R0, R0, 0x8, R5 ;  /* 0x0000000800007824 */ /* 0x000fca00078e0205 */
[----:B--2---:R0:W-:Y:S01]  /*00f0*/  STS.64 [R0+0x10], R2 ;  /* 0x0000100200007388 */ /* 0x0041e20000000a00 */
[----:B------:R-:W-:Y:S06]  /*0100*/  BAR.SYNC.DEFER_BLOCKING 0x0 ;  /* 0x0000000000007b1d */ /* 0x000fec0000010000 */
[----:B------:R-:W-:Y:S05]  /*0110*/  @P0 BRA `(.L_x_118) ;  /* 0x0000000400240947 */ /* 0x000fea0003800000 */
[----:B------:R-:W-:Y:S01]  /*0120*/  IMAD R18, R18, 0x48, R5 ;  /* 0x0000004812127824 */ /* 0x000fe200078e0205 */
[----:B------:R-:W-:-:S04]  /*0130*/  UMOV UR6, 0xffffffff ;  /* 0xffffffff00067882 */ /* 0x000fc80000000000 */
[----:B------:R-:W-:Y:S04]  /*0140*/  LDS.64 R14, [R18+0x10] ;  /* 0x00001000120e7984 */ /* 0x000fe80000000a00 */
[----:B------:R-:W-:Y:S04]  /*0150*/  LDS.64 R12, [R18+0x18] ;  /* 0x00001800120c7984 */ /* 0x000fe80000000a00 */
[----:B------:R-:W1:Y:S04]  /*0160*/  LDS.64 R10, [R18+0x20] ;  /* 0x00002000120a7984 */ /* 0x000e680000000a00 */
[----:B------:R-:W-:Y:S04]  /*0170*/  LDS.64 R8, [R18+0x28] ;  /* 0x0000280012087984 */ /* 0x000fe80000000a00 */
[----:B------:R-:W2:Y:S04]  /*0180*/  LDS.64 R6, [R18+0x30] ;  /* 0x0000300012067984 */ /* 0x000ea80000000a00 */
[----:B------:R-:W-:Y:S04]  /*0190*/  LDS.64 R4, [R18+0x38] ;  /* 0x0000380012047984 */ /* 0x000fe80000000a00 */
[----:B0-----:R-:W0:Y:S04]  /*01a0*/  LDS.64 R2, [R18+0x40] ;  /* 0x0000400012027984 */ /* 0x001e280000000a00 */
[----:B------:R-:W3:Y:S01]  /*01b0*/  LDS.64 R20, [R18+0x48] ;  /* 0x0000480012147984 */ /* 0x000ee20000000a00 */
[----:B-1----:R-:W-:-:S04]  /*01c0*/  IADD3 R19, P3, P4, R10, R12, R14 ;  /* 0x0000000c0a137210 */ /* 0x002fc80007c7e00e */
[----:B------:R-:W-:Y:S02]  /*01d0*/  IADD3.X R23, PT, PT, R11, R13, R15, P3, P4 ;  /* 0x0000000d0b177210 */ /* 0x000fe40001fe840f */
[----:B--2---:R-:W-:-:S04]  /*01e0*/  IADD3 R19, P0, P2, R6, R19, R8 ;  /* 0x0000001306137210 */ /* 0x004fc80007a1e008 */
[----:B------:R-:W-:Y:S02]  /*01f0*/  IADD3.X R23, PT, PT, R7, R23, R9, P0, P2 ;  /* 0x0000001707177210 */ /* 0x000fe400007e4409 */
[----:B0-----:R-:W-:-:S04]  /*0200*/  IADD3 R19, P3, P4, R2, R19, R4 ;  /* 0x0000001302137210 */ /* 0x001fc80007c7e004 */
[----:B---3--:R-:W-:Y:S02]  /*0210*/  IADD3 R20, P0, PT, R20, R19, RZ ;  /* 0x0000001314147210 */ /* 0x008fe40007f1e0ff */
[----:B------:R-:W-:-:S05]  /*0220*/  IADD3.X R19, PT, PT, R3, R23, R5, P3, P4 ;  /* 0x0000001703137210 */ /* 0x000fca0001fe8405 */
[----:B------:R-:W-:Y:S01]  /*0230*/  IMAD.X R19, R21, 0x1, R19, P0 ;  /* 0x0000000115137824 */ /* 0x000fe200000e0613 */
[----:B------:R-:W-:Y:S06]  /*0240*/  BRA.DIV UR6, `(.L_x_119) ;  /* 0x0000000206f07947 */ /* 0x000fec000b800000 */
[----:B------:R-:W0:Y:S04]  /*0250*/  SHFL.UP PT, R27, R20, 0x1, RZ ;  /* 0x04200000141b7989 */ /* 0x000e2800000e00ff */
[----:B------:R-:W1:Y:S01]  /*0260*/  SHFL.UP P0, R25, R19, 0x1, RZ ;  /* 0x0420000013197989 */ /* 0x000e6200000000ff */
[----:B0-----:R-:W-:-:S04]  /*0270*/  IADD3 R22, P2, PT, R27, R20, RZ ;  /* 0x000000141b167210 */ /* 0x001fc80007f5e0ff */
[----:B-1----:R-:W-:Y:S01]  /*0280*/  SEL R27, R22, R27, P0 ;  /* 0x0000001b161b7207 */ /* 0x002fe20000000000 */
[----:B------:R-:W-:-:S04]  /*0290*/  IMAD.X R26, R25, 0x1, R19, P2 ;  /* 0x00000001191a7824 */ /* 0x000fc800010e0613 */
[----:B------:R-:W0:Y:S01]  /*02a0*/  SHFL.UP PT, R28, R27, 0x2, RZ ;  /* 0x044000001b1c7989 */ /* 0x000e2200000e00ff */
[----:B------:R-:W-:-:S05]  /*02b0*/  SEL R26, R26, R25, P0 ;  /* 0x000000191a1a7207 */ /* 0x000fca0000000000 */
[----:B------:R-:W1:Y:S01]  /*02c0*/  SHFL.UP P0, R25, R26, 0x2, RZ ;  /* 0x044000001a197989 */ /* 0x000e6200000000ff */
[----:B0-----:R-:W-:-:S05]  /*02d0*/  IADD3 R21, P2, PT, R28, R27, RZ ;  /* 0x0000001b1c157210 */ /* 0x001fca0007f5e0ff */
[----:B-1----:R-:W-:Y:S01]  /*02e0*/  IMAD.X R22, R25, 0x1, R26, P2 ;  /* 0x0000000119167824 */ /* 0x002fe200010e061a */
[----:B------:R-:W-:-:S04]  /*02f0*/  SEL R28, R21, R28, P0 ;  /* 0x0000001c151c7207 */ /* 0x000fc80000000000 */
[----:B------:R-:W-:Y:S01]  /*0300*/  SEL R29, R22, R25, P0 ;  /* 0x00000019161d7207 */ /* 0x000fe20000000000 */
        /* <DEDUP_REMOVED lines=12> */
[----:B------:R0:W1:Y:S04]  /*03d0*/  SHFL.UP PT, R28, R27, 0x10, RZ ;  /* 0x060000001b1c7989 */ /* 0x00006800000e00ff */
[----:B------:R0:W2:Y:S02]  /*03e0*/  SHFL.UP P0, R25, R26, 0x10, RZ ;  /* 0x060000001a197989 */ /* 0x0000a400000000ff */
.L_x_130:
[----:B-1----:R-:W-:-:S04]  /*03f0*/  IADD3 R21, P2, PT, R28, R27, RZ ;  /* 0x0000001b1c157210 */ /* 0x002fc80007f5e0ff */
[----:B--2---:R-:W-:Y:S01]  /*0400*/  SEL R21, R21, R28, P0 ;  /* 0x0000001c15157207 */ /* 0x004fe20000000000 */
[----:B------:R-:W-:-:S05]  /*0410*/  IMAD.X R22, R25, 0x1, R26, P2 ;  /* 0x0000000119167824 */ /* 0x000fca00010e061a */
[----:B------:R-:W-:Y:S02]  /*0420*/  SEL R22, R22, R25, P0 ;  /* 0x0000001916167207 */ /* 0x000fe40000000000 */
[----:B------:R-:W-:-:S05]  /*0430*/  IADD3 R20, P0, PT, R21, -R20, RZ ;  /* 0x8000001415147210 */ /* 0x000fca0007f1e0ff */
[----:B------:R-:W-:Y:S01]  /*0440*/  IMAD.X R21, R22, 0x1, ~R19, P0 ;  /* 0x0000000116157824 */ /* 0x000fe200000e0e13 */
[----:B------:R-:W-:-:S04]  /*0450*/  IADD3 R14, P0, PT, R14, R20, RZ ;  /* 0x000000140e0e7210 */ /* 0x000fc80007f1e0ff */
[----:B------:R1:W-:Y:S01]  /*0460*/  STS.64 [R18+0x10], R20 ;  /* 0x0000101412007388 */ /* 0x0003e20000000a00 */
[----:B------:R-:W-:Y:S01]  /*0470*/  IMAD.X R15, R15, 0x1, R21, P0 ;  /* 0x000000010f0f7824 */ /* 0x000fe200000e0615 */
        /* <DEDUP_REMOVED lines=17> */
[----:B------:R-:W-:-:S05]  /*0590*/  IMAD.X R3, R3, 0x1, R5, P0 ;  /* 0x0000000103037824 */ /* 0x000fca00000e0605 */
[----:B------:R1:W-:Y:S03]  /*05a0*/  STS.64 [R18+0x48], R2 ;  /* 0x0000480212007388 */ /* 0x0003e60000000a00 */
.L_x_118:
[----:B------:R-:W-:Y:S05]  /*05b0*/  WARPSYNC.ALL ;  /* 0x0000000000007948 */ /* 0x000fea0003800000 */
[----:B------:R-:W-:Y:S06]  /*05c0*/  BAR.SYNC.DEFER_BLOCKING 0x0 ;  /* 0x0000000000007b1d */ /* 0x000fec0000010000 */
[----:B------:R-:W-:Y:S05]  /*05d0*/  @P1 EXIT ;  /* 0x000000000000194d */ /* 0x000fea0003800000 */
[----:B01----:R-:W0:Y:S04]  /*05e0*/  LDS.64 R2, [R0+0x10] ;  /* 0x0000100000027984 */ /* 0x003e280000000a00 */
[----:B0-----:R-:W-:Y:S01]  /*05f0*/  STG.E.64 desc[UR4][R16.64], R2 ;  /* 0x0000000210007986 */ /* 0x001fe2000c101b04 */
[----:B------:R-:W-:Y:S05]  /*0600*/  EXIT ;  /* 0x000000000000794d */ /* 0x000fea0003800000 */
.L_x_119:
[----:B------:R-:W-:Y:S02]  /*0610*/  IMAD.MOV.U32 R24, RZ, RZ, R20 ;  /* 0x000000ffff187224 */ /* 0x000fe400078e0014 */
[----:B------:R-:W-:Y:S02]  /*0620*/  IMAD.MOV.U32 R23, RZ, RZ, 0x1 ;  /* 0x00000001ff177424 */ /* 0x000fe400078e00ff */
[----:B------:R-:W-:Y:S02]  /*0630*/  IMAD.MOV.U32 R22, RZ, RZ, RZ ;  /* 0x000000ffff167224 */ /* 0x000fe400078e00ff */
[----:B------:R-:W-:-:S07]  /*0640*/  IMAD.MOV.U32 R21, RZ, RZ, -0x1 ;  /* 0xffffffffff157424 */ /* 0x000fce00078e00ff */
[----:B------:R-:W-:Y:S05]  /*0650*/  WARPSYNC.COLLECTIVE R21, `(.L_x_120) ;  /* 0x0000000015087348 */ /* 0x000fea0003c00000 */
[----:B------:R0:W1:Y:S02]  /*0660*/  SHFL.UP P0, R25, R24, R23, R22 ;  /* 0x0400001718197389 */ /* 0x0000640000000016 */
[----:B01----:R-:W-:Y:S05]  /*0670*/  ENDCOLLECTIVE ;  /* 0x000000000000791b */ /* 0x003fea0003800000 */
.L_x_120:
[----:B------:R-:W-:Y:S02]  /*0680*/  IMAD.MOV.U32 R24, RZ, RZ, R19 ;  /* 0x000000ffff187224 */ /* 0x000fe400078e0013 */
[----:B------:R-:W-:-:S07]  /*0690*/  IMAD.MOV.U32 R27, RZ, RZ, R25 ;  /* 0x000000ffff1b7224 */ /* 0x000fce00078e0019 */
[----:B------:R-:W-:Y:S05]  /*06a0*/  WARPSYNC.COLLECTIVE R21, `(.L_x_121) ;  /* 0x0000000015087348 */ /* 0x000fea0003c00000 */
[----:B------:R0:W1:Y:S02]  /*06b0*/  SHFL.UP P0, R25, R24, R23, R22 ;  /* 0x0400001718197389 */ /* 0x0000640000000016 */
[----:B01----:R-:W-:Y:S05]  /*06c0*/  ENDCOLLECTIVE ;  /* 0x000000000000791b */ /* 0x003fea0003800000 */
.L_x_121:
[----:B------:R-:W-:Y:S01]  /*06d0*/  IADD3 R26, P2, PT, R27, R20, RZ ;  /* 0x000000141b1a7210 */ /* 0x000fe20007f5e0ff */
[----:B------:R-:W-:-:S03]  /*06e0*/  IMAD.MOV.U32 R23, RZ, RZ, 0x2 ;  /* 0x00000002ff177424 */ /* 0x000fc600078e00ff */
[----:B------:R-:W-:Y:S01]  /*06f0*/  SEL R27, R26, R27, P0 ;  /* 0x0000001b1a1b7207 */ /* 0x000fe20000000000 */
[----:B------:R-:W-:-:S04]  /*0700*/  IMAD.X R26, R25, 0x1, R19, P2 ;  /* 0x00000001191a7824 */ /* 0x000fc800010e0613 */
[----:B------:R-:W-:Y:S01]  /*0710*/  IMAD.MOV.U32 R24, RZ, RZ, R27 ;  /* 0x000000ffff187224 */ /* 0x000fe200078e001b */
[----:B------:R-:W-:-:S07]  /*0720*/  SEL R26, R26, R25, P0 ;  /* 0x000000191a1a7207 */ /* 0x000fce0000000000 */
[----:B------:R-:W-:Y:S05]  /*0730*/  WARPSYNC.COLLECTIVE R21, `(.L_x_122) ;  /* 0x0000000015087348 */ /* 0x000fea0003c00000 */
[----:B------:R0:W1:Y:S02]  /*0740*/  SHFL.UP P0, R25, R24, R23, R22 ;  /* 0x0400001718197389 */ /* 0x0000640000000016 */
[----:B01----:R-:W-:Y:S05]  /*0750*/  ENDCOLLECTIVE ;  /* 0x000000000000791b */ /* 0x003fea0003800000 */
.L_x_122:
[----:B------:R-:W-:Y:S02]  /*0760*/  IMAD.MOV.U32 R24, RZ, RZ, R26 ;  /* 0x000000ffff187224 */ /* 0x000fe400078e001a */
[----:B------:R-:W-:-:S07]  /*0770*/  IMAD.MOV.U32 R28, RZ, RZ, R25 ;  /* 0x000000ffff1c7224 */ /* 0x000fce00078e0019 */
[----:B------:R-:W-:Y:S05]  /*0780*/  WARPSYNC.COLLECTIVE R21, `(.L_x_123) ;  /* 0x0000000015087348 */ /* 0x000fea0003c00000 */
[----:B------:R0:W1:Y:S02]  /*0790*/  SHFL.UP P0, R25, R24, R23, R22 ;  /* 0x0400001718197389 */ /* 0x0000640000000016 */
[----:B01----:R-:W-:Y:S05]  /*07a0*/  ENDCOLLECTIVE ;  /* 0x000000000000791b */ /* 0x003fea0003800000 */
.L_x_123:
        /* <DEDUP_REMOVED lines=9> */
.L_x_124:
[----:B------:R-:W-:Y:S02]  /*0840*/  IMAD.MOV.U32 R24, RZ, RZ, R29 ;  /* 0x000000ffff187224 */ /* 0x000fe400078e001d */
[----:B------:R-:W-:-:S07]  /*0850*/  IMAD.MOV.U32 R27, RZ, RZ, R25 ;  /* 0x000000ffff1b7224 */ /* 0x000fce00078e0019 */
[----:B------:R-:W-:Y:S05]  /*0860*/  WARPSYNC.COLLECTIVE R21, `(.L_x_125) ;  /* 0x0000000015087348 */ /* 0x000fea0003c00000 */
[----:B------:R0:W1:Y:S02]  /*0870*/  SHFL.UP P0, R25, R24, R23, R22 ;  /* 0x0400001718197389 */ /* 0x0000640000000016 */
[----:B01----:R-:W-:Y:S05]  /*0880*/  ENDCOLLECTIVE ;  /* 0x000000000000791b */ /* 0x003fea0003800000 */
.L_x_125:
        /* <DEDUP_REMOVED lines=9> */
.L_x_126:
[----:B------:R-:W-:Y:S02]  /*0920*/  IMAD.MOV.U32 R24, RZ, RZ, R29 ;  /* 0x000000ffff187224 */ /* 0x000fe400078e001d */
[----:B------:R-:W-:-:S07]  /*0930*/  IMAD.MOV.U32 R27, RZ, RZ, R25 ;  /* 0x000000ffff1b7224 */ /* 0x000fce00078e0019 */
[----:B------:R-:W-:Y:S05]  /*0940*/  WARPSYNC.COLLECTIVE R21, `(.L_x_127) ;  /* 0x0000000015087348 */ /* 0x000fea0003c00000 */
[----:B------:R0:W1:Y:S02]  /*0950*/  SHFL.UP P0, R25, R24, R23, R22 ;  /* 0x0400001718197389 */ /* 0x0000640000000016 */
[----:B01----:R-:W-:Y:S05]  /*0960*/  ENDCOLLECTIVE ;  /* 0x000000000000791b */ /* 0x003fea0003800000 */
.L_x_127:
        /* <DEDUP_REMOVED lines=9> */
.L_x_128:
[----:B------:R-:W-:Y:S02]  /*0a00*/  IMAD.MOV.U32 R24, RZ, RZ, R26 ;  /* 0x000000ffff187224 */ /* 0x000fe400078e001a */
[----:B------:R-:W-:-:S07]  /*0a10*/  IMAD.MOV.U32 R28, RZ, RZ, R25 ;  /* 0x000000ffff1c7224 */ /* 0x000fce00078e0019 */
[----:B------:R-:W-:Y:S05]  /*0a20*/  WARPSYNC.COLLECTIVE R21, `(.L_x_129) ;  /* 0x0000000015087348 */ /* 0x000fea0003c00000 */
[----:B------:R0:W1:Y:S02]  /*0a30*/  SHFL.UP P0, R25, R24, R23, R22 ;  /* 0x0400001718197389 */ /* 0x0000640000000016 */
[----:B01----:R-:W-:Y:S05]  /*0a40*/  ENDCOLLECTIVE ;  /* 0x000000000000791b */ /* 0x003fea0003800000 */
.L_x_129:
[----:B------:R-:W-:Y:S05]  /*0a50*/  BRA `(.L_x_130) ;  /* 0xfffffff800647947 */ /* 0x000fea000383ffff */
.L_x_131:
        /* <DEDUP_REMOVED lines=10> */
.L_x_237:


//--------------------- .text._ZN3cub18CUB_300001_SM_10006detail10radix_sort30DeviceRadixSortHistogramKernelINS1_5radix10policy_hubIfNS0_8NullTypeEyE10Policy1000ELNS0_9SortOrderE0EfyNS1_21identity_decomposer_tEEEvPT2_PKT1_SB_iiT3_ --------------------------
	.section	.text._ZN3cub18CUB_300001_SM_10006detail10radix_sort30DeviceRadixSortHistogramKernelINS1_5radix10policy_hubIfNS0_8NullTypeEyE10Policy1000ELNS0_9SortOrderE0EfyNS1_21identity_decomposer_tEEEvPT2_PKT1_SB_iiT3_,"ax",@progbits
	.align	128
        .global         _ZN3cub18CUB_300001_SM_10006detail10radix_sort30DeviceRadixSortHistogramKernelINS1_5radix10policy_hubIfNS0_8NullTypeEyE10Policy1000ELNS0_9SortOrderE0EfyNS1_21identity_decomposer_tEEEvPT2_PKT1_SB_iiT3_
        .type           _ZN3cub18CUB_300001_SM_10006detail10radix_sort30DeviceRadixSortHistogramKernelINS1_5radix10policy_hubIfNS0_8NullTypeEyE10Policy1000ELNS0_9SortOrderE0EfyNS1_21identity_decomposer_tEEEvPT2_PKT1_SB_iiT3_,@function
        .size           _ZN3cub18CUB_300001_SM_10006detail10radix_sort30DeviceRadixSortHistogramKernelINS1_5radix10policy_hubIfNS0_8NullTypeEyE10Policy1000ELNS0_9SortOrderE0EfyNS1_21identity_decomposer_tEEEvPT2_PKT1_SB_iiT3_,(.L_x_238 - _ZN3cub18CUB_300001_SM_10006detail10radix_sort30DeviceRadixSortHistogramKernelINS1_5radix10policy_hubIfNS0_8NullTypeEyE10Policy1000ELNS0_9SortOrderE0EfyNS1_21identity_decomposer_tEEEvPT2_PKT1_SB_iiT3_)
        .other          _ZN3cub18CUB_300001_SM_10006detail10radix_sort30DeviceRadixSortHistogramKernelINS1_5radix10policy_hubIfNS0_8NullTypeEyE10Policy1000ELNS0_9SortOrderE0EfyNS1_21identity_decomposer_tEEEvPT2_PKT1_SB_iiT3_,@"STO_CUDA_ENTRY STV_DEFAULT"
_ZN3cub18CUB_300001_SM_10006detail10radix_sort30DeviceRadixSortHistogramKernelINS1_5radix10policy_hubIfNS0_8NullTypeEyE10Policy1000ELNS0_9SortOrderE0EfyNS1_21identity_decomposer_tEEEvPT2_PKT1_SB_iiT3_:
.text._ZN3cub18CUB_300001_SM_10006detail10radix_sort30DeviceRadixSortHistogramKernelINS1_5radix10policy_hubIfNS0_8NullTypeEyE10Policy1000ELNS0_9SortOrderE0EfyNS1_21identity_decomposer_tEEEvPT2_PKT1_SB_iiT3_:
[----:B------:R-:W-:Y:S01]  /*0000*/  LDC R1, c[0x0][0x37c] ;  /* 0x0000df00ff017b82 */ /* 0x000fe20000000800 */
[----:B------:R-:W0:Y:S02]  /*0010*/  LDCU.64 UR6, c[0x0][0x390] ;  /* 0x00007200ff0677ac */ /* 0x000e240008000a00 */
[----:B0-----:R-:W-:-:S04]  /*0020*/  ISETP.NE.U32.AND P0, PT, RZ, UR6, PT ;  /* 0x00000006ff007c0c */ /* 0x001fc8000bf05070 */
[----:B------:R-:W-:-:S13]  /*0030*/  ISETP.NE.AND.EX P0, PT, RZ, UR7, PT, P0 ;  /* 0x00000007ff007c0c */ /* 0x000fda000bf05300 */
[----:B------:R-:W-:Y:S05]  /*0040*/  @!P0 EXIT ;  /* 0x000000000000894d */ /* 0x000fea0003800000 */
[----:B------:R-:W-:Y:S01]  /*0050*/  UIADD3 UR11, UP0, UPT, UR6, -0x1, URZ ;  /* 0xffffffff060b7890 */ /* 0x000fe2000ff1e0ff */
[----:B------:R-:W0:Y:S01]  /*0060*/  S2R R0, SR_TID.X ;  /* 0x0000000000007919 */ /* 0x000e220000002100 */
[----:B------:R-:W1:Y:S01]  /*0070*/  LDCU.64 UR4, c[0x0][0x398] ;  /* 0x00007300ff0477ac */ /* 0x000e620008000a00 */
[----:B------:R-:W2:Y:S01]  /*0080*/  S2UR UR8, SR_CTAID.X ;  /* 0x00000000000879c3 */ /* 0x000ea20000002500 */
[----:B------:R-:W-:Y:S01]  /*0090*/  UIADD3.X UR12, UPT, UPT, UR7, -0x1, URZ, UP0, !UPT ;  /* 0xffffffff070c7890 */ /* 0x000fe200087fe4ff */
[----:B------:R-:W3:Y:S03]  /*00a0*/  LDCU.64 UR20, c[0x0][0x358] ;  /* 0x00006b00ff1477ac */ /* 0x000ee60008000a00 */
[----:B------:R-:W-:Y:S01]  /*00b0*/  USHF.R.U64 UR11, UR11, 0x1e, UR12 ;  /* 0x0000001e0b0b7899 */ /* 0x000fe2000800120c */
[----:B------:R-:W4:Y:S03]  /*00c0*/  LDCU UR28, c[0x0][0x370] ;  /* 0x00006e00ff1c77ac */ /* 0x000f260008000800 */
[----:B------:R-:W-:-:S02]  /*00d0*/  UIADD3 UR11, UP0, UPT, UR11, 0x1, URZ ;  /* 0x000000010b0b7890 */ /* 0x000fc4000ff1e0ff */
[----:B-1----:R-:W-:Y:S02]  /*00e0*/  UIADD3 UR4, UPT, UPT, UR5, 0x7, -UR4 ;  /* 0x0000000705047890 */ /* 0x002fe4000fffe804 */
[----:B------:R-:W-:Y:S02]  /*00f0*/  ULEA.HI.X UR12, UR12, URZ, URZ, 0x2, UP0 ;  /* 0x000000ff0c0c7291 */ /* 0x000fe400080f14ff */
[----:B------:R-:W-:Y:S02]  /*0100*/  UISETP.LT.U32.AND UP0, UPT, UR11, UR6, UPT ;  /* 0x000000060b00728c */ /* 0x000fe4000bf01070 */
[----:B------:R-:W-:Y:S02]  /*0110*/  USHF.R.S32.HI UR5, URZ, 0x1f, UR4 ;  /* 0x0000001fff057899 */ /* 0x000fe40008011404 */
[----:B------:R-:W-:Y:S02]  /*0120*/  UISETP.LT.U32.AND.EX UP0, UPT, UR12, UR7, UPT, UP0 ;  /* 0x000000070c00728c */ /* 0x000fe4000bf01100 */
[----:B------:R-:W-:-:S02]  /*0130*/  ULEA.HI UR5, UR5, UR4, URZ, 0x3 ;  /* 0x0000000405057291 */ /* 0x000fc4000f8f18ff */
[----:B------:R-:W-:Y:S01]  /*0140*/  USEL UR11, UR11, UR6, UP0 ;  /* 0x000000060b0b7287 */ /* 0x000fe20008000000 */
[----:B0-----:R-:W-:Y:S01]  /*0150*/  VIADD R20, R0, 0x780 ;  /* 0x0000078000147836 */ /* 0x001fe20000000000 */
[----:B------:R-:W-:Y:S02]  /*0160*/  USEL UR12, UR12, UR7, UP0 ;  /* 0x000000070c0c7287 */ /* 0x000fe40008000000 */
[----:B------:R-:W-:Y:S02]  /*0170*/  UISETP.GE.AND UP0, UPT, UR4, 0x8, UPT ;  /* 0x000000080400788c */ /* 0x000fe4000bf06270 */
[----:B------:R-:W-:Y:S02]  /*0180*/  USHF.R.S32.HI UR5, URZ, 0x3, UR5 ;  /* 0x00000003ff057899 */ /* 0x000fe40008011405 */
[----:B--2---:R-:W-:Y:S02]  /*0190*/  USHF.L.U32 UR8, UR8, 0xb, URZ ;  /* 0x0000000b08087899 */ /* 0x004fe400080006ff */
[----:B------:R-:W-:Y:S01]  /*01a0*/  PLOP3.LUT P0, PT, PT, PT, UP0, 0x80, 0x8 ;  /* 0x000000000008781c */ /* 0x000fe20003f0f008 */
[----:B------:R-:W-:-:S02]  /*01b0*/  UIADD3 UR22, UPT, UPT, UR5, -0x1, URZ ;  /* 0xffffffff05167890 */ /* 0x000fc4000fffe0ff */
[----:B------:R-:W-:Y:S01]  /*01c0*/  ULOP3.LUT UR23, UR5, 0xf, URZ, 0xc0, !UPT ;  /* 0x0000000f05177892 */ /* 0x000fe2000f8ec0ff */
[----:B------:R-:W-:Y:S01]  /*01d0*/  ISETP.GT.U32.OR P0, PT, R0, 0xff, !P0 ;  /* 0x000000ff0000780c */ /* 0x000fe20004704470 */
[----:B------:R-:W-:Y:S02]  /*01e0*/  ULOP3.LUT UR24, UR5, 0x7, URZ, 0xc0, !UPT ;  /* 0x0000000705187892 */ /* 0x000fe4000f8ec0ff */
[----:B------:R-:W-:Y:S01]  /*01f0*/  ULOP3.LUT UR25, UR5, 0x3, URZ, 0xc0, !UPT ;  /* 0x0000000305197892 */ /* 0x000fe2000f8ec0ff */
[----:B------:R-:W-:Y:S01]  /*0200*/  P2R R21, PR, RZ, 0x1 ;  /* 0x00000001ff157803 */ /* 0x000fe20000000000 */
[----:B------:R-:W-:Y:S02]  /*0210*/  ULOP3.LUT UR26, UR5, 0xffffff0, URZ, 0xc0, !UPT ;  /* 0x0ffffff0051a7892 */ /* 0x000fe4000f8ec0ff */
[----:B------:R-:W-:Y:S02]  /*0220*/  ULOP3.LUT UR27, UR5, 0xffffff8, URZ, 0xc0, !UPT ;  /* 0x0ffffff8051b7892 */ /* 0x000fe4000f8ec0ff */
[----:B------:R-:W-:Y:S01]  /*0230*/  ULOP3.LUT UR9, UR5, 0x1, URZ, 0xc0, !UPT ;  /* 0x0000000105097892 */ /* 0x000fe2000f8ec0ff */
[----:B------:R-:W-:Y:S01]  /*0240*/  UMOV UR6, URZ ;  /* 0x000000ff00067c82 */ /* 0x000fe20008000000 */
[----:B---34-:R-:W-:-:S10]  /*0250*/  UMOV UR7, URZ ;  /* 0x000000ff00077c82 */ /* 0x018fd40008000000 */
.L_x_215:
[----:B------:R-:W-:Y:S01]  /*0260*/  ISETP.NE.AND P0, PT, R21, RZ, PT ;  /* 0x000000ff1500720c */ /* 0x000fe20003f05270 */
[----:B------:R-:W-:-:S12]  /*0270*/  BSSY.RECONVERGENT B0, `(.L_x_132) ;  /* 0x0000080000007945 */ /* 0x000fd80003800200 */
[----:B012345:R-:W-:Y:S05]  /*0280*/  @P0 BRA `(.L_x_133) ;  /* 0x0000000400f80947 */ /* 0x03ffea0003800000 */
[----:B------:R-:W0:Y:S01]  /*0290*/  S2UR UR5, SR_CgaCtaId ;  /* 0x00000000000579c3 */ /* 0x000e220000008800 */
[----:B------:R-:W-:Y:S01]  /*02a0*/  IMAD.U32 R2, RZ, RZ, UR22 ;  /* 0x00000016ff027e24 */ /* 0x000fe2000f8e00ff */
[----:B------:R-:W-:-:S04]  /*02b0*/  UMOV UR4, 0x400 ;  /* 0x0000040000047882 */ /* 0x000fc80000000000 */
[----:B------:R-:W-:Y:S01]  /*02c0*/  ISETP.GE.U32.AND P1, PT, R2, 0xf, PT ;  /* 0x0000000f0200780c */ /* 0x000fe20003f26070 */
[----:B------:R-:W-:Y:S01]  /*02d0*/  IMAD.MOV.U32 R2, RZ, RZ, RZ ;  /* 0x000000ffff027224 */ /* 0x000fe200078e00ff */
[----:B0-----:R-:W-:-:S06]  /*02e0*/  ULEA UR4, UR5, UR4, 0x18 ;  /* 0x0000000405047291 */ /* 0x001fcc000f8ec0ff */
[----:B------:R-:W-:-:S05]  /*02f0*/  LEA R5, R0, UR4, 0x2 ;  /* 0x0000000400057c11 */ /* 0x000fca000f8e10ff */
[----:B------:R-:W-:Y:S05]  /*0300*/  @!P1 BRA `(.L_x_134) ;  /* 0x00000000005c9947 */ /* 0x000fea0003800000 */
[----:B------:R-:W-:Y:S01]  /*0310*/  VIADD R2, R5, 0x2000 ;  /* 0x0000200005027836 */ /* 0x000fe20000000000 */
[----:B------:R-:W-:-:S12]  /*0320*/  UIADD3 UR4, UPT, UPT, -UR26, URZ, URZ ;  /* 0x000000ff1a047290 */ /* 0x000fd8000fffe1ff */
.L_x_135:
[----:B------:R-:W-:Y:S01]  /*0330*/  UIADD3 UR4, UPT, UPT, UR4, 0x10, URZ ;  /* 0x0000001004047890 */ /* 0x000fe2000fffe0ff */
[----:B------:R-:W-:Y:S03]  /*0340*/  STS [R2+-0x2000], RZ ;  /* 0xffe000ff02007388 */ /* 0x000fe60000000800 */
[----:B------:R-:W-:Y:S01]  /*0350*/  UISETP.NE.AND UP0, UPT, UR4, URZ, UPT ;  /* 0x000000ff0400728c */ /* 0x000fe2000bf05270 */
        /* <DEDUP_REMOVED lines=16> */
[----:B------:R-:W-:Y:S06]  /*0460*/  BRA.U UP0, `(.L_x_135) ;  /* 0xfffffffd00b07547 */ /* 0x000fec000b83ffff */
[----:B------:R-:W-:-:S07]  /*0470*/  IMAD.U32 R2, RZ, RZ, UR26 ;  /* 0x0000001aff027e24 */ /* 0x000fce000f8e00ff */
.L_x_134:
[----:B------:R-:W-:Y:S01]  /*0480*/  ISETP.NE.AND P0, PT, RZ, UR23, PT ;  /* 0x00000017ff007c0c */ /* 0x000fe2000bf05270 */
[----:B------:R-:W-:Y:S02]  /*0490*/  IMAD.U32 R6, RZ, RZ, UR24 ;  /* 0x00000018ff067e24 */ /* 0x000fe4000f8e00ff */
[----:B------:R-:W-:Y:S02]  /*04a0*/  IMAD.U32 R3, RZ, RZ, UR23 ;  /* 0x00000017ff037e24 */ /* 0x000fe4000f8e00ff */
[----:B------:R-:W-:Y:S02]  /*04b0*/  VIADD R6, R6, 0xffffffff ;  /* 0xffffffff06067836 */ /* 0x000fe40000000000 */
[----:B------:R-:W-:-:S06]  /*04c0*/  VIADD R3, R3, 0xffffffff ;  /* 0xffffffff03037836 */ /* 0x000fcc0000000000 */
[----:B------:R-:W-:Y:S05]  /*04d0*/  @!P0 BRA `(.L_x_136) ;  /* 0x00000000007c8947 */ /* 0x000fea0003800000 */
[----:B------:R-:W-:Y:S01]  /*04e0*/  ISETP.GE.U32.AND P2, PT, R3, 0x7, PT ;  /* 0x000000070300780c */ /* 0x000fe20003f46070 */
[----:B------:R-:W-:-:S12]  /*04f0*/  UISETP.NE.AND UP0, UPT, UR24, URZ, UPT ;  /* 0x000000ff1800728c */ /* 0x000fd8000bf05270 */
[----:B------:R-:W-:Y:S05]  /*0500*/  @!P2 BRA `(.L_x_137) ;  /* 0x000000000028a947 */ /* 0x000fea0003800000 */
        /* <DEDUP_REMOVED lines=10> */
.L_x_137:
[----:B------:R-:W-:Y:S05]  /*05b0*/  BRA.U !UP0, `(.L_x_136) ;  /* 0x0000000108447547 */ /* 0x000fea000b800000 */
[----:B------:R-:W-:Y:S01]  /*05c0*/  ISETP.GE.U32.AND P2, PT, R6, 0x3, PT ;  /* 0x000000030600780c */ /* 0x000fe20003f46070 */
[----:B------:R-:W-:-:S12]  /*05d0*/  UISETP.NE.AND UP0, UPT, UR25, URZ, UPT ;  /* 0x000000ff1900728c */ /* 0x000fd8000bf05270 */
[C---:B0-----:R-:W-:Y:S02]  /*05e0*/  @P2 IMAD R4, R2.reuse, 0x400, R5 ;  /* 0x0000040002042824 */ /* 0x041fe400078e0205 */
[----:B------:R-:W-:-:S03]  /*05f0*/  @P2 VIADD R2, R2, 0x4 ;  /* 0x0000000402022836 */ /* 0x000fc60000000000 */
[----:B------:R1:W-:Y:S04]  /*0600*/  @P2 STS [R4], RZ ;  /* 0x000000ff04002388 */ /* 0x0003e80000000800 */
[----:B------:R1:W-:Y:S04]  /*0610*/  @P2 STS [R4+0x400], RZ ;  /* 0x000400ff04002388 */ /* 0x0003e80000000800 */
[----:B------:R1:W-:Y:S04]  /*0620*/  @P2 STS [R4+0x800], RZ ;  /* 0x000800ff04002388 */ /* 0x0003e80000000800 */
[----:B------:R1:W-:Y:S01]  /*0630*/  @P2 STS [R4+0xc00], RZ ;  /* 0x000c00ff04002388 */ /* 0x0003e20000000800 */
[----:B------:R-:W-:Y:S05]  /*0640*/  BRA.U !UP0, `(.L_x_136) ;  /* 0x0000000108207547 */ /* 0x000fea000b800000 */
[----:B------:R-:W-:Y:S01]  /*0650*/  IMAD R2, R2, 0x400, R5 ;  /* 0x0000040002027824 */ /* 0x000fe200078e0205 */
[----:B------:R-:W-:-:S04]  /*0660*/  UISETP.NE.AND UP0, UPT, UR25, 0x1, UPT ;  /* 0x000000011900788c */ /* 0x000fc8000bf05270 */
[----:B------:R2:W-:Y:S05]  /*0670*/  STS [R2], RZ ;  /* 0x000000ff02007388 */ /* 0x0005ea0000000800 */
[----:B------:R-:W-:Y:S05]  /*0680*/  BRA.U !UP0, `(.L_x_136) ;  /* 0x0000000108107547 */ /* 0x000fea000b800000 */
[----:B------:R-:W-:Y:S01]  /*0690*/  UISETP.NE.AND UP0, UPT, UR25, 0x2, UPT ;  /* 0x000000021900788c */ /* 0x000fe2000bf05270 */
[----:B------:R3:W-:Y:S05]  /*06a0*/  STS [R2+0x400], RZ ;  /* 0x000400ff02007388 */ /* 0x0007ea0000000800 */
[----:B------:R-:W-:-:S13]  /*06b0*/  PLOP3.LUT P2, PT, PT, PT, UP0, 0x80, 0x8 ;  /* 0x000000000008781c */ /* 0x000fda0003f4f008 */
[----:B------:R3:W-:Y:S02]  /*06c0*/  @P2 STS [R2+0x800], RZ ;  /* 0x000800ff02002388 */ /* 0x0007e40000000800 */
.L_x_136:
[----:B------:R-:W-:-:S13]  /*06d0*/  ISETP.GT.U32.AND P2, PT, R0, 0x7f, PT ;  /* 0x0000007f0000780c */ /* 0x000fda0003f44070 */
[----:B------:R-:W-:Y:S05]  /*06e0*/  @P2 BRA `(.L_x_133) ;  /* 0x0000000000e02947 */ /* 0x000fea0003800000 */
[----:B--23--:R-:W-:Y:S01]  /*06f0*/  IMAD.MOV.U32 R2, RZ, RZ, RZ ;  /* 0x000000ffff027224 */ /* 0x00cfe200078e00ff */
[----:B------:R-:W-:Y:S06]  /*0700*/  @!P1 BRA `(.L_x_138) ;  /* 0x0000000000589947 */ /* 0x000fec0003800000 */
[----:B------:R-:W-:-:S07]  /*0710*/  IMAD.MOV.U32 R2, RZ, RZ, RZ ;  /* 0x000000ffff027224 */ /* 0x000fce00078e00ff */
.L_x_139:
[C---:B012---:R-:W-:Y:S02]  /*0720*/  IMAD R4, R2.reuse, 0x400, R5 ;  /* 0x0000040002047824 */ /* 0x047fe400078e0205 */
[----:B------:R-:W-:-:S03]  /*0730*/  VIADD R2, R2, 0x10 ;  /* 0x0000001002027836 */ /* 0x000fc60000000000 */
[----:B------:R2:W-:Y:S02]  /*0740*/  STS [R4+0x200], RZ ;  /* 0x000200ff04007388 */ /* 0x0005e40000000800 */
[----:B------:R-:W-:Y:S02]  /*0750*/  ISETP.NE.AND P1, PT, R2, UR26, PT ;  /* 0x0000001a02007c0c */ /* 0x000fe4000bf25270 */
[----:B------:R2:W-:Y:S04]  /*0760*/  STS [R4+0x600], RZ ;  /* 0x000600ff04007388 */ /* 0x0005e80000000800 */
        /* <DEDUP_REMOVED lines=13> */
[----:B------:R2:W-:Y:S01]  /*0840*/  STS [R4+0x3e00], RZ ;  /* 0x003e00ff04007388 */ /* 0x0005e20000000800 */
[----:B------:R-:W-:Y:S05]  /*0850*/  @P1 BRA `(.L_x_139) ;  /* 0xfffffffc00b01947 */ /* 0x000fea000383ffff */
[----:B------:R-:W-:-:S07]  /*0860*/  IMAD.U32 R2, RZ, RZ, UR26 ;  /* 0x0000001aff027e24 */ /* 0x000fce000f8e00ff */
.L_x_138:
[----:B------:R-:W-:Y:S05]  /*0870*/  @!P0 BRA `(.L_x_133) ;  /* 0x00000000007c8947 */ /* 0x000fea0003800000 */
[----:B------:R-:W-:Y:S01]  /*0880*/  ISETP.GE.U32.AND P0, PT, R3, 0x7, PT ;  /* 0x000000070300780c */ /* 0x000fe20003f06070 */
[----:B------:R-:W-:-:S12]  /*0890*/  UISETP.NE.AND UP0, UPT, UR24, URZ, UPT ;  /* 0x000000ff1800728c */ /* 0x000fd8000bf05270 */
[----:B------:R-:W-:Y:S05]  /*08a0*/  @!P0 BRA `(.L_x_140) ;  /* 0x0000000000288947 */ /* 0x000fea0003800000 */
[C---:B------:R-:W-:Y:S02]  /*08b0*/  IMAD R3, R2.reuse, 0x400, R5 ;  /* 0x0000040002037824 */ /* 0x040fe400078e0205 */
[----:B------:R-:W-:-:S03]  /*08c0*/  VIADD R2, R2, 0x8 ;  /* 0x0000000802027836 */ /* 0x000fc60000000000 */
[----:B------:R3:W-:Y:S04]  /*08d0*/  STS [R3+0x200], RZ ;  /* 0x000200ff03007388 */ /* 0x0007e80000000800 */
[----:B------:R3:W-:Y:S04]  /*08e0*/  STS [R3+0x600], RZ ;  /* 0x000600ff03007388 */ /* 0x0007e80000000800 */
[----:B------:R3:W-:Y:S04]  /*08f0*/  STS [R3+0xa00], RZ ;  /* 0x000a00ff03007388 */ /* 0x0007e80000000800 */
[----:B------:R3:W-:Y:S04]  /*0900*/  STS [R3+0xe00], RZ ;  /* 0x000e00ff03007388 */ /* 0x0007e80000000800 */
[----:B------:R3:W-:Y:S04]  /*0910*/  STS [R3+0x1200], RZ ;  /* 0x001200ff03007388 */ /* 0x0007e80000000800 */
[----:B------:R3:W-:Y:S04]  /*0920*/  STS [R3+0x1600], RZ ;  /* 0x001600ff03007388 */ /* 0x0007e80000000800 */
[----:B------:R3:W-:Y:S04]  /*0930*/  STS [R3+0x1a00], RZ ;  /* 0x001a00ff03007388 */ /* 0x0007e80000000800 */
[----:B------:R3:W-:Y:S02]  /*0940*/  STS [R3+0x1e00], RZ ;  /* 0x001e00ff03007388 */ /* 0x0007e40000000800 */
.L_x_140:
[----:B------:R-:W-:Y:S05]  /*0950*/  BRA.U !UP0, `(.L_x_133) ;  /* 0x0000000108447547 */ /* 0x000fea000b800000 */
[----:B------:R-:W-:Y:S01]  /*0960*/  ISETP.GE.U32.AND P0, PT, R6, 0x3, PT ;  /* 0x000000030600780c */ /* 0x000fe20003f06070 */
[----:B------:R-:W-:-:S12]  /*0970*/  UISETP.NE.AND UP0, UPT, UR25, URZ, UPT ;  /* 0x000000ff1900728c */ /* 0x000fd8000bf05270 */
[C---:B---3--:R-:W-:Y:S02]  /*0980*/  @P0 IMAD R3, R2.reuse, 0x400, R5 ;  /* 0x0000040002030824 */ /* 0x048fe400078e0205 */
[----:B------:R-:W-:-:S03]  /*0990*/  @P0 VIADD R2, R2, 0x4 ;  /* 0x0000000402020836 */ /* 0x000fc60000000000 */
[----:B------:R4:W-:Y:S04]  /*09a0*/  @P0 STS [R3+0x200], RZ ;  /* 0x000200ff03000388 */ /* 0x0009e80000000800 */
[----:B------:R4:W-:Y:S04]  /*09b0*/  @P0 STS [R3+0x600], RZ ;  /* 0x000600ff03000388 */ /* 0x0009e80000000800 */
[----:B------:R4:W-:Y:S04]  /*09c0*/  @P0 STS [R3+0xa00], RZ ;  /* 0x000a00ff03000388 */ /* 0x0009e80000000800 */
[----:B------:R4:W-:Y:S01]  /*09d0*/  @P0 STS [R3+0xe00], RZ ;  /* 0x000e00ff03000388 */ /* 0x0009e20000000800 */
[----:B------:R-:W-:Y:S05]  /*09e0*/  BRA.U !UP0, `(.L_x_133) ;  /* 0x0000000108207547 */ /* 0x000fea000b800000 */
[----:B------:R-:W-:Y:S01]  /*09f0*/  IMAD R2, R2, 0x400, R5 ;  /* 0x0000040002027824 */ /* 0x000fe200078e0205 */
[----:B------:R-:W-:-:S04]  /*0a00*/  UISETP.NE.AND UP0, UPT, UR25, 0x1, UPT ;  /* 0x000000011900788c */ /* 0x000fc8000bf05270 */
[----:B------:R3:W-:Y:S05]  /*0a10*/  STS [R2+0x200], RZ ;  /* 0x000200ff02007388 */ /* 0x0007ea0000000800 */
[----:B------:R-:W-:Y:S05]  /*0a20*/  BRA.U !UP0, `(.L_x_133) ;  /* 0x0000000108107547 */ /* 0x000fea000b800000 */
[----:B------:R-:W-:Y:S01]  /*0a30*/  UISETP.NE.AND UP0, UPT, UR25, 0x2, UPT ;  /* 0x000000021900788c */ /* 0x000fe2000bf05270 */
[----:B------:R0:W-:Y:S05]  /*0a40*/  STS [R2+0x600], RZ ;  /* 0x000600ff02007388 */ /* 0x0001ea0000000800 */
[----:B------:R-:W-:-:S13]  /*0a50*/  PLOP3.LUT P0, PT, PT, PT, UP0, 0x80, 0x8 ;  /* 0x000000000008781c */ /* 0x000fda0003f0f008 */
[----:B------:R0:W-:Y:S02]  /*0a60*/  @P0 STS [R2+0xa00], RZ ;  /* 0x000a00ff02000388 */ /* 0x0001e40000000800 */
.L_x_133:
[----:B------:R-:W-:Y:S05]  /*0a70*/  BSYNC.RECONVERGENT B0 ;  /* 0x0000000000007941 */ /* 0x000fea0003800200 */
.L_x_132:
[----:B------:R-:W5:Y:S01]  /*0a80*/  LDCU.64 UR14, c[0x0][0x390] ;  /* 0x00007200ff0e77ac */ /* 0x000f620008000a00 */
[----:B------:R-:W-:Y:S02]  /*0a90*/  USHF.L.U32 UR4, UR6, 0x1e, URZ ;  /* 0x0000001e06047899 */ /* 0x000fe400080006ff */
[----:B------:R-:W-:Y:S02]  /*0aa0*/  USHF.L.U64.HI UR5, UR6, 0x1e, UR7 ;  /* 0x0000001e06057899 */ /* 0x000fe40008010207 */
[----:B-----5:R-:W-:-:S04]  /*0ab0*/  UIADD3 UR4, UP0, UPT, -UR4, UR14, URZ ;  /* 0x0000000e04047290 */ /* 0x020fc8000ff1e1ff */
[----:B------:R-:W-:Y:S02]  /*0ac0*/  UIADD3.X UR5, UPT, UPT, ~UR5, UR15, URZ, UP0, !UPT ;  /* 0x0000000f05057290 */ /* 0x000fe400087fe5ff */
[----:B------:R-:W-:-:S04]  /*0ad0*/  UISETP.LT.U32.AND UP0, UPT, UR4, 0x40000000, UPT ;  /* 0x400000000400788c */ /* 0x000fc8000bf01070 */
[----:B------:R-:W-:-:S04]  /*0ae0*/  UISETP.LT.U32.AND.EX UP0, UPT, UR5, URZ, UPT, UP0 ;  /* 0x000000ff0500728c */ /* 0x000fc8000bf01100 */
[----:B------:R-:W-:Y:S02]  /*0af0*/  USEL UR13, UR4, 0x40000000, UP0 ;  /* 0x40000000040d7887 */ /* 0x000fe40008000000 */
[----:B------:R-:W-:Y:S02]  /*0b00*/  USEL UR14, UR5, URZ, UP0 ;  /* 0x000000ff050e7287 */ /* 0x000fe40008000000 */
[----:B------:R-:W-:-:S04]  /*0b10*/  UISETP.GT.U32.AND UP0, UPT, UR13, UR8, UPT ;  /* 0x000000080d00728c */ /* 0x000fc8000bf04070 */
[----:B------:R-:W-:Y:S01]  /*0b20*/  UISETP.GT.U32.AND.EX UP0, UPT, UR14, URZ, UPT, UP0 ;  /* 0x000000ff0e00728c */ /* 0x000fe2000bf04100 */
[----:B------:R-:W-:Y:S08]  /*0b30*/  BAR.SYNC.DEFER_BLOCKING 0x0 ;  /* 0x0000000000007b1d */ /* 0x000ff00000010000 */
[----:B------:R-:W-:Y:S06]  /*0b40*/  BAR.SYNC.DEFER_BLOCKING 0x0 ;  /* 0x0000000000007b1d */ /* 0x000fec0000010000 */
[----:B------:R-:W-:Y:S05]  /*0b50*/  BRA.U !UP0, `(.L_x_141) ;  /* 0x00000011082c7547 */ /* 0x000fea000b800000 */
[----:B------:R-:W-:Y:S01]  /*0b60*/  UMOV UR10, UR8 ;  /* 0x00000008000a7c82 */ /* 0x000fe20008000000 */
[----:B------:R-:W-:-:S05]  /*0b70*/  UMOV UR5, URZ ;  /* 0x000000ff00057c82 */ /* 0x000fca0008000000 */
.L_x_146:
[----:B-----5:R-:W5:Y:S01]  /*0b80*/  LDCU.64 UR18, c[0x0][0x390] ;  /* 0x00007200ff1277ac */ /* 0x020f620008000a00 */
[----:B------:R-:W-:Y:S02]  /*0b90*/  USHF.L.U32 UR15, UR6, 0x1e, URZ ;  /* 0x0000001e060f7899 */ /* 0x000fe400080006ff */
[----:B------:R-:W-:Y:S02]  /*0ba0*/  USHF.L.U64.HI UR16, UR6, 0x1e, UR7 ;  /* 0x0000001e06107899 */ /* 0x000fe40008010207 */
[----:B------:R-:W-:-:S04]  /*0bb0*/  UIADD3 UR15, UP0, UPT, UR10, UR15, URZ ;  /* 0x0000000f0a0f7290 */ /* 0x000fc8000ff1e0ff */
[----:B------:R-:W-:Y:S02]  /*0bc0*/  UIADD3.X UR16, UPT, UPT, UR5, UR16, URZ, UP0, !UPT ;  /* 0x0000001005107290 */ /* 0x000fe400087fe4ff */
[----:B------:R-:W-:Y:S02]  /*0bd0*/  ULEA UR10, UP0, UR28, UR10, 0xb ;  /* 0x0000000a1c0a7291 */ /* 0x000fe4000f8058ff */
[----:B-----5:R-:W-:Y:S02]  /*0be0*/  UIADD3 UR17, UP1, UPT, -UR15, UR18, URZ ;  /* 0x000000120f117290 */ /* 0x020fe4000ff3e1ff */
[----:B------:R-:W-:Y:S02]  /*0bf0*/  UIADD3.X UR5, UPT, UPT, URZ, UR5, URZ, UP0, !UPT ;  /* 0x00000005ff057290 */ /* 0x000fe400087fe4ff */
[----:B------:R-:W-:Y:S02]  /*0c00*/  UIADD3.X UR4, UPT, UPT, ~UR16, UR19, URZ, UP1, !UPT ;  /* 0x0000001310047290 */ /* 0x000fe40008ffe5ff */
[----:B------:R-:W-:-:S02]  /*0c10*/  UISETP.GE.U32.AND UP1, UPT, UR17, 0x800, UPT ;  /* 0x000008001100788c */ /* 0x000fc4000bf26070 */
[----:B------:R-:W-:Y:S02]  /*0c20*/  UISETP.GE.U32.AND UP0, UPT, UR10, UR13, UPT ;  /* 0x0000000d0a00728c */ /* 0x000fe4000bf06070 */
[----:B------:R-:W-:Y:S02]  /*0c30*/  UISETP.GE.U32.AND.EX UP1, UPT, UR4, URZ, UPT, UP1 ;  /* 0x000000ff0400728c */ /* 0x000fe4000bf26110 */
[----:B------:R-:W-:-:S07]  /*0c40*/  UISETP.GE.U32.AND.EX UP0, UPT, UR5, UR14, UPT, UP0 ;  /* 0x0000000e0500728c */ /* 0x000fce000bf06100 */
[----:B0-----:R-:W-:Y:S05]  /*0c50*/  BRA.U !UP1, `(.L_x_142) ;  /* 0x0000000109587547 */ /* 0x001fea000b800000 */
[----:B------:R-:W0:Y:S01]  /*0c60*/  LDCU.64 UR18, c[0x0][0x388] ;  /* 0x00007100ff1277ac */ /* 0x000e220008000a00 */
[----:B---34-:R-:W-:-:S05]  /*0c70*/  IADD3 R3, P0, PT, R0, UR15, RZ ;  /* 0x0000000f00037c10 */ /* 0x018fca000ff1e0ff */
[----:B012---:R-:W-:Y:S01]  /*0c80*/  IMAD.X R4, RZ, RZ, UR16, P0 ;  /* 0x00000010ff047e24 */ /* 0x007fe200080e06ff */
[----:B------:R-:W-:-:S04]  /*0c90*/  LEA R2, P0, R3, UR18, 0x2 ;  /* 0x0000001203027c11 */ /* 0x000fc8000f8010ff */
        /* <DEDUP_REMOVED lines=18> */
.L_x_142:
[----:B------:R-:W1:Y:S01]  /*0dc0*/  LDCU.64 UR18, c[0x0][0x388] ;  /* 0x00007100ff1277ac */ /* 0x000e620008000a00 */
[C---:B0-23--:R-:W-:Y:S01]  /*0dd0*/  VIADD R2, R0.reuse, 0x80 ;  /* 0x0000008000027836 */ /* 0x04dfe20000000000 */
[C---:B----4-:R-:W-:Y:S01]  /*0de0*/  IADD3 R3, P0, PT, R0.reuse, UR15, RZ ;  /* 0x0000000f00037c10 */ /* 0x050fe2000ff1e0ff */
[C---:B------:R-:W-:Y:S01]  /*0df0*/  VIADD R5, R0.reuse, 0x180 ;  /* 0x0000018000057836 */ /* 0x040fe20000000000 */
[C---:B------:R-:W-:Y:S01]  /*0e00*/  ISETP.GE.AND P1, PT, R0.reuse, UR17, PT ;  /* 0x0000001100007c0c */ /* 0x040fe2000bf26270 */
[----:B------:R-:W-:Y:S01]  /*0e10*/  VIADD R6, R0, 0x100 ;  /* 0x0000010000067836 */ /* 0x000fe20000000000 */
[----:B------:R-:W-:Y:S01]  /*0e20*/  ISETP.GE.AND P2, PT, R2, UR17, PT ;  /* 0x0000001102007c0c */ /* 0x000fe2000bf46270 */
[----:B-1----:R-:W-:Y:S01]  /*0e30*/  IMAD.X R4, RZ, RZ, UR16, P0 ;  /* 0x00000010ff047e24 */ /* 0x002fe200080e06ff */
[----:B------:R-:W-:Y:S01]  /*0e40*/  ISETP.GE.AND P4, PT, R5, UR17, PT ;  /* 0x0000001105007c0c */ /* 0x000fe2000bf86270 */
[----:B------:R-:W-:Y:S01]  /*0e50*/  VIADD R5, R0, 0x200 ;  /* 0x0000020000057836 */ /* 0x000fe20000000000 */
[----:B------:R-:W-:Y:S01]  /*0e60*/  ISETP.GE.AND P3, PT, R6, UR17, PT ;  /* 0x0000001106007c0c */ /* 0x000fe2000bf66270 */
[----:B------:R-:W-:-:S02]  /*0e70*/  IMAD.MOV.U32 R11, RZ, RZ, 0x7fffffff ;  /* 0x7fffffffff0b7424 */ /* 0x000fc400078e00ff */
[----:B------:R-:W-:Y:S01]  /*0e80*/  IMAD.MOV.U32 R10, RZ, RZ, 0x7fffffff ;  /* 0x7fffffffff0a7424 */ /* 0x000fe200078e00ff */
[----:B------:R-:W-:Y:S01]  /*0e90*/  ISETP.GE.AND P5, PT, R5, UR17, PT ;  /* 0x0000001105007c0c */ /* 0x000fe2000bfa6270 */
[----:B------:R-:W-:Y:S01]  /*0ea0*/  VIADD R5, R0, 0x300 ;  /* 0x0000030000057836 */ /* 0x000fe20000000000 */
[----:B------:R-:W-:-:S04]  /*0eb0*/  LEA R2, P0, R3, UR18, 0x2 ;  /* 0x0000001203027c11 */ /* 0x000fc8000f8010ff */
[----:B------:R-:W-:Y:S01]  /*0ec0*/  LEA.HI.X R3, R3, UR19, R4, 0x2, P0 ;  /* 0x0000001303037c11 */ /* 0x000fe200080f1404 */
[----:B------:R-:W-:Y:S02]  /*0ed0*/  VIADD R4, R0, 0x280 ;  /* 0x0000028000047836 */ /* 0x000fe40000000000 */
[----:B------:R-:W-:Y:S02]  /*0ee0*/  IMAD.MOV.U32 R13, RZ, RZ, 0x7fffffff ;  /* 0x7fffffffff0d7424 */ /* 0x000fe400078e00ff */
[----:B------:R1:W5:Y:S01]  /*0ef0*/  @!P2 LDG.E R11, desc[UR20][R2.64+0x200] ;  /* 0x00020014020ba981 */ /* 0x000362000c1e1900 */
[----:B------:R-:W-:Y:S01]  /*0f00*/  ISETP.GE.AND P0, PT, R4, UR17, PT ;  /* 0x0000001104007c0c */ /* 0x000fe2000bf06270 */
[----:B------:R-:W-:Y:S02]  /*0f10*/  VIADD R4, R0, 0x380 ;  /* 0x0000038000047836 */ /* 0x000fe40000000000 */
[----:B------:R1:W5:Y:S01]  /*0f20*/  @!P1 LDG.E R10, desc[UR20][R2.64] ;  /* 0x00000014020a9981 */ /* 0x000362000c1e1900 */
[----:B------:R-:W-:Y:S01]  /*0f30*/  IMAD.MOV.U32 R12, RZ, RZ, 0x7fffffff ;  /* 0x7fffffffff0c7424 */ /* 0x000fe200078e00ff */
[----:B------:R-:W-:-:S02]  /*0f40*/  ISETP.GE.AND P1, PT, R5, UR17, PT ;  /* 0x0000001105007c0c */ /* 0x000fc4000bf26270 */
[----:B------:R-:W-:Y:S01]  /*0f50*/  ISETP.GE.AND P2, PT, R4, UR17, PT ;  /* 0x0000001104007c0c */ /* 0x000fe2000bf46270 */
[C---:B------:R-:W-:Y:S01]  /*0f60*/  VIADD R4, R0.reuse, 0x480 ;  /* 0x0000048000047836 */ /* 0x040fe20000000000 */
[----:B------:R1:W5:Y:S01]  /*0f70*/  @!P4 LDG.E R13, desc[UR20][R2.64+0x600] ;  /* 0x00060014020dc981 */ /* 0x000362000c1e1900 */
[----:B------:R-:W-:Y:S01]  /*0f80*/  IMAD.MOV.U32 R14, RZ, RZ, 0x7fffffff ;  /* 0x7fffffffff0e7424 */ /* 0x000fe200078e00ff */
[----:B------:R-:W-:Y:S02]  /*0f90*/  LOP3.LUT R5, R0, 0x400, RZ, 0xfc, !PT ;  /* 0x0000040000057812 */ /* 0x000fe400078efcff */
[----:B------:R-:W-:Y:S01]  /*0fa0*/  ISETP.GE.AND P4, PT, R4, UR17, PT ;  /* 0x0000001104007c0c */ /* 0x000fe2000bf86270 */
[----:B------:R-:W-:Y:S01]  /*0fb0*/  VIADD R4, R0, 0x500 ;  /* 0x0000050000047836 */ /* 0x000fe20000000000 */
[----:B------:R1:W5:Y:S01]  /*0fc0*/  @!P3 LDG.E R12, desc[UR20][R2.64+0x400] ;  /* 0x00040014020cb981 */ /* 0x000362000c1e1900 */
[----:B------:R-:W-:Y:S01]  /*0fd0*/  ISETP.GE.AND P3, PT, R5, UR17, PT ;  /* 0x0000001105007c0c */ /* 0x000fe2000bf66270 */
[----:B------:R-:W-:-:S02]  /*0fe0*/  IMAD.MOV.U32 R15, RZ, RZ, 0x7fffffff ;  /* 0x7fffffffff0f7424 */ /* 0x000fc400078e00ff */
[----:B------:R-:W-:Y:S01]  /*0ff0*/  IMAD.MOV.U32 R18, RZ, RZ, 0x7fffffff ;  /* 0x7fffffffff127424 */ /* 0x000fe200078e00ff */
[----:B------:R1:W5:Y:S01]  /*1000*/  @!P5 LDG.E R14, desc[UR20][R2.64+0x800] ;  /* 0x00080014020ed981 */ /* 0x000362000c1e1900 */
[----:B------:R-:W-:Y:S01]  /*1010*/  ISETP.GE.AND P5, PT, R4, UR17, PT ;  /* 0x0000001104007c0c */ /* 0x000fe2000bfa6270 */
[C---:B------:R-:W-:Y:S02]  /*1020*/  VIADD R5, R0.reuse, 0x580 ;  /* 0x0000058000057836 */ /* 0x040fe40000000000 */
[----:B------:R-:W-:Y:S01]  /*1030*/  VIADD R4, R0, 0x600 ;  /* 0x0000060000047836 */ /* 0x000fe20000000000 */
[----:B------:R1:W5:Y:S01]  /*1040*/  @!P0 LDG.E R15, desc[UR20][R2.64+0xa00] ;  /* 0x000a0014020f8981 */ /* 0x000362000c1e1900 */
[----:B------:R-:W-:Y:S01]  /*1050*/  IMAD.MOV.U32 R19, RZ, RZ, 0x7fffffff ;  /* 0x7fffffffff137424 */ /* 0x000fe200078e00ff */
[----:B------:R-:W-:Y:S01]  /*1060*/  ISETP.GE.AND P0, PT, R5, UR17, PT ;  /* 0x0000001105007c0c */ /* 0x000fe2000bf06270 */
[----:B------:R-:W-:Y:S01]  /*1070*/  IMAD.MOV.U32 R17, RZ, RZ, 0x7fffffff ;  /* 0x7fffffffff117424 */ /* 0x000fe200078e00ff */
[----:B------:R1:W5:Y:S01]  /*1080*/  @!P1 LDG.E R18, desc[UR20][R2.64+0xc00] ;  /* 0x000c001402129981 */ /* 0x000362000c1e1900 */
[----:B------:R-:W-:Y:S01]  /*1090*/  IMAD.MOV.U32 R16, RZ, RZ, 0x7fffffff ;  /* 0x7fffffffff107424 */ /* 0x000fe200078e00ff */
[----:B------:R-:W-:Y:S01]  /*10a0*/  ISETP.GE.AND P1, PT, R4, UR17, PT ;  /* 0x0000001104007c0c */ /* 0x000fe2000bf26270 */
[C---:B------:R-:W-:Y:S01]  /*10b0*/  VIADD R4, R0.reuse, 0x680 ;  /* 0x0000068000047836 */ /* 0x040fe20000000000 */
[----:B------:R1:W5:Y:S01]  /*10c0*/  @!P2 LDG.E R19, desc[UR20][R2.64+0xe00] ;  /* 0x000e00140213a981 */ /* 0x000362000c1e1900 */
[----:B------:R-:W-:-:S03]  /*10d0*/  VIADD R5, R0, 0x700 ;  /* 0x0000070000057836 */ /* 0x000fc60000000000 */
[----:B------:R1:W5:Y:S01]  /*10e0*/  @!P3 LDG.E R17, desc[UR20][R2.64+0x1000] ;  /* 0x001000140211b981 */ /* 0x000362000c1e1900 */
[----:B------:R-:W-:Y:S02]  /*10f0*/  ISETP.GE.AND P2, PT, R4, UR17, PT ;  /* 0x0000001104007c0c */ /* 0x000fe4000bf46270 */
[----:B------:R-:W-:Y:S01]  /*1100*/  ISETP.GE.AND P3, PT, R5, UR17, PT ;  /* 0x0000001105007c0c */ /* 0x000fe2000bf66270 */
[----:B------:R1:W5:Y:S01]  /*1110*/  @!P4 LDG.E R16, desc[UR20][R2.64+0x1200] ;  /* 0x001200140210c981 */ /* 0x000362000c1e1900 */
[----:B------:R-:W-:Y:S01]  /*1120*/  ISETP.GE.AND P4, PT, R20, UR17, PT ;  /* 0x0000001114007c0c */ /* 0x000fe2000bf86270 */
[----:B------:R-:W-:Y:S02]  /*1130*/  IMAD.MOV.U32 R9, RZ, RZ, 0x7fffffff ;  /* 0x7fffffffff097424 */ /* 0x000fe400078e00ff */
[----:B------:R-:W-:Y:S02]  /*1140*/  IMAD.MOV.U32 R8, RZ, RZ, 0x7fffffff ;  /* 0x7fffffffff087424 */ /* 0x000fe400078e00ff */
[----:B------:R-:W-:-:S02]  /*1150*/  IMAD.MOV.U32 R5, RZ, RZ, 0x7fffffff ;  /* 0x7fffffffff057424 */ /* 0x000fc400078e00ff */
[----:B------:R-:W-:Y:S01]  /*1160*/  IMAD.MOV.U32 R4, RZ, RZ, 0x7fffffff ;  /* 0x7fffffffff047424 */ /* 0x000fe200078e00ff */
[----:B------:R1:W5:Y:S01]  /*1170*/  @!P5 LDG.E R9, desc[UR20][R2.64+0x1400] ;  /* 0x001400140209d981 */ /* 0x000362000c1e1900 */
[----:B------:R-:W-:Y:S02]  /*1180*/  IMAD.MOV.U32 R6, RZ, RZ, 0x7fffffff ;  /* 0x7fffffffff067424 */ /* 0x000fe400078e00ff */
[----:B------:R-:W-:Y:S01]  /*1190*/  IMAD.MOV.U32 R7, RZ, RZ, 0x7fffffff ;  /* 0x7fffffffff077424 */ /* 0x000fe200078e00ff */
[----:B------:R1:W5:Y:S04]  /*11a0*/  @!P0 LDG.E R8, desc[UR20][R2.64+0x1600] ;  /* 0x0016001402088981 */ /* 0x000368000c1e1900 */
[----:B------:R1:W5:Y:S04]  /*11b0*/  @!P1 LDG.E R5, desc[UR20][R2.64+0x1800] ;  /* 0x0018001402059981 */ /* 0x000368000c1e1900 */
[----:B------:R1:W5:Y:S04]  /*11c0*/  @!P2 LDG.E R4, desc[UR20][R2.64+0x1a00] ;  /* 0x001a00140204a981 */ /* 0x000368000c1e1900 */
[----:B------:R1:W5:Y:S04]  /*11d0*/  @!P3 LDG.E R6, desc[UR20][R2.64+0x1c00] ;  /* 0x001c00140206b981 */ /* 0x000368000c1e1900 */
[----:B------:R1:W5:Y:S02]  /*11e0*/  @!P4 LDG.E R7, desc[UR20][R2.64+0x1e00] ;  /* 0x001e00140207c981 */ /* 0x000364000c1e1900 */
.L_x_143:
[----:B01----:R-:W0:Y:S02]  /*11f0*/  LDC.64 R2, c[0x0][0x398] ;  /* 0x0000e600ff027b82 */ /* 0x003e240000000a00 */
[----:B0-----:R-:W-:-:S13]  /*1200*/  ISETP.GT.AND P0, PT, R3, R2, PT ;  /* 0x000000020300720c */ /* 0x001fda0003f04270 */
[----:B------:R-:W-:Y:S05]  /*1210*/  @!P0 BRA `(.L_x_144) ;  /* 0x0000000800788947 */ /* 0x000fea0003800000 */
[----:B------:R-:W-:Y:S01]  /*1220*/  IMAD.MOV.U32 R2, RZ, RZ, -0x1 ;  /* 0xffffffffff027424 */ /* 0x000fe200078e00ff */
[----:B-----5:R-:W-:Y:S01]  /*1230*/  ISETP.GT.AND P0, PT, R10, -0x1, PT ;  /* 0xffffffff0a00780c */ /* 0x020fe20003f04270 */
[----:B------:R-:W0:Y:S01]  /*1240*/  S2UR UR15, SR_CgaCtaId ;  /* 0x00000000000f79c3 */ /* 0x000e220000008800 */
[----:B------:R-:W-:Y:S01]  /*1250*/  ISETP.GT.AND P1, PT, R11, -0x1, PT ;  /* 0xffffffff0b00780c */ /* 0x000fe20003f24270 */
[----:B------:R-:W-:Y:S01]  /*1260*/  UMOV UR4, 0x400 ;  /* 0x0000040000047882 */ /* 0x000fe20000000000 */
[C---:B------:R-:W-:Y:S01]  /*1270*/  SEL R23, R2.reuse, 0x80000000, !P0 ;  /* 0x8000000002177807 */ /* 0x040fe20004000000 */
[----:B------:R-:W1:Y:S01]  /*1280*/  LDCU UR16, c[0x0][0x398] ;  /* 0x00007300ff1077ac */ /* 0x000e620008000800 */
[----:B------:R-:W-:Y:S02]  /*1290*/  SEL R22, R2, 0x80000000, !P1 ;  /* 0x8000000002167807 */ /* 0x000fe40004800000 */
[----:B------:R-:W-:Y:S02]  /*12a0*/  ISETP.GT.AND P0, PT, R14, -0x1, PT ;  /* 0xffffffff0e00780c */ /* 0x000fe40003f04270 */
[----:B------:R-:W-:-:S02]  /*12b0*/  ISETP.GT.AND P1, PT, R15, -0x1, PT ;  /* 0xffffffff0f00780c */ /* 0x000fc40003f24270 */
[----:B------:R-:W-:Y:S02]  /*12c0*/  ISETP.GT.AND P2, PT, R12, -0x1, PT ;  /* 0xffffffff0c00780c */ /* 0x000fe40003f44270 */
[----:B------:R-:W-:Y:S02]  /*12d0*/  ISETP.GT.AND P3, PT, R13, -0x1, PT ;  /* 0xffffffff0d00780c */ /* 0x000fe40003f64270 */
[----:B------:R-:W-:Y:S02]  /*12e0*/  LOP3.LUT R10, R23, R10, RZ, 0x3c, !PT ;  /* 0x0000000a170a7212 */ /* 0x000fe400078e3cff */
[----:B------:R-:W-:Y:S02]  /*12f0*/  LOP3.LUT R11, R22, R11, RZ, 0x3c, !PT ;  /* 0x0000000b160b7212 */ /* 0x000fe400078e3cff */
[C---:B------:R-:W-:Y:S02]  /*1300*/  SEL R23, R2.reuse, 0x80000000, !P0 ;  /* 0x8000000002177807 */ /* 0x040fe40004000000 */
[----:B------:R-:W-:-:S02]  /*1310*/  SEL R22, R2, 0x80000000, !P1 ;  /* 0x8000000002167807 */ /* 0x000fc40004800000 */
[----:B------:R-:W-:Y:S01]  /*1320*/  ISETP.GT.AND P0, PT, R17, -0x1, PT ;  /* 0xffffffff1100780c */ /* 0x000fe20003f04270 */
[----:B0-----:R-:W-:Y:S01]  /*1330*/  ULEA UR15, UR15, UR4, 0x18 ;  /* 0x000000040f0f7291 */ /* 0x001fe2000f8ec0ff */
[----:B------:R-:W-:Y:S02]  /*1340*/  ISETP.GT.AND P1, PT, R16, -0x1, PT ;  /* 0xffffffff1000780c */ /* 0x000fe40003f24270 */
[C---:B------:R-:W-:Y:S01]  /*1350*/  SEL R25, R2.reuse, 0x80000000, !P2 ;  /* 0x8000000002197807 */ /* 0x040fe20005000000 */
[----:B------:R-:W-:Y:S01]  /*1360*/  UMOV UR4, URZ ;  /* 0x000000ff00047c82 */ /* 0x000fe20008000000 */
[----:B------:R-:W-:Y:S02]  /*1370*/  SEL R24, R2, 0x80000000, !P3 ;  /* 0x8000000002187807 */ /* 0x000fe40005800000 */
[----:B------:R-:W-:Y:S02]  /*1380*/  ISETP.GT.AND P2, PT, R18, -0x1, PT ;  /* 0xffffffff1200780c */ /* 0x000fe40003f44270 */
[----:B------:R-:W-:-:S02]  /*1390*/  ISETP.GT.AND P3, PT, R19, -0x1, PT ;  /* 0xffffffff1300780c */ /* 0x000fc40003f64270 */
[----:B------:R-:W-:Y:S02]  /*13a0*/  LOP3.LUT R14, R23, R14, RZ, 0x3c, !PT ;  /* 0x0000000e170e7212 */ /* 0x000fe400078e3cff */
[----:B------:R-:W-:Y:S02]  /*13b0*/  LOP3.LUT R15, R22, R15, RZ, 0x3c, !PT ;  /* 0x0000000f160f7212 */ /* 0x000fe400078e3cff */
[C---:B------:R-:W-:Y:S02]  /*13c0*/  SEL R22, R2.reuse, 0x80000000, !P0 ;  /* 0x8000000002167807 */ /* 0x040fe40004000000 */
[----:B------:R-:W-:Y:S02]  /*13d0*/  SEL R23, R2, 0x80000000, !P1 ;  /* 0x8000000002177807 */ /* 0x000fe40004800000 */
[----:B------:R-:W-:Y:S02]  /*13e0*/  LOP3.LUT R12, R25, R12, RZ, 0x3c, !PT ;  /* 0x0000000c190c7212 */ /* 0x000fe400078e3cff */
[----:B------:R-:W-:-:S02]  /*13f0*/  LOP3.LUT R13, R24, R13, RZ, 0x3c, !PT ;  /* 0x0000000d180d7212 */ /* 0x000fc400078e3cff */
[----:B------:R-:W-:Y:S02]  /*1400*/  ISETP.GT.AND P0, PT, R8, -0x1, PT ;  /* 0xffffffff0800780c */ /* 0x000fe40003f04270 */
[C---:B------:R-:W-:Y:S02]  /*1410*/  SEL R25, R2.reuse, 0x80000000, !P2 ;  /* 0x8000000002197807 */ /* 0x040fe40005000000 */
[C---:B------:R-:W-:Y:S02]  /*1420*/  SEL R24, R2.reuse, 0x80000000, !P3 ;  /* 0x8000000002187807 */ /* 0x040fe40005800000 */
[----:B------:R-:W-:Y:S02]  /*1430*/  ISETP.GT.AND P2, PT, R9, -0x1, PT ;  /* 0xffffffff0900780c */ /* 0x000fe40003f44270 */
[----:B------:R-:W-:Y:S02]  /*1440*/  LOP3.LUT R16, R23, R16, RZ, 0x3c, !PT ;  /* 0x0000001017107212 */ /* 0x000fe400078e3cff */
[----:B------:R-:W-:-:S02]  /*1450*/  SEL R23, R2, 0x80000000, !P0 ;  /* 0x8000000002177807 */ /* 0x000fc40004000000 */
[----:B------:R-:W-:Y:S02]  /*1460*/  LOP3.LUT R19, R24, R19, RZ, 0x3c, !PT ;  /* 0x0000001318137212 */ /* 0x000fe400078e3cff */
[----:B------:R-:W-:Y:S02]  /*1470*/  ISETP.GT.AND P0, PT, R5, -0x1, PT ;  /* 0xffffffff0500780c */ /* 0x000fe40003f04270 */
[----:B------:R-:W-:Y:S02]  /*1480*/  SEL R24, R2, 0x80000000, !P2 ;  /* 0x8000000002187807 */ /* 0x000fe40005000000 */
[----:B------:R-:W-:Y:S02]  /*1490*/  ISETP.GT.AND P1, PT, R4, -0x1, PT ;  /* 0xffffffff0400780c */ /* 0x000fe40003f24270 */
[----:B------:R-:W-:Y:S02]  /*14a0*/  ISETP.GT.AND P2, PT, R6, -0x1, PT ;  /* 0xffffffff0600780c */ /* 0x000fe40003f44270 */
[----:B------:R-:W-:-:S02]  /*14b0*/  LOP3.LUT R17, R22, R17, RZ, 0x3c, !PT ;  /* 0x0000001116117212 */ /* 0x000fc400078e3cff */
[C---:B------:R-:W-:Y:S02]  /*14c0*/  SEL R22, R2.reuse, 0x80000000, !P0 ;  /* 0x8000000002167807 */ /* 0x040fe40004000000 */
[----:B------:R-:W-:Y:S02]  /*14d0*/  LOP3.LUT R18, R25, R18, RZ, 0x3c, !PT ;  /* 0x0000001219127212 */ /* 0x000fe400078e3cff */
[----:B------:R-:W-:Y:S02]  /*14e0*/  LOP3.LUT R8, R23, R8, RZ, 0x3c, !PT ;  /* 0x0000000817087212 */ /* 0x000fe400078e3cff */
[----:B------:R-:W-:Y:S02]  /*14f0*/  ISETP.GT.AND P0, PT, R7, -0x1, PT ;  /* 0xffffffff0700780c */ /* 0x000fe40003f04270 */
[C---:B------:R-:W-:Y:S02]  /*1500*/  SEL R23, R2.reuse, 0x80000000, !P1 ;  /* 0x8000000002177807 */ /* 0x040fe40004800000 */
[----:B------:R-:W-:-:S02]  /*1510*/  SEL R25, R2, 0x80000000, !P2 ;  /* 0x8000000002197807 */ /* 0x000fc40005000000 */
[----:B------:R-:W-:Y:S02]  /*1520*/  ISETP.NE.AND P1, PT, R10, 0x7fffffff, PT ;  /* 0x7fffffff0a00780c */ /* 0x000fe40003f25270 */
[----:B------:R-:W-:Y:S02]  /*1530*/  ISETP.NE.AND P2, PT, R11, 0x7fffffff, PT ;  /* 0x7fffffff0b00780c */ /* 0x000fe40003f45270 */
[----:B------:R-:W-:Y:S02]  /*1540*/  ISETP.NE.AND P3, PT, R12, 0x7fffffff, PT ;  /* 0x7fffffff0c00780c */ /* 0x000fe40003f65270 */
[----:B------:R-:W-:Y:S02]  /*1550*/  ISETP.NE.AND P4, PT, R13, 0x7fffffff, PT ;  /* 0x7fffffff0d00780c */ /* 0x000fe40003f85270 */
[----:B------:R-:W-:Y:S02]  /*1560*/  LOP3.LUT R5, R22, R5, RZ, 0x3c, !PT ;  /* 0x0000000516057212 */ /* 0x000fe400078e3cff */
[----:B------:R-:W-:-:S02]  /*1570*/  SEL R22, R2, 0x80000000, !P0 ;  /* 0x8000000002167807 */ /* 0x000fc40004000000 */
[----:B------:R-:W-:Y:S02]  /*1580*/  SEL R10, R10, 0x80000000, P1 ;  /* 0x800000000a0a7807 */ /* 0x000fe40000800000 */
[----:B------:R-:W-:Y:S02]  /*1590*/  SEL R11, R11, 0x80000000, P2 ;  /* 0x800000000b0b7807 */ /* 0x000fe40001000000 */
[----:B------:R-:W-:Y:S02]  /*15a0*/  SEL R12, R12, 0x80000000, P3 ;  /* 0x800000000c0c7807 */ /* 0x000fe40001800000 */
[----:B------:R-:W-:Y:S02]  /*15b0*/  SEL R13, R13, 0x80000000, P4 ;  /* 0x800000000d0d7807 */ /* 0x000fe40002000000 */
[----:B------:R-:W-:Y:S02]  /*15c0*/  ISETP.NE.AND P5, PT, R14, 0x7fffffff, PT ;  /* 0x7fffffff0e00780c */ /* 0x000fe40003fa5270 */
[----:B------:R-:W-:-:S02]  /*15d0*/  ISETP.NE.AND P0, PT, R15, 0x7fffffff, PT ;  /* 0x7fffffff0f00780c */ /* 0x000fc40003f05270 */
[----:B------:R-:W-:Y:S02]  /*15e0*/  ISETP.NE.AND P1, PT, R18, 0x7fffffff, PT ;  /* 0x7fffffff1200780c */ /* 0x000fe40003f25270 */
[----:B------:R-:W-:Y:S02]  /*15f0*/  ISETP.NE.AND P2, PT, R19, 0x7fffffff, PT ;  /* 0x7fffffff1300780c */ /* 0x000fe40003f45270 */
[----:B------:R-:W-:Y:S02]  /*1600*/  ISETP.NE.AND P3, PT, R17, 0x7fffffff, PT ;  /* 0x7fffffff1100780c */ /* 0x000fe40003f65270 */
[----:B------:R-:W-:Y:S02]  /*1610*/  ISETP.NE.AND P4, PT, R16, 0x7fffffff, PT ;  /* 0x7fffffff1000780c */ /* 0x000fe40003f85270 */
[----:B------:R-:W-:Y:S02]  /*1620*/  LOP3.LUT R9, R24, R9, RZ, 0x3c, !PT ;  /* 0x0000000918097212 */ /* 0x000fe400078e3cff */
[----:B------:R-:W-:-:S02]  /*1630*/  LOP3.LUT R4, R23, R4, RZ, 0x3c, !PT ;  /* 0x0000000417047212 */ /* 0x000fc400078e3cff */
[----:B------:R-:W-:Y:S02]  /*1640*/  LOP3.LUT R6, R25, R6, RZ, 0x3c, !PT ;  /* 0x0000000619067212 */ /* 0x000fe400078e3cff */
[----:B------:R-:W-:Y:S02]  /*1650*/  LOP3.LUT R7, R22, R7, RZ, 0x3c, !PT ;  /* 0x0000000716077212 */ /* 0x000fe400078e3cff */
[----:B------:R-:W-:Y:S02]  /*1660*/  SEL R14, R14, 0x80000000, P5 ;  /* 0x800000000e0e7807 */ /* 0x000fe40002800000 */
[----:B------:R-:W-:Y:S02]  /*1670*/  SEL R15, R15, 0x80000000, P0 ;  /* 0x800000000f0f7807 */ /* 0x000fe40000000000 */
[----:B------:R-:W-:Y:S02]  /*1680*/  SEL R18, R18, 0x80000000, P1 ;  /* 0x8000000012127807 */ /* 0x000fe40000800000 */
[----:B------:R-:W-:-:S02]  /*1690*/  SEL R19, R19, 0x80000000, P2 ;  /* 0x8000000013137807 */ /* 0x000fc40001000000 */
[----:B------:R-:W-:Y:S02]  /*16a0*/  SEL R17, R17, 0x80000000, P3 ;  /* 0x8000000011117807 */ /* 0x000fe40001800000 */
[----:B------:R-:W-:Y:S02]  /*16b0*/  SEL R16, R16, 0x80000000, P4 ;  /* 0x8000000010107807 */ /* 0x000fe40002000000 */
[----:B------:R-:W-:Y:S02]  /*16c0*/  ISETP.NE.AND P5, PT, R9, 0x7fffffff, PT ;  /* 0x7fffffff0900780c */ /* 0x000fe40003fa5270 */
[----:B------:R-:W-:Y:S02]  /*16d0*/  ISETP.NE.AND P0, PT, R8, 0x7fffffff, PT ;  /* 0x7fffffff0800780c */ /* 0x000fe40003f05270 */
[----:B------:R-:W-:Y:S02]  /*16e0*/  ISETP.NE.AND P1, PT, R5, 0x7fffffff, PT ;  /* 0x7fffffff0500780c */ /* 0x000fe40003f25270 */
[----:B------:R-:W-:-:S02]  /*16f0*/  ISETP.NE.AND P2, PT, R4, 0x7fffffff, PT ;  /* 0x7fffffff0400780c */ /* 0x000fc40003f45270 */
[----:B------:R-:W-:Y:S02]  /*1700*/  ISETP.NE.AND P3, PT, R6, 0x7fffffff, PT ;  /* 0x7fffffff0600780c */ /* 0x000fe40003f65270 */
[----:B------:R-:W-:Y:S02]  /*1710*/  ISETP.NE.AND P4, PT, R7, 0x7fffffff, PT ;  /* 0x7fffffff0700780c */ /* 0x000fe40003f85270 */
[----:B------:R-:W-:Y:S02]  /*1720*/  SEL R9, R9, 0x80000000, P5 ;  /* 0x8000000009097807 */ /* 0x000fe40002800000 */
[----:B------:R-:W-:Y:S02]  /*1730*/  SEL R8, R8, 0x80000000, P0 ;  /* 0x8000000008087807 */ /* 0x000fe40000000000 */
[----:B------:R-:W-:Y:S02]  /*1740*/  SEL R5, R5, 0x80000000, P1 ;  /* 0x8000000005057807 */ /* 0x000fe40000800000 */
[----:B------:R-:W-:-:S02]  /*1750*/  SEL R4, R4, 0x80000000, P2 ;  /* 0x8000000004047807 */ /* 0x000fc40001000000 */
[----:B------:R-:W-:Y:S02]  /*1760*/  SEL R6, R6, 0x80000000, P3 ;  /* 0x8000000006067807 */ /* 0x000fe40001800000 */
[----:B-1----:R-:W-:-:S07]  /*1770*/  SEL R7, R7, 0x80000000, P4 ;  /* 0x8000000007077807 */ /* 0x002fce0002000000 */
.L_x_145:
[----:B------:R-:W-:Y:S01]  /*1780*/  IMAD R22, RZ, RZ, -UR16 ;  /* 0x80000010ff167e24 */ /* 0x000fe2000f8e02ff */
[----:B0-----:R-:W-:Y:S01]  /*1790*/  SHF.R.U32.HI R25, RZ, UR16, R10 ;  /* 0x00000010ff197c19 */ /* 0x001fe2000801160a */
[----:B------:R-:W-:Y:S01]  /*17a0*/  ULEA UR17, UR4, UR15, 0xa ;  /* 0x0000000f04117291 */ /* 0x000fe2000f8e50ff */
[----:B------:R-:W-:Y:S01]  /*17b0*/  SHF.R.U32.HI R27, RZ, UR16, R12 ;  /* 0x00000010ff1b7c19 */ /* 0x000fe2000801160c */
[----:B------:R-:W-:Y:S01]  /*17c0*/  UIADD3 UR4, UPT, UPT, UR4, 0x1, URZ ;  /* 0x0000000104047890 */ /* 0x000fe2000fffe0ff */
[----:B------:R-:W-:Y:S02]  /*17d0*/  VIADDMNMX R23, R22, R3, 0x8, PT ;  /* 0x0000000816177446 */ /* 0x000fe40003800103 */
[----:B------:R-:W-:Y:S02]  /*17e0*/  SHF.R.U32.HI R29, RZ, UR16, R13 ;  /* 0x00000010ff1d7c19 */ /* 0x000fe4000801160d */
[----:B------:R-:W-:Y:S02]  /*17f0*/  SHF.L.U32 R22, R2, R23, RZ ;  /* 0x0000001702167219 */ /* 0x000fe400000006ff */
[----:B------:R-:W-:-:S02]  /*1800*/  SHF.R.U32.HI R23, RZ, UR16, R11 ;  /* 0x00000010ff177c19 */ /* 0x000fc4000801160b */
[-C--:B------:R-:W-:Y:S02]  /*1810*/  LOP3.LUT R25, R25, R22.reuse, RZ, 0x30, !PT ;  /* 0x0000001619197212 */ /* 0x080fe400078e30ff */
[-C--:B------:R-:W-:Y:S02]  /*1820*/  LOP3.LUT R23, R23, R22.reuse, RZ, 0x30, !PT ;  /* 0x0000001617177212 */ /* 0x080fe400078e30ff */
[----:B------:R-:W-:Y:S02]  /*1830*/  LOP3.LUT R27, R27, R22, RZ, 0x30, !PT ;  /* 0x000000161b1b7212 */ /* 0x000fe400078e30ff */
[----:B------:R-:W-:Y:S02]  /*1840*/  LEA R25, R25, UR17, 0x2 ;  /* 0x0000001119197c11 */ /* 0x000fe4000f8e10ff */
[----:B------:R-:W-:Y:S02]  /*1850*/  LEA R23, R23, UR17, 0x2 ;  /* 0x0000001117177c11 */ /* 0x000fe4000f8e10ff */
[----:B------:R-:W-:Y:S01]  /*1860*/  LEA R27, R27, UR17, 0x2 ;  /* 0x000000111b1b7c11 */ /* 0x000fe2000f8e10ff */
[----:B------:R0:W-:Y:S01]  /*1870*/  ATOMS.POPC.INC.32 RZ, [R25+URZ] ;  /* 0x0000000019ff7f8c */ /* 0x0001e2000d8000ff */
[----:B------:R-:W-:-:S02]  /*1880*/  SHF.R.U32.HI R24, RZ, UR16, R14 ;  /* 0x00000010ff187c19 */ /* 0x000fc4000801160e */
[----:B------:R-:W-:Y:S01]  /*1890*/  SHF.R.U32.HI R26, RZ, UR16, R15 ;  /* 0x00000010ff1a7c19 */ /* 0x000fe2000801160f */
[----:B------:R1:W-:Y:S01]  /*18a0*/  ATOMS.POPC.INC.32 RZ, [R23+URZ] ;  /* 0x0000000017ff7f8c */ /* 0x0003e2000d8000ff */
[-C--:B------:R-:W-:Y:S02]  /*18b0*/  LOP3.LUT R29, R29, R22.reuse, RZ, 0x30, !PT ;  /* 0x000000161d1d7212 */ /* 0x080fe400078e30ff */
[-C--:B------:R-:W-:Y:S01]  /*18c0*/  LOP3.LUT R24, R24, R22.reuse, RZ, 0x30, !PT ;  /* 0x0000001618187212 */ /* 0x080fe200078e30ff */
[----:B------:R2:W-:Y:S01]  /*18d0*/  ATOMS.POPC.INC.32 RZ, [R27+URZ] ;  /* 0x000000001bff7f8c */ /* 0x0005e2000d8000ff */
[----:B0-----:R-:W-:Y:S02]  /*18e0*/  SHF.R.U32.HI R25, RZ, UR16, R19 ;  /* 0x00000010ff197c19 */ /* 0x001fe40008011613 */
[----:B------:R-:W-:Y:S02]  /*18f0*/  LOP3.LUT R26, R26, R22, RZ, 0x30, !PT ;  /* 0x000000161a1a7212 */ /* 0x000fe400078e30ff */
[----:B-1----:R-:W-:-:S02]  /*1900*/  SHF.R.U32.HI R23, RZ, UR16, R18 ;  /* 0x00000010ff177c19 */ /* 0x002fc40008011612 */
[----:B------:R-:W-:Y:S02]  /*1910*/  LEA R29, R29, UR17, 0x2 ;  /* 0x000000111d1d7c11 */ /* 0x000fe4000f8e10ff */
[----:B--2---:R-:W-:Y:S02]  /*1920*/  SHF.R.U32.HI R27, RZ, UR16, R17 ;  /* 0x00000010ff1b7c19 */ /* 0x004fe40008011611 */
[-C--:B------:R-:W-:Y:S01]  /*1930*/  LOP3.LUT R23, R23, R22.reuse, RZ, 0x30, !PT ;  /* 0x0000001617177212 */ /* 0x080fe200078e30ff */
[----:B------:R0:W-:Y:S01]  /*1940*/  ATOMS.POPC.INC.32 RZ, [R29+URZ] ;  /* 0x000000001dff7f8c */ /* 0x0001e2000d8000ff */
[-C--:B------:R-:W-:Y:S02]  /*1950*/  LOP3.LUT R25, R25, R22.reuse, RZ, 0x30, !PT ;  /* 0x0000001619197212 */ /* 0x080fe400078e30ff */
[----:B------:R-:W-:Y:S02]  /*1960*/  LEA R24, R24, UR17, 0x2 ;  /* 0x0000001118187c11 */ /* 0x000fe4000f8e10ff */
[----:B------:R-:W-:-:S02]  /*1970*/  LOP3.LUT R27, R27, R22, RZ, 0x30, !PT ;  /* 0x000000161b1b7212 */ /* 0x000fc400078e30ff */
[----:B------:R-:W-:Y:S01]  /*1980*/  LEA R26, R26, UR17, 0x2 ;  /* 0x000000111a1a7c11 */ /* 0x000fe2000f8e10ff */
[----:B------:R1:W-:Y:S01]  /*1990*/  ATOMS.POPC.INC.32 RZ, [R24+URZ] ;  /* 0x0000000018ff7f8c */ /* 0x0003e2000d8000ff */
[----:B------:R-:W-:Y:S02]  /*19a0*/  LEA R23, R23, UR17, 0x2 ;  /* 0x0000001117177c11 */ /* 0x000fe4000f8e10ff */
[----:B------:R-:W-:Y:S01]  /*19b0*/  LEA R25, R25, UR17, 0x2 ;  /* 0x0000001119197c11 */ /* 0x000fe2000f8e10ff */
[----:B------:R2:W-:Y:S01]  /*19c0*/  ATOMS.POPC.INC.32 RZ, [R26+URZ] ;  /* 0x000000001aff7f8c */ /* 0x0005e2000d8000ff */
[----:B------:R-:W-:Y:S02]  /*19d0*/  LEA R27, R27, UR17, 0x2 ;  /* 0x000000111b1b7c11 */ /* 0x000fe4000f8e10ff */
[----:B0-----:R-:W-:Y:S01]  /*19e0*/  SHF.R.U32.HI R29, RZ, UR16, R16 ;  /* 0x00000010ff1d7c19 */ /* 0x001fe20008011610 */
[----:B------:R0:W-:Y:S01]  /*19f0*/  ATOMS.POPC.INC.32 RZ, [R23+URZ] ;  /* 0x0000000017ff7f8c */ /* 0x0001e2000d8000ff */
[----:B-1----:R-:W-:-:S02]  /*1a00*/  SHF.R.U32.HI R24, RZ, UR16, R9 ;  /* 0x00000010ff187c19 */ /* 0x002fc40008011609 */
[----:B------:R-:W-:Y:S01]  /*1a10*/  SHF.R.U32.HI R28, RZ, UR16, R7 ;  /* 0x00000010ff1c7c19 */ /* 0x000fe20008011607 */
[----:B------:R1:W-:Y:S01]  /*1a20*/  ATOMS.POPC.INC.32 RZ, [R25+URZ] ;  /* 0x0000000019ff7f8c */ /* 0x0003e2000d8000ff */
[----:B--2---:R-:W-:Y:S02]  /*1a30*/  SHF.R.U32.HI R26, RZ, UR16, R8 ;  /* 0x00000010ff1a7c19 */ /* 0x004fe40008011608 */
[-C--:B------:R-:W-:Y:S01]  /*1a40*/  LOP3.LUT R29, R29, R22.reuse, RZ, 0x30, !PT ;  /* 0x000000161d1d7212 */ /* 0x080fe200078e30ff */
[----:B------:R2:W-:Y:S01]  /*1a50*/  ATOMS.POPC.INC.32 RZ, [R27+URZ] ;  /* 0x000000001bff7f8c */ /* 0x0005e2000d8000ff */
[----:B0-----:R-:W-:Y:S02]  /*1a60*/  SHF.R.U32.HI R23, RZ, UR16, R5 ;  /* 0x00000010ff177c19 */ /* 0x001fe40008011605 */
[----:B------:R-:W-:Y:S02]  /*1a70*/  LOP3.LUT R24, R24, R22, RZ, 0x30, !PT ;  /* 0x0000001618187212 */ /* 0x000fe400078e30ff */
[----:B-1----:R-:W-:-:S02]  /*1a80*/  SHF.R.U32.HI R25, RZ, UR16, R4 ;  /* 0x00000010ff197c19 */ /* 0x002fc40008011604 */
[-C--:B------:R-:W-:Y:S02]  /*1a90*/  LOP3.LUT R26, R26, R22.reuse, RZ, 0x30, !PT ;  /* 0x000000161a1a7212 */ /* 0x080fe400078e30ff */
[----:B--2---:R-:W-:Y:S01]  /*1aa0*/  SHF.R.U32.HI R27, RZ, UR16, R6 ;  /* 0x00000010ff1b7c19 */ /* 0x004fe20008011606 */
[----:B------:R-:W-:Y:S01]  /*1ab0*/  UIADD3 UR16, UPT, UPT, UR16, 0x8, URZ ;  /* 0x0000000810107890 */ /* 0x000fe2000fffe0ff */
[-C--:B------:R-:W-:Y:S02]  /*1ac0*/  LOP3.LUT R23, R23, R22.reuse, RZ, 0x30, !PT ;  /* 0x0000001617177212 */ /* 0x080fe400078e30ff */
[----:B------:R-:W-:Y:S02]  /*1ad0*/  LEA R29, R29, UR17, 0x2 ;  /* 0x000000111d1d7c11 */ /* 0x000fe4000f8e10ff */
[----:B------:R-:W-:Y:S02]  /*1ae0*/  LOP3.LUT R25, R25, R22, RZ, 0x30, !PT ;  /* 0x0000001619197212 */ /* 0x000fe400078e30ff */
[----:B------:R-:W-:Y:S01]  /*1af0*/  ISETP.LE.AND P0, PT, R3, UR16, PT ;  /* 0x0000001003007c0c */ /* 0x000fe2000bf03270 */
[----:B------:R0:W-:Y:S01]  /*1b00*/  ATOMS.POPC.INC.32 RZ, [R29+URZ] ;  /* 0x000000001dff7f8c */ /* 0x0001e2000d8000ff */
[----:B------:R-:W-:-:S02]  /*1b10*/  LEA R24, R24, UR17, 0x2 ;  /* 0x0000001118187c11 */ /* 0x000fc4000f8e10ff */
[-C--:B------:R-:W-:Y:S02]  /*1b20*/  LOP3.LUT R27, R27, R22.reuse, RZ, 0x30, !PT ;  /* 0x000000161b1b7212 */ /* 0x080fe400078e30ff */
[----:B------:R-:W-:Y:S01]  /*1b30*/  LEA R26, R26, UR17, 0x2 ;  /* 0x000000111a1a7c11 */ /* 0x000fe2000f8e10ff */
[----:B------:R0:W-:Y:S01]  /*1b40*/  ATOMS.POPC.INC.32 RZ, [R24+URZ] ;  /* 0x0000000018ff7f8c */ /* 0x0001e2000d8000ff */
[----:B------:R-:W-:Y:S02]  /*1b50*/  LOP3.LUT R28, R28, R22, RZ, 0x30, !PT ;  /* 0x000000161c1c7212 */ /* 0x000fe400078e30ff */
[----:B------:R-:W-:Y:S01]  /*1b60*/  LEA R23, R23, UR17, 0x2 ;  /* 0x0000001117177c11 */ /* 0x000fe2000f8e10ff */
[----:B------:R0:W-:Y:S01]  /*1b70*/  ATOMS.POPC.INC.32 RZ, [R26+URZ] ;  /* 0x000000001aff7f8c */ /* 0x0001e2000d8000ff */
[----:B------:R-:W-:Y:S02]  /*1b80*/  LEA R25, R25, UR17, 0x2 ;  /* 0x0000001119197c11 */ /* 0x000fe4000f8e10ff */
[----:B------:R-:W-:Y:S01]  /*1b90*/  LEA R27, R27, UR17, 0x2 ;  /* 0x000000111b1b7c11 */ /* 0x000fe2000f8e10ff */
[----:B------:R0:W-:Y:S01]  /*1ba0*/  ATOMS.POPC.INC.32 RZ, [R23+URZ] ;  /* 0x0000000017ff7f8c */ /* 0x0001e2000d8000ff */
[----:B------:R-:W-:-:S03]  /*1bb0*/  LEA R28, R28, UR17, 0x2 ;  /* 0x000000111c1c7c11 */ /* 0x000fc6000f8e10ff */
[----:B------:R0:W-:Y:S04]  /*1bc0*/  ATOMS.POPC.INC.32 RZ, [R25+URZ] ;  /* 0x0000000019ff7f8c */ /* 0x0001e8000d8000ff */
[----:B------:R0:W-:Y:S04]  /*1bd0*/  ATOMS.POPC.INC.32 RZ, [R27+URZ] ;  /* 0x000000001bff7f8c */ /* 0x0001e8000d8000ff */
[----:B------:R0:W-:Y:S01]  /*1be0*/  ATOMS.POPC.INC.32 RZ, [R28+URZ] ;  /* 0x000000001cff7f8c */ /* 0x0001e2000d8000ff */
[----:B------:R-:W-:Y:S05]  /*1bf0*/  @!P0 BRA `(.L_x_145) ;  /* 0xfffffff800e08947 */ /* 0x000fea000383ffff */
.L_x_144:
[----:B------:R-:W-:Y:S05]  /*1c00*/  BRA.U !UP0, `(.L_x_146) ;  /* 0xffffffed08dc7547 */ /* 0x000fea000b83ffff */
.L_x_141:
[----:B------:R-:W-:Y:S01]  /*1c10*/  BAR.SYNC.DEFER_BLOCKING 0x0 ;  /* 0x0000000000007b1d */ /* 0x000fe20000010000 */
[----:B------:R-:W-:-:S05]  /*1c20*/  ISETP.NE.AND P0, PT, R21, RZ, PT ;  /* 0x000000ff1500720c */ /* 0x000fca0003f05270 */
[----:B------:R-:W-:Y:S08]  /*1c30*/  BSSY.RECONVERGENT B0, `(.L_x_147) ;  /* 0x0000167000007945 */ /* 0x000ff00003800200 */
[----:B------:R-:W-:Y:S05]  /*1c40*/  @P0 BRA `(.L_x_148) ;  /* 0x0000001400940947 */ /* 0x000fea0003800000 */
[----:B------:R-:W0:Y:S01]  /*1c50*/  S2UR UR5, SR_CgaCtaId ;  /* 0x00000000000579c3 */ /* 0x000e220000008800 */
[----:B------:R-:W-:Y:S01]  /*1c60*/  UISETP.GE.U32.AND UP0, UPT, UR22, 0x7, UPT ;  /* 0x000000071600788c */ /* 0x000fe2000bf06070 */
[----:B-----5:R-:W-:Y:S01]  /*1c70*/  IMAD.MOV.U32 R5, RZ, RZ, RZ ;  /* 0x000000ffff057224 */ /* 0x020fe200078e00ff */
[----:B------:R-:W-:Y:S02]  /*1c80*/  UMOV UR4, 0x400 ;  /* 0x0000040000047882 */ /* 0x000fe40000000000 */
[----:B0-----:R-:W-:-:S06]  /*1c90*/  ULEA UR4, UR5, UR4, 0x18 ;  /* 0x0000000405047291 */ /* 0x001fcc000f8ec0ff */
[----:B--23--:R-:W-:Y:S01]  /*1ca0*/  LEA R2, R0, UR4, 0x2 ;  /* 0x0000000400027c11 */ /* 0x00cfe2000f8e10ff */
[----:B------:R-:W-:Y:S06]  /*1cb0*/  BRA.U !UP0, `(.L_x_149) ;  /* 0x00000005085c7547 */ /* 0x000fec000b800000 */
[----:B-1----:R-:W0:Y:S01]  /*1cc0*/  LDC.64 R4, c[0x0][0x380] ;  /* 0x0000e000ff047b82 */ /* 0x002e220000000a00 */
[----:B----4-:R-:W-:-:S07]  /*1cd0*/  IMAD.MOV.U32 R3, RZ, RZ, RZ ;  /* 0x000000ffff037224 */ /* 0x010fce00078e00ff */
.L_x_166:
[----:B----4-:R-:W-:Y:S01]  /*1ce0*/  IMAD R7, R3, 0x400, R2 ;  /* 0x0000040003077824 */ /* 0x010fe200078e0202 */
[----:B------:R-:W-:Y:S04]  /*1cf0*/  BSSY.RECONVERGENT B1, `(.L_x_150) ;  /* 0x000000f000017945 */ /* 0x000fe80003800200 */
[----:B01----:R-:W1:Y:S04]  /*1d00*/  LDS R18, [R7] ;  /* 0x0000000007127984 */ /* 0x003e680000000800 */
[----:B--23--:R2:W3:Y:S04]  /*1d10*/  LDS R9, [R7+0x400] ;  /* 0x0004000007097984 */ /* 0x00c4e80000000800 */
[----:B------:R2:W4:Y:S04]  /*1d20*/  LDS R22, [R7+0x800] ;  /* 0x0008000007167984 */ /* 0x0005280000000800 */
[----:B------:R2:W0:Y:S04]  /*1d30*/  LDS R14, [R7+0xc00] ;  /* 0x000c0000070e7984 */ /* 0x0004280000000800 */
[----:B------:R2:W0:Y:S04]  /*1d40*/  LDS R12, [R7+0x1000] ;  /* 0x00100000070c7984 */ /* 0x0004280000000800 */
[----:B------:R2:W0:Y:S04]  /*1d50*/  LDS R6, [R7+0x1400] ;  /* 0x0014000007067984 */ /* 0x0004280000000800 */
[----:B------:R2:W0:Y:S04]  /*1d60*/  LDS R8, [R7+0x1800] ;  /* 0x0018000007087984 */ /* 0x0004280000000800 */
[----:B------:R2:W0:Y:S01]  /*1d70*/  LDS R10, [R7+0x1c00] ;  /* 0x001c0000070a7984 */ /* 0x0004220000000800 */
[----:B-1----:R-:W-:-:S13]  /*1d80*/  ISETP.NE.AND P0, PT, R18, RZ, PT ;  /* 0x000000ff1200720c */ /* 0x002fda0003f05270 */
[----:B--234-:R-:W-:Y:S05]  /*1d90*/  @!P0 BRA `(.L_x_151) ;  /* 0x0000000000108947 */ /* 0x01cfea0003800000 */
[----:B------:R-:W-:Y:S02]  /*1da0*/  IMAD R17, R3, 0x100, R0 ;  /* 0x0000010003117824 */ /* 0x000fe400078e0200 */
[----:B------:R-:W-:Y:S02]  /*1db0*/  IMAD.MOV.U32 R19, RZ, RZ, RZ ;  /* 0x000000ffff137224 */ /* 0x000fe400078e00ff */
[----:B0-----:R-:W-:-:S05]  /*1dc0*/  IMAD.WIDE.U32 R16, R17, 0x8, R4 ;  /* 0x0000000811107825 */ /* 0x001fca00078e0004 */
[----:B------:R1:W-:Y:S02]  /*1dd0*/  REDG.E.ADD.64.STRONG.GPU desc[UR20][R16.64], R18 ;  /* 0x000000121000798e */ /* 0x0003e4000c12e514 */
.L_x_151:
[----:B------:R-:W-:Y:S05]  /*1de0*/  BSYNC.RECONVERGENT B1 ;  /* 0x0000000000017941 */ /* 0x000fea0003800200 */
.L_x_150:
[----:B------:R-:W-:Y:S01]  /*1df0*/  ISETP.NE.AND P6, PT, R9, RZ, PT ;  /* 0x000000ff0900720c */ /* 0x000fe20003fc5270 */
[----:B------:R-:W-:Y:S01]  /*1e00*/  BSSY.RECONVERGENT B1, `(.L_x_152) ;  /* 0x000000e000017945 */ /* 0x000fe20003800200 */
[----:B------:R-:W-:Y:S02]  /*1e10*/  ISETP.NE.AND P0, PT, R22, RZ, PT ;  /* 0x000000ff1600720c */ /* 0x000fe40003f05270 */
[----:B0-----:R-:W-:Y:S02]  /*1e20*/  ISETP.NE.AND P1, PT, R14, RZ, PT ;  /* 0x000000ff0e00720c */ /* 0x001fe40003f25270 */
[----:B------:R-:W-:Y:S02]  /*1e30*/  ISETP.NE.AND P2, PT, R12, RZ, PT ;  /* 0x000000ff0c00720c */ /* 0x000fe40003f45270 */
[----:B------:R-:W-:Y:S02]  /*1e40*/  ISETP.NE.AND P3, PT, R6, RZ, PT ;  /* 0x000000ff0600720c */ /* 0x000fe40003f65270 */
[----:B------:R-:W-:-:S02]  /*1e50*/  ISETP.NE.AND P4, PT, R8, RZ, PT ;  /* 0x000000ff0800720c */ /* 0x000fc40003f85270 */
[----:B------:R-:W-:Y:S01]  /*1e60*/  ISETP.NE.AND P5, PT, R10, RZ, PT ;  /* 0x000000ff0a00720c */ /* 0x000fe20003fa5270 */
[----:B------:R-:W-:-:S12]  /*1e70*/  @!P6 BRA `(.L_x_153) ;  /* 0x000000000018e947 */ /* 0x000fd80003800000 */
[----:B-1----:R-:W-:Y:S02]  /*1e80*/  IMAD R17, R3, 0x100, R0 ;  /* 0x0000010003117824 */ /* 0x002fe400078e0200 */
[----:B------:R-:W-:Y:S02]  /*1e90*/  IMAD.MOV.U32 R18, RZ, RZ, R9 ;  /* 0x000000ffff127224 */ /* 0x000fe400078e0009 */
[----:B------:R-:W-:Y:S02]  /*1ea0*/  VIADD R17, R17, 0x100 ;  /* 0x0000010011117836 */ /* 0x000fe40000000000 */
[----:B------:R-:W-:Y:S02]  /*1eb0*/  IMAD.MOV.U32 R19, RZ, RZ, RZ ;  /* 0x000000ffff137224 */ /* 0x000fe400078e00ff */
[----:B------:R-:W-:-:S05]  /*1ec0*/  IMAD.WIDE.U32 R16, R17, 0x8, R4 ;  /* 0x0000000811107825 */ /* 0x000fca00078e0004 */
[----:B------:R0:W-:Y:S02]  /*1ed0*/  REDG.E.ADD.64.STRONG.GPU desc[UR20][R16.64], R18 ;  /* 0x000000121000798e */ /* 0x0001e4000c12e514 */
.L_x_153:
[----:B------:R-:W-:Y:S05]  /*1ee0*/  BSYNC.RECONVERGENT B1 ;  /* 0x0000000000017941 */ /* 0x000fea0003800200 */
.L_x_152:
[----:B------:R-:W-:Y:S04]  /*1ef0*/  BSSY.RECONVERGENT B1, `(.L_x_154) ;  /* 0x0000007000017945 */ /* 0x000fe80003800200 */
[----:B------:R-:W-:Y:S05]  /*1f00*/  @!P0 BRA `(.L_x_155) ;  /* 0x0000000000148947 */ /* 0x000fea0003800000 */
[----:B01----:R-:W-:Y:S02]  /*1f10*/  IMAD R17, R3, 0x100, R0 ;  /* 0x0000010003117824 */ /* 0x003fe400078e0200 */
[----:B------:R-:W-:Y:S02]  /*1f20*/  IMAD.MOV.U32 R23, RZ, RZ, RZ ;  /* 0x000000ffff177224 */ /* 0x000fe400078e00ff */
[----:B------:R-:W-:-:S04]  /*1f30*/  VIADD R17, R17, 0x200 ;  /* 0x0000020011117836 */ /* 0x000fc80000000000 */
[----:B------:R-:W-:-:S05]  /*1f40*/  IMAD.WIDE.U32 R16, R17, 0x8, R4 ;  /* 0x0000000811107825 */ /* 0x000fca00078e0004 */
[----:B------:R2:W-:Y:S02]  /*1f50*/  REDG.E.ADD.64.STRONG.GPU desc[UR20][R16.64], R22 ;  /* 0x000000161000798e */ /* 0x0005e4000c12e514 */
.L_x_155:
[----:B------:R-:W-:Y:S05]  /*1f60*/  BSYNC.RECONVERGENT B1 ;  /* 0x0000000000017941 */ /* 0x000fea0003800200 */
.L_x_154:
[----:B------:R-:W-:Y:S04]  /*1f70*/  BSSY.RECONVERGENT B1, `(.L_x_156) ;  /* 0x0000007000017945 */ /* 0x000fe80003800200 */
[----:B------:R-:W-:Y:S05]  /*1f80*/  @!P1 BRA `(.L_x_157) ;  /* 0x0000000000149947 */ /* 0x000fea0003800000 */
[----:B012---:R-:W-:Y:S02]  /*1f90*/  IMAD R17, R3, 0x100, R0 ;  /* 0x0000010003117824 */ /* 0x007fe400078e0200 */
[----:B------:R-:W-:Y:S02]  /*1fa0*/  IMAD.MOV.U32 R15, RZ, RZ, RZ ;  /* 0x000000ffff0f7224 */ /* 0x000fe400078e00ff */
[----:B------:R-:W-:-:S04]  /*1fb0*/  VIADD R17, R17, 0x300 ;  /* 0x0000030011117836 */ /* 0x000fc80000000000 */
[----:B------:R-:W-:-:S05]  /*1fc0*/  IMAD.WIDE.U32 R16, R17, 0x8, R4 ;  /* 0x0000000811107825 */ /* 0x000fca00078e0004 */
[----:B------:R3:W-:Y:S02]  /*1fd0*/  REDG.E.ADD.64.STRONG.GPU desc[UR20][R16.64], R14 ;  /* 0x0000000e1000798e */ /* 0x0007e4000c12e514 */
.L_x_157:
[----:B------:R-:W-:Y:S05]  /*1fe0*/  BSYNC.RECONVERGENT B1 ;  /* 0x0000000000017941 */ /* 0x000fea0003800200 */
.L_x_156:
[----:B------:R-:W-:Y:S04]  /*1ff0*/  BSSY.RECONVERGENT B1, `(.L_x_158) ;  /* 0x0000007000017945 */ /* 0x000fe80003800200 */
[----:B------:R-:W-:Y:S05]  /*2000*/  @!P2 BRA `(.L_x_159) ;  /* 0x000000000014a947 */ /* 0x000fea0003800000 */
[----:B---3--:R-:W-:Y:S02]  /*2010*/  IMAD R15, R3, 0x100, R0 ;  /* 0x00000100030f7824 */ /* 0x008fe400078e0200 */
[----:B------:R-:W-:Y:S02]  /*2020*/  IMAD.MOV.U32 R13, RZ, RZ, RZ ;  /* 0x000000ffff0d7224 */ /* 0x000fe400078e00ff */
[----:B------:R-:W-:-:S04]  /*2030*/  VIADD R15, R15, 0x400 ;  /* 0x000004000f0f7836 */ /* 0x000fc80000000000 */
[----:B------:R-:W-:-:S05]  /*2040*/  IMAD.WIDE.U32 R14, R15, 0x8, R4 ;  /* 0x000000080f0e7825 */ /* 0x000fca00078e0004 */
[----:B------:R4:W-:Y:S02]  /*2050*/  REDG.E.ADD.64.STRONG.GPU desc[UR20][R14.64], R12 ;  /* 0x0000000c0e00798e */ /* 0x0009e4000c12e514 */
.L_x_159:
[----:B------:R-:W-:Y:S05]  /*2060*/  BSYNC.RECONVERGENT B1 ;  /* 0x0000000000017941 */ /* 0x000fea0003800200 */
.L_x_158:
[----:B------:R-:W-:Y:S04]  /*2070*/  BSSY.RECONVERGENT B1, `(.L_x_160) ;  /* 0x0000007000017945 */ /* 0x000fe80003800200 */
[----:B------:R-:W-:Y:S05]  /*2080*/  @!P3 BRA `(.L_x_161) ;  /* 0x000000000014b947 */ /* 0x000fea0003800000 */
[----:B----4-:R-:W-:Y:S02]  /*2090*/  IMAD R13, R3, 0x100, R0 ;  /* 0x00000100030d7824 */ /* 0x010fe400078e0200 */
[----:B------:R-:W-:Y:S02]  /*20a0*/  IMAD.MOV.U32 R7, RZ, RZ, RZ ;  /* 0x000000ffff077224 */ /* 0x000fe400078e00ff */
[----:B------:R-:W-:-:S04]  /*20b0*/  VIADD R13, R13, 0x500 ;  /* 0x000005000d0d7836 */ /* 0x000fc80000000000 */
[----:B------:R-:W-:-:S05]  /*20c0*/  IMAD.WIDE.U32 R12, R13, 0x8, R4 ;  /* 0x000000080d0c7825 */ /* 0x000fca00078e0004 */
[----:B------:R4:W-:Y:S02]  /*20d0*/  REDG.E.ADD.64.STRONG.GPU desc[UR20][R12.64], R6 ;  /* 0x000000060c00798e */ /* 0x0009e4000c12e514 */
.L_x_161:
[----:B------:R-:W-:Y:S05]  /*20e0*/  BSYNC.RECONVERGENT B1 ;  /* 0x0000000000017941 */ /* 0x000fea0003800200 */
.L_x_160:
[----:B------:R-:W-:Y:S04]  /*20f0*/  BSSY.RECONVERGENT B1, `(.L_x_162) ;  /* 0x0000007000017945 */ /* 0x000fe80003800200 */
[----:B------:R-:W-:Y:S05]  /*2100*/  @!P4 BRA `(.L_x_163) ;  /* 0x000000000014c947 */ /* 0x000fea0003800000 */
[----:B----4-:R-:W-:Y:S02]  /*2110*/  IMAD R7, R3, 0x100, R0 ;  /* 0x0000010003077824 */ /* 0x010fe400078e0200 */
[----:B------:R-:W-:Y:S02]  /*2120*/  IMAD.MOV.U32 R9, RZ, RZ, RZ ;  /* 0x000000ffff097224 */ /* 0x000fe400078e00ff */
[----:B------:R-:W-:-:S04]  /*2130*/  VIADD R7, R7, 0x600 ;  /* 0x0000060007077836 */ /* 0x000fc80000000000 */
[----:B------:R-:W-:-:S05]  /*2140*/  IMAD.WIDE.U32 R6, R7, 0x8, R4 ;  /* 0x0000000807067825 */ /* 0x000fca00078e0004 */
[----:B------:R4:W-:Y:S02]  /*2150*/  REDG.E.ADD.64.STRONG.GPU desc[UR20][R6.64], R8 ;  /* 0x000000080600798e */ /* 0x0009e4000c12e514 */
.L_x_163:
[----:B------:R-:W-:Y:S05]  /*2160*/  BSYNC.RECONVERGENT B1 ;  /* 0x0000000000017941 */ /* 0x000fea0003800200 */
.L_x_162:
[----:B------:R-:W-:Y:S04]  /*2170*/  BSSY.RECONVERGENT B1, `(.L_x_164) ;  /* 0x0000007000017945 */ /* 0x000fe80003800200 */
[----:B------:R-:W-:Y:S05]  /*2180*/  @!P5 BRA `(.L_x_165) ;  /* 0x000000000014d947 */ /* 0x000fea0003800000 */
[----:B----4-:R-:W-:Y:S02]  /*2190*/  IMAD R7, R3, 0x100, R0 ;  /* 0x0000010003077824 */ /* 0x010fe400078e0200 */
[----:B------:R-:W-:Y:S02]  /*21a0*/  IMAD.MOV.U32 R11, RZ, RZ, RZ ;  /* 0x000000ffff0b7224 */ /* 0x000fe400078e00ff */
[----:B------:R-:W-:-:S04]  /*21b0*/  VIADD R7, R7, 0x700 ;  /* 0x0000070007077836 */ /* 0x000fc80000000000 */
[----:B------:R-:W-:-:S05]  /*21c0*/  IMAD.WIDE.U32 R6, R7, 0x8, R4 ;  /* 0x0000000807067825 */ /* 0x000fca00078e0004 */
[----:B------:R4:W-:Y:S02]  /*21d0*/  REDG.E.ADD.64.STRONG.GPU desc[UR20][R6.64], R10 ;  /* 0x0000000a0600798e */ /* 0x0009e4000c12e514 */
.L_x_165:
[----:B------:R-:W-:Y:S05]  /*21e0*/  BSYNC.RECONVERGENT B1 ;  /* 0x0000000000017941 */ /* 0x000fea0003800200 */
.L_x_164:
[----:B------:R-:W-:-:S05]  /*21f0*/  VIADD R3, R3, 0x8 ;  /* 0x0000000803037836 */ /* 0x000fca0000000000 */
[----:B------:R-:W-:-:S13]  /*2200*/  ISETP.NE.AND P0, PT, R3, UR27, PT ;  /* 0x0000001b03007c0c */ /* 0x000fda000bf05270 */
[----:B------:R-:W-:Y:S05]  /*2210*/  @P0 BRA `(.L_x_166) ;  /* 0xfffffff800b00947 */ /* 0x000fea000383ffff */
[----:B------:R-:W-:-:S07]  /*2220*/  IMAD.U32 R5, RZ, RZ, UR27 ;  /* 0x0000001bff057e24 */ /* 0x000fce000f8e00ff */
.L_x_149:
[----:B------:R-:W-:Y:S02]  /*2230*/  UISETP.NE.AND UP0, UPT, UR24, URZ, UPT ;  /* 0x000000ff1800728c */ /* 0x000fe4000bf05270 */
[----:B----4-:R-:W-:Y:S02]  /*2240*/  IMAD.U32 R8, RZ, RZ, UR24 ;  /* 0x00000018ff087e24 */ /* 0x010fe4000f8e00ff */
[----:B------:R-:W-:Y:S02]  /*2250*/  IMAD.U32 R3, RZ, RZ, UR25 ;  /* 0x00000019ff037e24 */ /* 0x000fe4000f8e00ff */
[----:B------:R-:W-:Y:S02]  /*2260*/  VIADD R8, R8, 0xffffffff ;  /* 0xffffffff08087836 */ /* 0x000fe40000000000 */
[----:B------:R-:W-:Y:S01]  /*2270*/  VIADD R3, R3, 0xffffffff ;  /* 0xffffffff03037836 */ /* 0x000fe20000000000 */
[----:B------:R-:W-:Y:S06]  /*2280*/  BRA.U !UP0, `(.L_x_167) ;  /* 0x0000000508707547 */ /* 0x000fec000b800000 */
[----:B------:R-:W-:-:S13]  /*2290*/  ISETP.GE.U32.AND P0, PT, R8, 0x3, PT ;  /* 0x000000030800780c */ /* 0x000fda0003f06070 */
[----:B------:R-:W-:Y:S05]  /*22a0*/  @!P0 BRA `(.L_x_168) ;  /* 0x0000000000bc8947 */ /* 0x000fea0003800000 */
[----:B------:R-:W-:Y:S01]  /*22b0*/  IMAD R7, R5, 0x400, R2 ;  /* 0x0000040005077824 */ /* 0x000fe200078e0202 */
[----:B------:R-:W-:Y:S04]  /*22c0*/  BSSY.RECONVERGENT B1, `(.L_x_169) ;  /* 0x000000f000017945 */ /* 0x000fe80003800200 */
[----:B------:R-:W4:Y:S04]  /*22d0*/  LDS R12, [R7] ;  /* 0x00000000070c7984 */ /* 0x000f280000000800 */
[----:B------:R-:W5:Y:S04]  /*22e0*/  LDS R9, [R7+0x400] ;  /* 0x0004000007097984 */ /* 0x000f680000000800 */
[----:B------:R-:W0:Y:S04]  /*22f0*/  LDS R6, [R7+0x800] ;  /* 0x0008000007067984 */ /* 0x000e280000000800 */
[----:B-1----:R-:W1:Y:S01]  /*2300*/  LDS R4, [R7+0xc00] ;  /* 0x000c000007047984 */ /* 0x002e620000000800 */
[----:B----4-:R-:W-:-:S02]  /*2310*/  ISETP.NE.AND P0, PT, R12, RZ, PT ;  /* 0x000000ff0c00720c */ /* 0x010fc40003f05270 */
[----:B-----5:R-:W-:Y:S02]  /*2320*/  ISETP.NE.AND P1, PT, R9, RZ, PT ;  /* 0x000000ff0900720c */ /* 0x020fe40003f25270 */
[----:B0-----:R-:W-:Y:S02]  /*2330*/  ISETP.NE.AND P2, PT, R6, RZ, PT ;  /* 0x000000ff0600720c */ /* 0x001fe40003f45270 */
[----:B-1----:R-:W-:-:S07]  /*2340*/  ISETP.NE.AND P3, PT, R4, RZ, PT ;  /* 0x000000ff0400720c */ /* 0x002fce0003f65270 */
[----:B------:R-:W-:Y:S06]  /*2350*/  @!P0 BRA `(.L_x_170) ;  /* 0x0000000000148947 */ /* 0x000fec0003800000 */
[----:B------:R-:W0:Y:S01]  /*2360*/  LDC.64 R10, c[0x0][0x380] ;  /* 0x0000e000ff0a7b82 */ /* 0x000e220000000a00 */
[----:B------:R-:W-:Y:S02]  /*2370*/  IMAD R7, R5, 0x100, R0 ;  /* 0x0000010005077824 */ /* 0x000fe400078e0200 */
[----:B------:R-:W-:Y:S02]  /*2380*/  IMAD.MOV.U32 R13, RZ, RZ, RZ ;  /* 0x000000ffff0d7224 */ /* 0x000fe400078e00ff */
[----:B0-----:R-:W-:-:S05]  /*2390*/  IMAD.WIDE.U32 R10, R7, 0x8, R10 ;  /* 0x00000008070a7825 */ /* 0x001fca00078e000a */
[----:B------:R0:W-:Y:S02]  /*23a0*/  REDG.E.ADD.64.STRONG.GPU desc[UR20][R10.64], R12 ;  /* 0x0000000c0a00798e */ /* 0x0001e4000c12e514 */
.L_x_170:
[----:B------:R-:W-:Y:S05]  /*23b0*/  BSYNC.RECONVERGENT B1 ;  /* 0x0000000000017941 */ /* 0x000fea0003800200 */
.L_x_169:
[----:B------:R-:W-:Y:S04]  /*23c0*/  BSSY.RECONVERGENT B1, `(.L_x_171) ;  /* 0x0000009000017945 */ /* 0x000fe80003800200 */
[----:B------:R-:W-:Y:S05]  /*23d0*/  @!P1 BRA `(.L_x_172) ;  /* 0x00000000001c9947 */ /* 0x000fea0003800000 */
[----:B0-----:R-:W0:Y:S01]  /*23e0*/  LDC.64 R10, c[0x0][0x380] ;  /* 0x0000e000ff0a7b82 */ /* 0x001e220000000a00 */
[----:B------:R-:W-:Y:S02]  /*23f0*/  IMAD R7, R5, 0x100, R0 ;  /* 0x0000010005077824 */ /* 0x000fe400078e0200 */
[----:B------:R-:W-:Y:S02]  /*2400*/  IMAD.MOV.U32 R12, RZ, RZ, R9 ;  /* 0x000000ffff0c7224 */ /* 0x000fe400078e0009 */
[----:B------:R-:W-:Y:S02]  /*2410*/  VIADD R7, R7, 0x100 ;  /* 0x0000010007077836 */ /* 0x000fe40000000000 */
[----:B------:R-:W-:Y:S02]  /*2420*/  IMAD.MOV.U32 R13, RZ, RZ, RZ ;  /* 0x000000ffff0d7224 */ /* 0x000fe400078e00ff */
[----:B0-----:R-:W-:-:S05]  /*2430*/  IMAD.WIDE.U32 R10, R7, 0x8, R10 ;  /* 0x00000008070a7825 */ /* 0x001fca00078e000a */
[----:B------:R1:W-:Y:S02]  /*2440*/  REDG.E.ADD.64.STRONG.GPU desc[UR20][R10.64], R12 ;  /* 0x0000000c0a00798e */ /* 0x0003e4000c12e514 */
.L_x_172:
[----:B------:R-:W-:Y:S05]  /*2450*/  BSYNC.RECONVERGENT B1 ;  /* 0x0000000000017941 */ /* 0x000fea0003800200 */
.L_x_171:
[----:B------:R-:W-:Y:S04]  /*2460*/  BSSY.RECONVERGENT B1, `(.L_x_173) ;  /* 0x0000008000017945 */ /* 0x000fe80003800200 */
[----:B------:R-:W-:Y:S05]  /*2470*/  @!P2 BRA `(.L_x_174) ;  /* 0x000000000018a947 */ /* 0x000fea0003800000 */
[----:B01----:R-:W0:Y:S01]  /*2480*/  LDC.64 R10, c[0x0][0x380] ;  /* 0x0000e000ff0a7b82 */ /* 0x003e220000000a00 */
[----:B------:R-:W-:-:S04]  /*2490*/  IMAD R7, R5, 0x100, R0 ;  /* 0x0000010005077824 */ /* 0x000fc800078e0200 */
[----:B------:R-:W-:-:S04]  /*24a0*/  VIADD R7, R7, 0x200 ;  /* 0x0000020007077836 */ /* 0x000fc80000000000 */
[----:B0-----:R-:W-:-:S04]  /*24b0*/  IMAD.WIDE.U32 R10, R7, 0x8, R10 ;  /* 0x00000008070a7825 */ /* 0x001fc800078e000a */
[----:B------:R-:W-:-:S05]  /*24c0*/  IMAD.MOV.U32 R7, RZ, RZ, RZ ;  /* 0x000000ffff077224 */ /* 0x000fca00078e00ff */
[----:B------:R4:W-:Y:S02]  /*24d0*/  REDG.E.ADD.64.STRONG.GPU desc[UR20][R10.64], R6 ;  /* 0x000000060a00798e */ /* 0x0009e4000c12e514 */
.L_x_174:
[----:B------:R-:W-:Y:S05]  /*24e0*/  BSYNC.RECONVERGENT B1 ;  /* 0x0000000000017941 */ /* 0x000fea0003800200 */
.L_x_173:
[----:B------:R-:W-:Y:S04]  /*24f0*/  BSSY.RECONVERGENT B1, `(.L_x_175) ;  /* 0x0000009000017945 */ /* 0x000fe80003800200 */
[----:B------:R-:W-:Y:S05]  /*2500*/  @!P3 BRA `(.L_x_176) ;  /* 0x00000000001cb947 */ /* 0x000fea0003800000 */
[----:B----4-:R-:W4:Y:S01]  /*2510*/  LDC.64 R6, c[0x0][0x380] ;  /* 0x0000e000ff067b82 */ /* 0x010f220000000a00 */
[----:B------:R-:W-:Y:S02]  /*2520*/  IMAD R9, R5, 0x100, R0 ;  /* 0x0000010005097824 */ /* 0x000fe400078e0200 */
[----:B01----:R-:W-:Y:S02]  /*2530*/  IMAD.MOV.U32 R10, RZ, RZ, R4 ;  /* 0x000000ffff0a7224 */ /* 0x003fe400078e0004 */
[----:B------:R-:W-:Y:S02]  /*2540*/  VIADD R9, R9, 0x300 ;  /* 0x0000030009097836 */ /* 0x000fe40000000000 */
[----:B------:R-:W-:Y:S02]  /*2550*/  IMAD.MOV.U32 R11, RZ, RZ, RZ ;  /* 0x000000ffff0b7224 */ /* 0x000fe400078e00ff */
[----:B----4-:R-:W-:-:S05]  /*2560*/  IMAD.WIDE.U32 R6, R9, 0x8, R6 ;  /* 0x0000000809067825 */ /* 0x010fca00078e0006 */
[----:B------:R0:W-:Y:S02]  /*2570*/  REDG.E.ADD.64.STRONG.GPU desc[UR20][R6.64], R10 ;  /* 0x0000000a0600798e */ /* 0x0001e4000c12e514 */
.L_x_176:
[----:B------:R-:W-:Y:S05]  /*2580*/  BSYNC.RECONVERGENT B1 ;  /* 0x0000000000017941 */ /* 0x000fea0003800200 */
.L_x_175:
[----:B------:R-:W-:-:S07]  /*2590*/  VIADD R5, R5, 0x4 ;  /* 0x0000000405057836 */ /* 0x000fce0000000000 */
.L_x_168:
[----:B------:R-:W-:Y:S01]  /*25a0*/  UISETP.NE.AND UP0, UPT, UR25, URZ, UPT ;  /* 0x000000ff1900728c */ /* 0x000fe2000bf05270 */
[----:B------:R-:W-:Y:S08]  /*25b0*/  BSSY.RECONVERGENT B1, `(.L_x_167) ;  /* 0x0000029000017945 */ /* 0x000ff00003800200 */
[----:B------:R-:W-:Y:S05]  /*25c0*/  BRA.U !UP0, `(.L_x_177) ;  /* 0x00000001089c7547 */ /* 0x000fea000b800000 */
[----:B------:R-:W-:-:S13]  /*25d0*/  ISETP.NE.AND P0, PT, R3, RZ, PT ;  /* 0x000000ff0300720c */ /* 0x000fda0003f05270 */
[----:B------:R-:W-:Y:S05]  /*25e0*/  @!P0 BRA `(.L_x_178) ;  /* 0x0000000000648947 */ /* 0x000fea0003800000 */
[----:B0---4-:R-:W-:Y:S01]  /*25f0*/  IMAD R6, R5, 0x400, R2 ;  /* 0x0000040005067824 */ /* 0x011fe200078e0202 */
[----:B------:R-:W-:Y:S04]  /*2600*/  BSSY.RECONVERGENT B2, `(.L_x_179) ;  /* 0x000000c000027945 */ /* 0x000fe80003800200 */
[----:B-1----:R-:W0:Y:S04]  /*2610*/  LDS R4, [R6] ;  /* 0x0000000006047984 */ /* 0x002e280000000800 */
[----:B------:R-:W1:Y:S01]  /*2620*/  LDS R9, [R6+0x400] ;  /* 0x0004000006097984 */ /* 0x000e620000000800 */
[----:B0-----:R-:W-:-:S02]  /*2630*/  ISETP.NE.AND P0, PT, R4, RZ, PT ;  /* 0x000000ff0400720c */ /* 0x001fc40003f05270 */
[----:B-1----:R-:W-:-:S11]  /*2640*/  ISETP.NE.AND P1, PT, R9, RZ, PT ;  /* 0x000000ff0900720c */ /* 0x002fd60003f25270 */
[----:B------:R-:W-:Y:S05]  /*2650*/  @!P0 BRA `(.L_x_180) ;  /* 0x0000000000188947 */ /* 0x000fea0003800000 */
[----:B------:R-:W0:Y:S01]  /*2660*/  LDC.64 R6, c[0x0][0x380] ;  /* 0x0000e000ff067b82 */ /* 0x000e220000000a00 */
[----:B------:R-:W-:-:S04]  /*2670*/  IMAD R11, R5, 0x100, R0 ;  /* 0x00000100050b7824 */ /* 0x000fc800078e0200 */
[----:B0-----:R-:W-:-:S04]  /*2680*/  IMAD.WIDE.U32 R10, R11, 0x8, R6 ;  /* 0x000000080b0a7825 */ /* 0x001fc800078e0006 */
[----:B------:R-:W-:Y:S02]  /*2690*/  IMAD.MOV.U32 R6, RZ, RZ, R4 ;  /* 0x000000ffff067224 */ /* 0x000fe400078e0004 */
[----:B------:R-:W-:-:S05]  /*26a0*/  IMAD.MOV.U32 R7, RZ, RZ, RZ ;  /* 0x000000ffff077224 */ /* 0x000fca00078e00ff */
[----:B------:R0:W-:Y:S02]  /*26b0*/  REDG.E.ADD.64.STRONG.GPU desc[UR20][R10.64], R6 ;  /* 0x000000060a00798e */ /* 0x0001e4000c12e514 */
.L_x_180:
[----:B------:R-:W-:Y:S05]  /*26c0*/  BSYNC.RECONVERGENT B2 ;  /* 0x0000000000027941 */ /* 0x000fea0003800200 */
.L_x_179:
[----:B------:R-:W-:Y:S04]  /*26d0*/  BSSY.RECONVERGENT B2, `(.L_x_181) ;  /* 0x0000009000027945 */ /* 0x000fe80003800200 */
[----:B------:R-:W-:Y:S05]  /*26e0*/  @!P1 BRA `(.L_x_182) ;  /* 0x00000000001c9947 */ /* 0x000fea0003800000 */
[----:B0-----:R-:W0:Y:S01]  /*26f0*/  LDC.64 R6, c[0x0][0x380] ;  /* 0x0000e000ff067b82 */ /* 0x001e220000000a00 */
[----:B------:R-:W-:-:S04]  /*2700*/  IMAD R4, R5, 0x100, R0 ;  /* 0x0000010005047824 */ /* 0x000fc800078e0200 */
[----:B------:R-:W-:-:S04]  /*2710*/  VIADD R11, R4, 0x100 ;  /* 0x00000100040b7836 */ /* 0x000fc80000000000 */
[----:B0-----:R-:W-:-:S04]  /*2720*/  IMAD.WIDE.U32 R10, R11, 0x8, R6 ;  /* 0x000000080b0a7825 */ /* 0x001fc800078e0006 */
[----:B------:R-:W-:Y:S02]  /*2730*/  IMAD.MOV.U32 R6, RZ, RZ, R9 ;  /* 0x000000ffff067224 */ /* 0x000fe400078e0009 */
[----:B------:R-:W-:-:S05]  /*2740*/  IMAD.MOV.U32 R7, RZ, RZ, RZ ;  /* 0x000000ffff077224 */ /* 0x000fca00078e00ff */
[----:B------:R1:W-:Y:S02]  /*2750*/  REDG.E.ADD.64.STRONG.GPU desc[UR20][R10.64], R6 ;  /* 0x000000060a00798e */ /* 0x0003e4000c12e514 */
.L_x_182:
[----:B------:R-:W-:Y:S05]  /*2760*/  BSYNC.RECONVERGENT B2 ;  /* 0x0000000000027941 */ /* 0x000fea0003800200 */
.L_x_181:
[----:B------:R-:W-:-:S07]  /*2770*/  VIADD R5, R5, 0x2 ;  /* 0x0000000205057836 */ /* 0x000fce0000000000 */
.L_x_178:
[----:B------:R-:W-:-:S09]  /*2780*/  UISETP.NE.AND UP0, UPT, UR9, URZ, UPT ;  /* 0x000000ff0900728c */ /* 0x000fd2000bf05270 */
[----:B------:R-:W-:Y:S05]  /*2790*/  BRA.U !UP0, `(.L_x_177) ;  /* 0x0000000108287547 */ /* 0x000fea000b800000 */
[----:B-1----:R-:W-:-:S05]  /*27a0*/  IMAD R4, R5, 0x400, R2 ;  /* 0x0000040005047824 */ /* 0x002fca00078e0202 */
[----:B------:R-:W1:Y:S02]  /*27b0*/  LDS R9, [R4] ;  /* 0x0000000004097984 */ /* 0x000e640000000800 */
[----:B-1----:R-:W-:-:S13]  /*27c0*/  ISETP.NE.AND P0, PT, R9, RZ, PT ;  /* 0x000000ff0900720c */ /* 0x002fda0003f05270 */
[----:B------:R-:W-:Y:S05]  /*27d0*/  @!P0 BRA `(.L_x_177) ;  /* 0x0000000000188947 */ /* 0x000fea0003800000 */
[----:B0---4-:R-:W0:Y:S01]  /*27e0*/  LDC.64 R6, c[0x0][0x380] ;  /* 0x0000e000ff067b82 */ /* 0x011e220000000a00 */
[----:B------:R-:W-:-:S04]  /*27f0*/  IMAD R5, R5, 0x100, R0 ;  /* 0x0000010005057824 */ /* 0x000fc800078e0200 */
[----:B0-----:R-:W-:-:S04]  /*2800*/  IMAD.WIDE.U32 R4, R5, 0x8, R6 ;  /* 0x0000000805047825 */ /* 0x001fc800078e0006 */
[----:B------:R-:W-:Y:S02]  /*2810*/  IMAD.MOV.U32 R6, RZ, RZ, R9 ;  /* 0x000000ffff067224 */ /* 0x000fe400078e0009 */
[----:B------:R-:W-:-:S05]  /*2820*/  IMAD.MOV.U32 R7, RZ, RZ, RZ ;  /* 0x000000ffff077224 */ /* 0x000fca00078e00ff */
[----:B------:R0:W-:Y:S02]  /*2830*/  REDG.E.ADD.64.STRONG.GPU desc[UR20][R4.64], R6 ;  /* 0x000000060400798e */ /* 0x0001e4000c12e514 */
.L_x_177:
[----:B------:R-:W-:Y:S05]  /*2840*/  BSYNC.RECONVERGENT B1 ;  /* 0x0000000000017941 */ /* 0x000fea0003800200 */
.L_x_167:
[----:B------:R-:W-:-:S13]  /*2850*/  ISETP.GT.U32.AND P0, PT, R0, 0x7f, PT ;  /* 0x0000007f0000780c */ /* 0x000fda0003f04070 */
[----:B------:R-:W-:Y:S05]  /*2860*/  @P0 BRA `(.L_x_148) ;  /* 0x00000008008c0947 */ /* 0x000fea0003800000 */
[----:B------:R-:W-:Y:S01]  /*2870*/  UISETP.GE.U32.AND UP0, UPT, UR22, 0x7, UPT ;  /* 0x000000071600788c */ /* 0x000fe2000bf06070 */
[----:B0-----:R-:W-:-:S08]  /*2880*/  IMAD.MOV.U32 R5, RZ, RZ, RZ ;  /* 0x000000ffff057224 */ /* 0x001fd000078e00ff */
[----:B------:R-:W-:Y:S05]  /*2890*/  BRA.U !UP0, `(.L_x_183) ;  /* 0x0000000508147547 */ /* 0x000fea000b800000 */
[----:B-1----:R-:W0:Y:S01]  /*28a0*/  LDC.64 R4, c[0x0][0x380] ;  /* 0x0000e000ff047b82 */ /* 0x002e220000000a00 */
[----:B------:R-:W-:-:S07]  /*28b0*/  IMAD.MOV.U32 R9, RZ, RZ, RZ ;  /* 0x000000ffff097224 */ /* 0x000fce00078e00ff */
.L_x_200:
[C---:B0---4-:R-:W-:Y:S01]  /*28c0*/  IMAD R11, R9.reuse, 0x400, R2 ;  /* 0x00000400090b7824 */ /* 0x051fe200078e0202 */
[----:B------:R-:W-:Y:S01]  /*28d0*/  BSSY.RECONVERGENT B1, `(.L_x_184) ;  /* 0x0000011000017945 */ /* 0x000fe20003800200 */
[C---:B-123--:R-:W-:Y:S02]  /*28e0*/  IMAD R7, R9.reuse, 0x100, R0 ;  /* 0x0000010009077824 */ /* 0x04efe400078e0200 */
[----:B------:R-:W-:Y:S01]  /*28f0*/  VIADD R9, R9, 0x8 ;  /* 0x0000000809097836 */ /* 0x000fe20000000000 */
[----:B---3--:R-:W1:Y:S01]  /*2900*/  LDS R14, [R11+0x200] ;  /* 0x000200000b0e7984 */ /* 0x008e620000000800 */
[----:B0-----:R-:W-:-:S03]  /*2910*/  IMAD.WIDE.U32 R6, R7, 0x8, R4 ;  /* 0x0000000807067825 */ /* 0x001fc600078e0004 */
[----:B------:R-:W0:Y:S04]  /*2920*/  LDS R13, [R11+0x600] ;  /* 0x000600000b0d7984 */ /* 0x000e280000000800 */
[----:B--2---:R2:W3:Y:S04]  /*2930*/  LDS R17, [R11+0xa00] ;  /* 0x000a00000b117984 */ /* 0x0044e80000000800 */
[----:B------:R2:W4:Y:S04]  /*2940*/  LDS R18, [R11+0xe00] ;  /* 0x000e00000b127984 */ /* 0x0005280000000800 */
[----:B------:R2:W2:Y:S04]  /*2950*/  LDS R19, [R11+0x1200] ;  /* 0x001200000b137984 */ /* 0x0004a80000000800 */
[----:B------:R0:W2:Y:S04]  /*2960*/  LDS R16, [R11+0x1600] ;  /* 0x001600000b107984 */ /* 0x0000a80000000800 */
[----:B------:R0:W2:Y:S04]  /*2970*/  LDS R12, [R11+0x1a00] ;  /* 0x001a00000b0c7984 */ /* 0x0000a80000000800 */
[----:B------:R0:W2:Y:S01]  /*2980*/  LDS R10, [R11+0x1e00] ;  /* 0x001e00000b0a7984 */ /* 0x0000a20000000800 */
[----:B-1----:R-:W-:-:S02]  /*2990*/  ISETP.NE.AND P0, PT, R14, RZ, PT ;  /* 0x000000ff0e00720c */ /* 0x002fc40003f05270 */
[----:B0-----:R-:W-:-:S11]  /*29a0*/  ISETP.NE.AND P1, PT, R13, RZ, PT ;  /* 0x000000ff0d00720c */ /* 0x001fd60003f25270 */
[----:B---34-:R-:W-:Y:S05]  /*29b0*/  @!P0 BRA `(.L_x_185) ;  /* 0x0000000000088947 */ /* 0x018fea0003800000 */
[----:B------:R-:W-:-:S05]  /*29c0*/  IMAD.MOV.U32 R15, RZ, RZ, RZ ;  /* 0x000000ffff0f7224 */ /* 0x000fca00078e00ff */
[----:B------:R0:W-:Y:S02]  /*29d0*/  REDG.E.ADD.64.STRONG.GPU desc[UR20][R6.64+0x400], R14 ;  /* 0x0004000e0600798e */ /* 0x0001e4000c12e514 */
.L_x_185:
[----:B------:R-:W-:Y:S05]  /*29e0*/  BSYNC.RECONVERGENT B1 ;  /* 0x0000000000017941 */ /* 0x000fea0003800200 */
.L_x_184:
[----:B------:R-:W-:Y:S04]  /*29f0*/  BSSY.RECONVERGENT B1, `(.L_x_186) ;  /* 0x0000005000017945 */ /* 0x000fe80003800200 */
[----:B------:R-:W-:Y:S05]  /*2a00*/  @!P1 BRA `(.L_x_187) ;  /* 0x00000000000c9947 */ /* 0x000fea0003800000 */
[----:B0-----:R-:W-:Y:S02]  /*2a10*/  IMAD.MOV.U32 R14, RZ, RZ, R13 ;  /* 0x000000ffff0e7224 */ /* 0x001fe400078e000d */
[----:B------:R-:W-:-:S05]  /*2a20*/  IMAD.MOV.U32 R15, RZ, RZ, RZ ;  /* 0x000000ffff0f7224 */ /* 0x000fca00078e00ff */
[----:B------:R1:W-:Y:S02]  /*2a30*/  REDG.E.ADD.64.STRONG.GPU desc[UR20][R6.64+0xc00], R14 ;  /* 0x000c000e0600798e */ /* 0x0003e4000c12e514 */
.L_x_187:
[----:B------:R-:W-:Y:S05]  /*2a40*/  BSYNC.RECONVERGENT B1 ;  /* 0x0000000000017941 */ /* 0x000fea0003800200 */
.L_x_186:
[----:B------:R-:W-:Y:S01]  /*2a50*/  ISETP.NE.AND P6, PT, R17, RZ, PT ;  /* 0x000000ff1100720c */ /* 0x000fe20003fc5270 */
[----:B------:R-:W-:Y:S01]  /*2a60*/  BSSY.RECONVERGENT B1, `(.L_x_188) ;  /* 0x000000b000017945 */ /* 0x000fe20003800200 */
[----:B------:R-:W-:Y:S02]  /*2a70*/  ISETP.NE.AND P0, PT, R9, UR27, PT ;  /* 0x0000001b09007c0c */ /* 0x000fe4000bf05270 */
[----:B------:R-:W-:Y:S02]  /*2a80*/  ISETP.NE.AND P1, PT, R18, RZ, PT ;  /* 0x000000ff1200720c */ /* 0x000fe40003f25270 */
[----:B--2---:R-:W-:Y:S02]  /*2a90*/  ISETP.NE.AND P2, PT, R19, RZ, PT ;  /* 0x000000ff1300720c */ /* 0x004fe40003f45270 */
[----:B------:R-:W-:Y:S02]  /*2aa0*/  ISETP.NE.AND P3, PT, R16, RZ, PT ;  /* 0x000000ff1000720c */ /* 0x000fe40003f65270 */
[----:B------:R-:W-:-:S02]  /*2ab0*/  ISETP.NE.AND P4, PT, R12, RZ, PT ;  /* 0x000000ff0c00720c */ /* 0x000fc40003f85270 */
[----:B------:R-:W-:Y:S01]  /*2ac0*/  ISETP.NE.AND P5, PT, R10, RZ, PT ;  /* 0x000000ff0a00720c */ /* 0x000fe20003fa5270 */
[----:B------:R-:W-:-:S12]  /*2ad0*/  @!P6 BRA `(.L_x_189) ;  /* 0x00000000000ce947 */ /* 0x000fd80003800000 */
[----:B01----:R-:W-:Y:S02]  /*2ae0*/  IMAD.MOV.U32 R14, RZ, RZ, R17 ;  /* 0x000000ffff0e7224 */ /* 0x003fe400078e0011 */
[----:B------:R-:W-:-:S05]  /*2af0*/  IMAD.MOV.U32 R15, RZ, RZ, RZ ;  /* 0x000000ffff0f7224 */ /* 0x000fca00078e00ff */
[----:B------:R2:W-:Y:S02]  /*2b00*/  REDG.E.ADD.64.STRONG.GPU desc[UR20][R6.64+0x1400], R14 ;  /* 0x0014000e0600798e */ /* 0x0005e4000c12e514 */
.L_x_189:
[----:B------:R-:W-:Y:S05]  /*2b10*/  BSYNC.RECONVERGENT B1 ;  /* 0x0000000000017941 */ /* 0x000fea0003800200 */
.L_x_188:
[----:B------:R-:W-:Y:S04]  /*2b20*/  BSSY.RECONVERGENT B1, `(.L_x_190) ;  /* 0x0000005000017945 */ /* 0x000fe80003800200 */
[----:B------:R-:W-:Y:S05]  /*2b30*/  @!P1 BRA `(.L_x_191) ;  /* 0x00000000000c9947 */ /* 0x000fea0003800000 */
[----:B012---:R-:W-:Y:S02]  /*2b40*/  IMAD.MOV.U32 R14, RZ, RZ, R18 ;  /* 0x000000ffff0e7224 */ /* 0x007fe400078e0012 */
[----:B------:R-:W-:-:S05]  /*2b50*/  IMAD.MOV.U32 R15, RZ, RZ, RZ ;  /* 0x000000ffff0f7224 */ /* 0x000fca00078e00ff */
[----:B------:R3:W-:Y:S02]  /*2b60*/  REDG.E.ADD.64.STRONG.GPU desc[UR20][R6.64+0x1c00], R14 ;  /* 0x001c000e0600798e */ /* 0x0007e4000c12e514 */
.L_x_191:
[----:B------:R-:W-:Y:S05]  /*2b70*/  BSYNC.RECONVERGENT B1 ;  /* 0x0000000000017941 */ /* 0x000fea0003800200 */
.L_x_190:
[----:B------:R-:W-:Y:S04]  /*2b80*/  BSSY.RECONVERGENT B1, `(.L_x_192) ;  /* 0x0000005000017945 */ /* 0x000fe80003800200 */
[----:B------:R-:W-:Y:S05]  /*2b90*/  @!P2 BRA `(.L_x_193) ;  /* 0x00000000000ca947 */ /* 0x000fea0003800000 */
[----:B0123--:R-:W-:Y:S02]  /*2ba0*/  IMAD.MOV.U32 R14, RZ, RZ, R19 ;  /* 0x000000ffff0e7224 */ /* 0x00ffe400078e0013 */
[----:B------:R-:W-:-:S05]  /*2bb0*/  IMAD.MOV.U32 R15, RZ, RZ, RZ ;  /* 0x000000ffff0f7224 */ /* 0x000fca00078e00ff */
[----:B------:R4:W-:Y:S02]  /*2bc0*/  REDG.E.ADD.64.STRONG.GPU desc[UR20][R6.64+0x2400], R14 ;  /* 0x0024000e0600798e */ /* 0x0009e4000c12e514 */
.L_x_193:
[----:B------:R-:W-:Y:S05]  /*2bd0*/  BSYNC.RECONVERGENT B1 ;  /* 0x0000000000017941 */ /* 0x000fea0003800200 */
.L_x_192:
[----:B------:R-:W-:Y:S04]  /*2be0*/  BSSY.RECONVERGENT B1, `(.L_x_194) ;  /* 0x0000004000017945 */ /* 0x000fe80003800200 */
[----:B------:R-:W-:Y:S05]  /*2bf0*/  @!P3 BRA `(.L_x_195) ;  /* 0x000000000008b947 */ /* 0x000fea0003800000 */
[----:B------:R-:W-:-:S05]  /*2c00*/  IMAD.MOV.U32 R17, RZ, RZ, RZ ;  /* 0x000000ffff117224 */ /* 0x000fca00078e00ff */
[----:B------:R0:W-:Y:S02]  /*2c10*/  REDG.E.ADD.64.STRONG.GPU desc[UR20][R6.64+0x2c00], R16 ;  /* 0x002c00100600798e */ /* 0x0001e4000c12e514 */
.L_x_195:
[----:B------:R-:W-:Y:S05]  /*2c20*/  BSYNC.RECONVERGENT B1 ;  /* 0x0000000000017941 */ /* 0x000fea0003800200 */
.L_x_194:
[----:B------:R-:W-:Y:S04]  /*2c30*/  BSSY.RECONVERGENT B1, `(.L_x_196) ;  /* 0x0000004000017945 */ /* 0x000fe80003800200 */
[----:B------:R-:W-:Y:S05]  /*2c40*/  @!P4 BRA `(.L_x_197) ;  /* 0x000000000008c947 */ /* 0x000fea0003800000 */
[----:B------:R-:W-:-:S05]  /*2c50*/  IMAD.MOV.U32 R13, RZ, RZ, RZ ;  /* 0x000000ffff0d7224 */ /* 0x000fca00078e00ff */
[----:B------:R0:W-:Y:S02]  /*2c60*/  REDG.E.ADD.64.STRONG.GPU desc[UR20][R6.64+0x3400], R12 ;  /* 0x0034000c0600798e */ /* 0x0001e4000c12e514 */
.L_x_197:
[----:B------:R-:W-:Y:S05]  /*2c70*/  BSYNC.RECONVERGENT B1 ;  /* 0x0000000000017941 */ /* 0x000fea0003800200 */
.L_x_196:
[----:B------:R-:W-:Y:S04]  /*2c80*/  BSSY.RECONVERGENT B1, `(.L_x_198) ;  /* 0x0000004000017945 */ /* 0x000fe80003800200 */
[----:B------:R-:W-:Y:S05]  /*2c90*/  @!P5 BRA `(.L_x_199) ;  /* 0x000000000008d947 */ /* 0x000fea0003800000 */
[----:B------:R-:W-:-:S05]  /*2ca0*/  IMAD.MOV.U32 R11, RZ, RZ, RZ ;  /* 0x000000ffff0b7224 */ /* 0x000fca00078e00ff */
[----:B------:R0:W-:Y:S02]  /*2cb0*/  REDG.E.ADD.64.STRONG.GPU desc[UR20][R6.64+0x3c00], R10 ;  /* 0x003c000a0600798e */ /* 0x0001e4000c12e514 */
.L_x_199:
[----:B------:R-:W-:Y:S05]  /*2cc0*/  BSYNC.RECONVERGENT B1 ;  /* 0x0000000000017941 */ /* 0x000fea0003800200 */
.L_x_198:
[----:B------:R-:W-:Y:S05]  /*2cd0*/  @P0 BRA `(.L_x_200) ;  /* 0xfffffff800f80947 */ /* 0x000fea000383ffff */
[----:B------:R-:W-:-:S07]  /*2ce0*/  IMAD.U32 R5, RZ, RZ, UR27 ;  /* 0x0000001bff057e24 */ /* 0x000fce000f8e00ff */
.L_x_183:
[----:B------:R-:W-:-:S09]  /*2cf0*/  UISETP.NE.AND UP0, UPT, UR24, URZ, UPT ;  /* 0x000000ff1800728c */ /* 0x000fd2000bf05270 */
[----:B------:R-:W-:Y:S05]  /*2d00*/  BRA.U !UP0, `(.L_x_148) ;  /* 0x0000000508647547 */ /* 0x000fea000b800000 */
[----:B------:R-:W-:-:S13]  /*2d10*/  ISETP.GE.U32.AND P0, PT, R8, 0x3, PT ;  /* 0x000000030800780c */ /* 0x000fda0003f06070 */
[----:B------:R-:W-:Y:S05]  /*2d20*/  @!P0 BRA `(.L_x_201) ;  /* 0x0000000000bc8947 */ /* 0x000fea0003800000 */
[----:B01234-:R-:W-:Y:S01]  /*2d30*/  IMAD R7, R5, 0x400, R2 ;  /* 0x0000040005077824 */ /* 0x01ffe200078e0202 */
[----:B------:R-:W-:Y:S04]  /*2d40*/  BSSY.RECONVERGENT B1, `(.L_x_202) ;  /* 0x000000f000017945 */ /* 0x000fe80003800200 */
[----:B------:R-:W0:Y:S04]  /*2d50*/  LDS R10, [R7+0x200] ;  /* 0x00020000070a7984 */ /* 0x000e280000000800 */
[----:B------:R-:W1:Y:S04]  /*2d60*/  LDS R12, [R7+0x600] ;  /* 0x00060000070c7984 */ /* 0x000e680000000800 */
[----:B------:R-:W2:Y:S04]  /*2d70*/  LDS R6, [R7+0xa00] ;  /* 0x000a000007067984 */ /* 0x000ea80000000800 */
[----:B------:R-:W3:Y:S01]  /*2d80*/  LDS R4, [R7+0xe00] ;  /* 0x000e000007047984 */ /* 0x000ee20000000800 */
[----:B0-----:R-:W-:-:S02]  /*2d90*/  ISETP.NE.AND P0, PT, R10, RZ, PT ;  /* 0x000000ff0a00720c */ /* 0x001fc40003f05270 */
[----:B-1----:R-:W-:Y:S02]  /*2da0*/  ISETP.NE.AND P1, PT, R12, RZ, PT ;  /* 0x000000ff0c00720c */ /* 0x002fe40003f25270 */
[----:B--2---:R-:W-:Y:S02]  /*2db0*/  ISETP.NE.AND P2, PT, R6, RZ, PT ;  /* 0x000000ff0600720c */ /* 0x004fe40003f45270 */
[----:B---3--:R-:W-:-:S07]  /*2dc0*/  ISETP.NE.AND P3, PT, R4, RZ, PT ;  /* 0x000000ff0400720c */ /* 0x008fce0003f65270 */
[----:B------:R-:W-:Y:S06]  /*2dd0*/  @!P0 BRA `(.L_x_203) ;  /* 0x0000000000148947 */ /* 0x000fec0003800000 */
[----:B------:R-:W0:Y:S01]  /*2de0*/  LDC.64 R8, c[0x0][0x380] ;  /* 0x0000e000ff087b82 */ /* 0x000e220000000a00 */
[----:B------:R-:W-:Y:S02]  /*2df0*/  IMAD R7, R5, 0x100, R0 ;  /* 0x0000010005077824 */ /* 0x000fe400078e0200 */
[----:B------:R-:W-:Y:S02]  /*2e00*/  IMAD.MOV.U32 R11, RZ, RZ, RZ ;  /* 0x000000ffff0b7224 */ /* 0x000fe400078e00ff */
[----:B0-----:R-:W-:-:S05]  /*2e10*/  IMAD.WIDE.U32 R8, R7, 0x8, R8 ;  /* 0x0000000807087825 */ /* 0x001fca00078e0008 */
[----:B------:R0:W-:Y:S02]  /*2e20*/  REDG.E.ADD.64.STRONG.GPU desc[UR20][R8.64+0x400], R10 ;  /* 0x0004000a0800798e */ /* 0x0001e4000c12e514 */
.L_x_203:
[----:B------:R-:W-:Y:S05]  /*2e30*/  BSYNC.RECONVERGENT B1 ;  /* 0x0000000000017941 */ /* 0x000fea0003800200 */
.L_x_202:
        /* <DEDUP_REMOVED lines=9> */
.L_x_205:
[----:B------:R-:W-:Y:S05]  /*2ed0*/  BSYNC.RECONVERGENT B1 ;  /* 0x0000000000017941 */ /* 0x000fea0003800200 */
.L_x_204:
        /* <DEDUP_REMOVED lines=8> */
.L_x_207:
[----:B------:R-:W-:Y:S05]  /*2f60*/  BSYNC.RECONVERGENT B1 ;  /* 0x0000000000017941 */ /* 0x000fea0003800200 */
.L_x_206:
[----:B------:R-:W-:Y:S04]  /*2f70*/  BSSY.RECONVERGENT B1, `(.L_x_208) ;  /* 0x0000009000017945 */ /* 0x000fe80003800200 */
[----:B------:R-:W-:Y:S05]  /*2f80*/  @!P3 BRA `(.L_x_209) ;  /* 0x00000000001cb947 */ /* 0x000fea0003800000 */
[----:B--2---:R-:W2:Y:S01]  /*2f90*/  LDC.64 R6, c[0x0][0x380] ;  /* 0x0000e000ff067b82 */ /* 0x004ea20000000a00 */
[----:B01----:R-:W-:Y:S02]  /*2fa0*/  IMAD R9, R5, 0x100, R0 ;  /* 0x0000010005097824 */ /* 0x003fe400078e0200 */
[----:B------:R-:W-:Y:S02]  /*2fb0*/  IMAD.MOV.U32 R8, RZ, RZ, R4 ;  /* 0x000000ffff087224 */ /* 0x000fe400078e0004 */
[----:B------:R-:W-:-:S04]  /*2fc0*/  VIADD R9, R9, 0x300 ;  /* 0x0000030009097836 */ /* 0x000fc80000000000 */
[----:B--2---:R-:W-:-:S04]  /*2fd0*/  IMAD.WIDE.U32 R6, R9, 0x8, R6 ;  /* 0x0000000809067825 */ /* 0x004fc800078e0006 */
[----:B------:R-:W-:-:S05]  /*2fe0*/  IMAD.MOV.U32 R9, RZ, RZ, RZ ;  /* 0x000000ffff097224 */ /* 0x000fca00078e00ff */
[----:B------:R3:W-:Y:S02]  /*2ff0*/  REDG.E.ADD.64.STRONG.GPU desc[UR20][R6.64+0x400], R8 ;  /* 0x000400080600798e */ /* 0x0007e4000c12e514 */
.L_x_209:
[----:B------:R-:W-:Y:S05]  /*3000*/  BSYNC.RECONVERGENT B1 ;  /* 0x0000000000017941 */ /* 0x000fea0003800200 */
.L_x_208:
[----:B------:R-:W-:-:S07]  /*3010*/  VIADD R5, R5, 0x4 ;  /* 0x0000000405057836 */ /* 0x000fce0000000000 */
.L_x_201:
[----:B------:R-:W-:-:S09]  /*3020*/  UISETP.NE.AND UP0, UPT, UR25, URZ, UPT ;  /* 0x000000ff1900728c */ /* 0x000fd2000bf05270 */
[----:B------:R-:W-:Y:S05]  /*3030*/  BRA.U !UP0, `(.L_x_148) ;  /* 0x0000000108987547 */ /* 0x000fea000b800000 */
[----:B------:R-:W-:-:S13]  /*3040*/  ISETP.NE.AND P0, PT, R3, RZ, PT ;  /* 0x000000ff0300720c */ /* 0x000fda0003f05270 */
[----:B------:R-:W-:Y:S05]  /*3050*/  @!P0 BRA `(.L_x_210) ;  /* 0x0000000000648947 */ /* 0x000fea0003800000 */
[----:B01234-:R-:W-:Y:S01]  /*3060*/  IMAD R6, R5, 0x400, R2 ;  /* 0x0000040005067824 */ /* 0x01ffe200078e0202 */
[----:B------:R-:W-:Y:S04]  /*3070*/  BSSY.RECONVERGENT B1, `(.L_x_211) ;  /* 0x000000c000017945 */ /* 0x000fe80003800200 */
[----:B------:R-:W0:Y:S04]  /*3080*/  LDS R3, [R6+0x200] ;  /* 0x0002000006037984 */ /* 0x000e280000000800 */
        /* <DEDUP_REMOVED lines=10> */
.L_x_212:
[----:B------:R-:W-:Y:S05]  /*3130*/  BSYNC.RECONVERGENT B1 ;  /* 0x0000000000017941 */ /* 0x000fea0003800200 */
.L_x_211:
        /* <DEDUP_REMOVED lines=9> */
.L_x_214:
[----:B------:R-:W-:Y:S05]  /*31d0*/  BSYNC.RECONVERGENT B1 ;  /* 0x0000000000017941 */ /* 0x000fea0003800200 */
.L_x_213:
[----:B------:R-:W-:-:S07]  /*31e0*/  VIADD R5, R5, 0x2 ;  /* 0x0000000205057836 */ /* 0x000fce0000000000 */
.L_x_210:
[----:B------:R-:W-:-:S09]  /*31f0*/  UISETP.NE.AND UP0, UPT, UR9, URZ, UPT ;  /* 0x000000ff0900728c */ /* 0x000fd2000bf05270 */
[----:B------:R-:W-:Y:S05]  /*3200*/  BRA.U !UP0, `(.L_x_148) ;  /* 0x0000000108247547 */ /* 0x000fea000b800000 */
[----:B------:R-:W-:-:S05]  /*3210*/  IMAD R2, R5, 0x400, R2 ;  /* 0x0000040005027824 */ /* 0x000fca00078e0202 */
[----:B-1----:R-:W1:Y:S02]  /*3220*/  LDS R4, [R2+0x200] ;  /* 0x0002000002047984 */ /* 0x002e640000000800 */
[----:B-1----:R-:W-:-:S13]  /*3230*/  ISETP.NE.AND P0, PT, R4, RZ, PT ;  /* 0x000000ff0400720c */ /* 0x002fda0003f05270 */
[----:B------:R-:W-:Y:S05]  /*3240*/  @!P0 BRA `(.L_x_148) ;  /* 0x0000000000148947 */ /* 0x000fea0003800000 */
[----:B------:R-:W1:Y:S01]  /*3250*/  LDC.64 R2, c[0x0][0x380] ;  /* 0x0000e000ff027b82 */ /* 0x000e620000000a00 */
[----:B------:R-:W-:-:S04]  /*3260*/  IMAD R5, R5, 0x100, R0 ;  /* 0x0000010005057824 */ /* 0x000fc800078e0200 */
[----:B-1----:R-:W-:-:S04]  /*3270*/  IMAD.WIDE.U32 R2, R5, 0x8, R2 ;  /* 0x0000000805027825 */ /* 0x002fc800078e0002 */
[----:B------:R-:W-:-:S05]  /*3280*/  IMAD.MOV.U32 R5, RZ, RZ, RZ ;  /* 0x000000ffff057224 */ /* 0x000fca00078e00ff */
[----:B------:R1:W-:Y:S02]  /*3290*/  REDG.E.ADD.64.STRONG.GPU desc[UR20][R2.64+0x400], R4 ;  /* 0x000400040200798e */ /* 0x0003e4000c12e514 */
.L_x_148:
[----:B------:R-:W-:Y:S05]  /*32a0*/  BSYNC.RECONVERGENT B0 ;  /* 0x0000000000007941 */ /* 0x000fea0003800200 */
.L_x_147:
[----:B------:R-:W-:Y:S01]  /*32b0*/  BAR.SYNC.DEFER_BLOCKING 0x0 ;  /* 0x0000000000007b1d */ /* 0x000fe20000010000 */
[----:B------:R-:W-:-:S04]  /*32c0*/  UIADD3 UR6, UP0, UPT, UR6, 0x1, URZ ;  /* 0x0000000106067890 */ /* 0x000fc8000ff1e0ff */
[----:B------:R-:W-:Y:S02]  /*32d0*/  UIADD3.X UR7, UPT, UPT, URZ, UR7, URZ, UP0, !UPT ;  /* 0x00000007ff077290 */ /* 0x000fe400087fe4ff */
[----:B------:R-:W-:-:S04]  /*32e0*/  UISETP.NE.U32.AND UP0, UPT, UR6, UR11, UPT ;  /* 0x0000000b0600728c */ /* 0x000fc8000bf05070 */
[----:B------:R-:W-:-:S09]  /*32f0*/  UISETP.NE.AND.EX UP0, UPT, UR7, UR12, UPT, UP0 ;  /* 0x0000000c0700728c */ /* 0x000fd2000bf05300 */
[----:B------:R-:W-:Y:S05]  /*3300*/  BRA.U UP0, `(.L_x_215) ;  /* 0xffffffcd00d47547 */ /* 0x000fea000b83ffff */
[----:B------:R-:W-:Y:S05]  /*3310*/  EXIT ;  /* 0x000000000000794d */ /* 0x000fea0003800000 */
.L_x_216:
        /* <DEDUP_REMOVED lines=14> */
.L_x_238:


//--------------------- .text._ZN3cub18CUB_300001_SM_10006detail10radix_sort31DeviceRadixSortSingleTileKernelINS1_5radix10policy_hubIfNS0_8NullTypeEyE10Policy1000ELNS0_9SortOrderE0EfS6_yNS1_21identity_decomposer_tEEEvPKT1_PSB_PKT2_PSF_T3_iiT4_ --------------------------
	.section	.text._ZN3cub18CUB_300001_SM_10006detail10radix_sort31DeviceRadixSortSingleTileKernelINS1_5radix10policy_hubIfNS0_8NullTypeEyE10Policy1000ELNS0_9SortOrderE0EfS6_yNS1_21identity_decomposer_tEEEvPKT1_PSB_PKT2_PSF_T3_iiT4_,"ax",@progbits
	.align	128
        .global         _ZN3cub18CUB_300001_SM_10006detail10radix_sort31DeviceRadixSortSingleTileKernelINS1_5radix10policy_hubIfNS0_8NullTypeEyE10Policy1000ELNS0_9SortOrderE0EfS6_yNS1_21identity_decomposer_tEEEvPKT1_PSB_PKT2_PSF_T3_iiT4_
        .type           _ZN3cub18CUB_300001_SM_10006detail10radix_sort31DeviceRadixSortSingleTileKernelINS1_5radix10policy_hubIfNS0_8NullTypeEyE10Policy1000ELNS0_9SortOrderE0EfS6_yNS1_21identity_decomposer_tEEEvPKT1_PSB_PKT2_PSF_T3_iiT4_,@function
        .size           _ZN3cub18CUB_300001_SM_10006detail10radix_sort31DeviceRadixSortSingleTileKernelINS1_5radix10policy_hubIfNS0_8NullTypeEyE10Policy1000ELNS0_9SortOrderE0EfS6_yNS1_21identity_decomposer_tEEEvPKT1_PSB_PKT2_PSF_T3_iiT4_,(.L_x_239 - _ZN3cub18CUB_300001_SM_10006detail10radix_sort31DeviceRadixSortSingleTileKernelINS1_5radix10policy_hubIfNS0_8NullTypeEyE10Policy1000ELNS0_9SortOrderE0EfS6_yNS1_21identity_decomposer_tEEEvPKT1_PSB_PKT2_PSF_T3_iiT4_)
        .other          _ZN3cub18CUB_300001_SM_10006detail10radix_sort31DeviceRadixSortSingleTileKernelINS1_5radix10policy_hubIfNS0_8NullTypeEyE10Policy1000ELNS0_9SortOrderE0EfS6_yNS1_21identity_decomposer_tEEEvPKT1_PSB_PKT2_PSF_T3_iiT4_,@"STO_CUDA_ENTRY STV_DEFAULT"
_ZN3cub18CUB_300001_SM_10006detail10radix_sort31DeviceRadixSortSingleTileKernelINS1_5radix10policy_hubIfNS0_8NullTypeEyE10Policy1000ELNS0_9SortOrderE0EfS6_yNS1_21identity_decomposer_tEEEvPKT1_PSB_PKT2_PSF_T3_iiT4_:
.text._ZN3cub18CUB_300001_SM_10006detail10radix_sort31DeviceRadixSortSingleTileKernelINS1_5radix10policy_hubIfNS0_8NullTypeEyE10Policy1000ELNS0_9SortOrderE0EfS6_yNS1_21identity_decomposer_tEEEvPKT1_PSB_PKT2_PSF_T3_iiT4_:
[----:B------:R-:W-:Y:S01]  /*0000*/  LDC R1, c[0x0][0x37c] ;  /* 0x0000df00ff017b82 */ /* 0x000fe20000000800 */
[----:B------:R-:W0:Y:S01]  /*0010*/  S2R R0, SR_TID.X ;  /* 0x0000000000007919 */ /* 0x000e220000002100 */
[----:B------:R-:W1:Y:S06]  /*0020*/  LDCU UR4, c[0x0][0x3a0] ;  /* 0x00007400ff0477ac */ /* 0x000e6c0008000800 */
[----:B------:R-:W2:Y:S01]  /*0030*/  LDC.64 R4, c[0x0][0x380] ;  /* 0x0000e000ff047b82 */ /* 0x000ea20000000a00 */
[----:B------:R-:W3:Y:S01]  /*0040*/  LDCU.64 UR8, c[0x0][0x358] ;  /* 0x00006b00ff0877ac */ /* 0x000ee20008000a00 */
[----:B------:R-:W-:-:S02]  /*0050*/  IMAD.MOV.U32 R16, RZ, RZ, 0x7fffffff ;  /* 0x7fffffffff107424 */ /* 0x000fc400078e00ff */
[----:B------:R-:W-:Y:S02]  /*0060*/  IMAD.MOV.U32 R12, RZ, RZ, 0x7fffffff ;  /* 0x7fffffffff0c7424 */ /* 0x000fe400078e00ff */
[----:B------:R-:W-:Y:S02]  /*0070*/  IMAD.MOV.U32 R14, RZ, RZ, 0x7fffffff ;  /* 0x7fffffffff0e7424 */ /* 0x000fe400078e00ff */
[----:B------:R-:W-:Y:S02]  /*0080*/  IMAD.MOV.U32 R15, RZ, RZ, 0x7fffffff ;  /* 0x7fffffffff0f7424 */ /* 0x000fe400078e00ff */
[----:B------:R-:W-:Y:S02]  /*0090*/  IMAD.MOV.U32 R17, RZ, RZ, 0x7fffffff ;  /* 0x7fffffffff117424 */ /* 0x000fe400078e00ff */
[----:B------:R-:W-:Y:S02]  /*00a0*/  IMAD.MOV.U32 R13, RZ, RZ, 0x7fffffff ;  /* 0x7fffffffff0d7424 */ /* 0x000fe400078e00ff */
        /* <DEDUP_REMOVED lines=10> */
[----:B------:R-:W-:Y:S01]  /*0150*/  IMAD.MOV.U32 R30, RZ, RZ, 0x7fffffff ;  /* 0x7fffffffff1e7424 */ /* 0x000fe200078e00ff */
[----:B------:R-:W4:Y:S01]  /*0160*/  S2UR UR6, SR_CgaCtaId ;  /* 0x00000000000679c3 */ /* 0x000f220000008800 */
[----:B0-----:R-:W-:Y:S01]  /*0170*/  IMAD R3, R0, 0x13, RZ ;  /* 0x0000001300037824 */ /* 0x001fe200078e02ff */
[----:B------:R-:W0:Y:S01]  /*0180*/  S2R R104, SR_LANEID ;  /* 0x0000000000687919 */ /* 0x000e220000000000 */
[----:B------:R-:W0:Y:S02]  /*0190*/  LDCU UR10, c[0x0][0x3ac] ;  /* 0x00007580ff0a77ac */ /* 0x000e240008000800 */
[C---:B------:R-:W-:Y:S01]  /*01a0*/  VIADD R6, R3.reuse, 0x2 ;  /* 0x0000000203067836 */ /* 0x040fe20000000000 */
[C---:B-1----:R-:W-:Y:S01]  /*01b0*/  ISETP.GE.AND P3, PT, R3.reuse, UR4, PT ;  /* 0x0000000403007c0c */ /* 0x042fe2000bf66270 */
[----:B------:R-:W-:-:S02]  /*01c0*/  VIADD R2, R3, 0x1 ;  /* 0x0000000103027836 */ /* 0x000fc40000000000 */
[C---:B------:R-:W-:Y:S01]  /*01d0*/  VIADD R7, R3.reuse, 0x3 ;  /* 0x0000000303077836 */ /* 0x040fe20000000000 */
[----:B------:R-:W-:Y:S01]  /*01e0*/  ISETP.GE.AND P5, PT, R6, UR4, PT ;  /* 0x0000000406007c0c */ /* 0x000fe2000bfa6270 */
[----:B------:R-:W-:Y:S01]  /*01f0*/  VIADD R6, R3, 0x4 ;  /* 0x0000000403067836 */ /* 0x000fe20000000000 */
[----:B------:R-:W-:Y:S01]  /*0200*/  ISETP.GE.AND P4, PT, R2, UR4, PT ;  /* 0x0000000402007c0c */ /* 0x000fe2000bf86270 */
[----:B------:R-:W-:Y:S01]  /*0210*/  IMAD.MOV.U32 R2, RZ, RZ, 0x7fffffff ;  /* 0x7fffffffff027424 */ /* 0x000fe200078e00ff */
[----:B------:R-:W-:Y:S01]  /*0220*/  ISETP.GE.AND P6, PT, R7, UR4, PT ;  /* 0x0000000407007c0c */ /* 0x000fe2000bfc6270 */
[----:B--2---:R-:W-:Y:S01]  /*0230*/  IMAD.WIDE.U32 R4, R3, 0x4, R4 ;  /* 0x0000000403047825 */ /* 0x004fe200078e0004 */
[----:B------:R-:W-:-:S03]  /*0240*/  ISETP.GE.AND P0, PT, R6, UR4, PT ;  /* 0x0000000406007c0c */ /* 0x000fc6000bf06270 */
[C---:B------:R-:W-:Y:S01]  /*0250*/  VIADD R8, R3.reuse, 0x6 ;  /* 0x0000000603087836 */ /* 0x040fe20000000000 */
[----:B---3--:R-:W2:Y:S01]  /*0260*/  @!P3 LDG.E R2, desc[UR8][R4.64] ;  /* 0x000000080402b981 */ /* 0x008ea2000c1e1900 */
[C---:B------:R-:W-:Y:S02]  /*0270*/  VIADD R6, R3.reuse, 0x7 ;  /* 0x0000000703067836 */ /* 0x040fe40000000000 */
[----:B------:R-:W-:Y:S01]  /*0280*/  VIADD R7, R3, 0x5 ;  /* 0x0000000503077836 */ /* 0x000fe20000000000 */
[----:B------:R-:W-:Y:S01]  /*0290*/  ISETP.GE.AND P2, PT, R8, UR4, PT ;  /* 0x0000000408007c0c */ /* 0x000fe2000bf46270 */
[----:B------:R-:W3:Y:S01]  /*02a0*/  @!P5 LDG.E R12, desc[UR8][R4.64+0x8] ;  /* 0x00000808040cd981 */ /* 0x000ee2000c1e1900 */
[----:B------:R-:W-:Y:S01]  /*02b0*/  ISETP.GE.AND P3, PT, R6, UR4, PT ;  /* 0x0000000406007c0c */ /* 0x000fe2000bf66270 */
[----:B------:R-:W-:Y:S01]  /*02c0*/  IMAD.MOV.U32 R6, RZ, RZ, 0x7fffffff ;  /* 0x7fffffffff067424 */ /* 0x000fe200078e00ff */
[----:B------:R-:W-:Y:S01]  /*02d0*/  ISETP.GE.AND P1, PT, R7, UR4, PT ;  /* 0x0000000407007c0c */ /* 0x000fe2000bf26270 */
[----:B------:R-:W-:Y:S01]  /*02e0*/  VIADD R7, R3, 0x8 ;  /* 0x0000000803077836 */ /* 0x000fe20000000000 */
[----:B------:R-:W5:Y:S04]  /*02f0*/  @!P0 LDG.E R14, desc[UR8][R4.64+0x10] ;  /* 0x00001008040e8981 */ /* 0x000f68000c1e1900 */
[----:B------:R-:W5:Y:S01]  /*0300*/  @!P4 LDG.E R6, desc[UR8][R4.64+0x4] ;  /* 0x000004080406c981 */ /* 0x000f62000c1e1900 */
[----:B------:R-:W-:Y:S01]  /*0310*/  ISETP.GE.AND P4, PT, R7, UR4, PT ;  /* 0x0000000407007c0c */ /* 0x000fe2000bf86270 */
[----:B------:R-:W-:-:S02]  /*0320*/  VIADD R7, R3, 0xb ;  /* 0x0000000b03077836 */ /* 0x000fc40000000000 */
[----:B------:R-:W5:Y:S01]  /*0330*/  @!P2 LDG.E R16, desc[UR8][R4.64+0x18] ;  /* 0x000018080410a981 */ /* 0x000f62000c1e1900 */
[----:B------:R-:W-:Y:S02]  /*0340*/  VIADD R8, R3, 0x9 ;  /* 0x0000000903087836 */ /* 0x000fe40000000000 */
[----:B------:R-:W-:Y:S01]  /*0350*/  ISETP.GE.AND P2, PT, R7, UR4, PT ;  /* 0x0000000407007c0c */ /* 0x000fe2000bf46270 */
[C---:B------:R-:W-:Y:S01]  /*0360*/  VIADD R7, R3.reuse, 0xd ;  /* 0x0000000d03077836 */ /* 0x040fe20000000000 */
[----:B------:R-:W5:Y:S01]  /*0370*/  @!P1 LDG.E R15, desc[UR8][R4.64+0x14] ;  /* 0x00001408040f9981 */ /* 0x000f62000c1e1900 */
[----:B------:R-:W-:Y:S01]  /*0380*/  ISETP.GE.AND P5, PT, R8, UR4, PT ;  /* 0x0000000408007c0c */ /* 0x000fe2000bfa6270 */
[----:B------:R-:W-:Y:S02]  /*0390*/  VIADD R8, R3, 0xc ;  /* 0x0000000c03087836 */ /* 0x000fe40000000000 */
[----:B------:R-:W-:Y:S01]  /*03a0*/  ISETP.GE.AND P0, PT, R7, UR4, PT ;  /* 0x0000000407007c0c */ /* 0x000fe2000bf06270 */
[C---:B------:R-:W-:Y:S01]  /*03b0*/  VIADD R7, R3.reuse, 0xe ;  /* 0x0000000e03077836 */ /* 0x040fe20000000000 */
[----:B------:R-:W5:Y:S01]  /*03c0*/  @!P3 LDG.E R17, desc[UR8][R4.64+0x1c] ;  /* 0x00001c080411b981 */ /* 0x000f62000c1e1900 */
[----:B------:R-:W-:Y:S01]  /*03d0*/  VIADD R9, R3, 0xa ;  /* 0x0000000a03097836 */ /* 0x000fe20000000000 */
[----:B------:R-:W-:-:S02]  /*03e0*/  ISETP.GE.AND P1, PT, R8, UR4, PT ;  /* 0x0000000408007c0c */ /* 0x000fc4000bf26270 */
[----:B------:R-:W-:Y:S01]  /*03f0*/  ISETP.GE.AND P3, PT, R7, UR4, PT ;  /* 0x0000000407007c0c */ /* 0x000fe2000bf66270 */
[----:B------:R-:W-:Y:S01]  /*0400*/  VIADD R7, R3, 0xf ;  /* 0x0000000f03077836 */ /* 0x000fe20000000000 */
[----:B------:R-:W5:Y:S01]  /*0410*/  @!P6 LDG.E R13, desc[UR8][R4.64+0xc] ;  /* 0x00000c08040de981 */ /* 0x000f62000c1e1900 */
[----:B------:R-:W-:Y:S01]  /*0420*/  ISETP.GE.AND P6, PT, R9, UR4, PT ;  /* 0x0000000409007c0c */ /* 0x000fe2000bfc6270 */
[----:B------:R-:W-:Y:S02]  /*0430*/  VIADD R8, R3, 0x11 ;  /* 0x0000001103087836 */ /* 0x000fe40000000000 */
[----:B------:R-:W5:Y:S01]  /*0440*/  @!P4 LDG.E R18, desc[UR8][R4.64+0x20] ;  /* 0x000020080412c981 */ /* 0x000f62000c1e1900 */
[----:B------:R-:W-:Y:S01]  /*0450*/  ISETP.GE.AND P4, PT, R7, UR4, PT ;  /* 0x0000000407007c0c */ /* 0x000fe2000bf86270 */
[C---:B------:R-:W-:Y:S02]  /*0460*/  VIADD R7, R3.reuse, 0x10 ;  /* 0x0000001003077836 */ /* 0x040fe40000000000 */
[----:B------:R-:W-:Y:S01]  /*0470*/  VIADD R3, R3, 0x12 ;  /* 0x0000001203037836 */ /* 0x000fe20000000000 */
[----:B------:R-:W5:Y:S04]  /*0480*/  @!P2 LDG.E R21, desc[UR8][R4.64+0x2c] ;  /* 0x00002c080415a981 */ /* 0x000f68000c1e1900 */
[----:B------:R-:W5:Y:S01]  /*0490*/  @!P1 LDG.E R22, desc[UR8][R4.64+0x30] ;  /* 0x0000300804169981 */ /* 0x000f62000c1e1900 */
[----:B------:R-:W-:-:S02]  /*04a0*/  ISETP.GE.AND P1, PT, R8, UR4, PT ;  /* 0x0000000408007c0c */ /* 0x000fc4000bf26270 */
[----:B------:R-:W-:Y:S01]  /*04b0*/  ISETP.GE.AND P2, PT, R3, UR4, PT ;  /* 0x0000000403007c0c */ /* 0x000fe2000bf46270 */
[----:B------:R-:W5:Y:S01]  /*04c0*/  @!P0 LDG.E R23, desc[UR8][R4.64+0x34] ;  /* 0x0000340804178981 */ /* 0x000f62000c1e1900 */
[----:B------:R-:W-:Y:S01]  /*04d0*/  ISETP.GE.AND P0, PT, R7, UR4, PT ;  /* 0x0000000407007c0c */ /* 0x000fe2000bf06270 */
[----:B------:R-:W1:Y:S02]  /*04e0*/  LDCU.64 UR4, c[0x0][0x3a8] ;  /* 0x00007500ff0477ac */ /* 0x000e640008000a00 */
[----:B------:R-:W5:Y:S04]  /*04f0*/  @!P5 LDG.E R19, desc[UR8][R4.64+0x24] ;  /* 0x000024080413d981 */ /* 0x000f68000c1e1900 */
[----:B------:R-:W5:Y:S04]  /*0500*/  @!P6 LDG.E R20, desc[UR8][R4.64+0x28] ;  /* 0x000028080414e981 */ /* 0x000f68000c1e1900 */
[----:B------:R-:W5:Y:S04]  /*0510*/  @!P3 LDG.E R24, desc[UR8][R4.64+0x38] ;  /* 0x000038080418b981 */ /* 0x000f68000c1e1900 */
[----:B------:R-:W5:Y:S04]  /*0520*/  @!P4 LDG.E R25, desc[UR8][R4.64+0x3c] ;  /* 0x00003c080419c981 */ /* 0x000f68000c1e1900 */
[----:B------:R-:W5:Y:S04]  /*0530*/  @!P0 LDG.E R26, desc[UR8][R4.64+0x40] ;  /* 0x00004008041a8981 */ /* 0x000f68000c1e1900 */
[----:B------:R-:W5:Y:S04]  /*0540*/  @!P1 LDG.E R28, desc[UR8][R4.64+0x44] ;  /* 0x00004408041c9981 */ /* 0x000f68000c1e1900 */
[----:B------:R0:W5:Y:S01]  /*0550*/  @!P2 LDG.E R30, desc[UR8][R4.64+0x48] ;  /* 0x00004808041ea981 */ /* 0x000162000c1e1900 */
[----:B------:R-:W-:Y:S01]  /*0560*/  IMAD.MOV.U32 R8, RZ, RZ, -0x1 ;  /* 0xffffffffff087424 */ /* 0x000fe200078e00ff */
[----:B-1----:R-:W-:-:S02]  /*0570*/  UIADD3 UR7, UPT, UPT, UR4, 0x6, URZ ;  /* 0x0000000604077890 */ /* 0x002fc4000fffe0ff */
[----:B------:R-:W-:-:S03]  /*0580*/  UIADD3 UR5, UPT, UPT, -UR4, UR5, URZ ;  /* 0x0000000504057290 */ /* 0x000fc6000fffe1ff */
[----:B------:R-:W-:Y:S02]  /*0590*/  UMOV UR4, 0x400 ;  /* 0x0000040000047882 */ /* 0x000fe40000000000 */
[----:B----4-:R-:W-:Y:S01]  /*05a0*/  ULEA UR4, UR6, UR4, 0x18 ;  /* 0x0000000406047291 */ /* 0x010fe2000f8ec0ff */
[----:B------:R-:W-:-:S05]  /*05b0*/  SHF.R.U32.HI R105, RZ, 0x5, R0 ;  /* 0x00000005ff697819 */ /* 0x000fca0000011600 */
[----:B------:R-:W-:-:S05]  /*05c0*/  LEA R27, R0, UR4, 0x2 ;  /* 0x00000004001b7c11 */ /* 0x000fca000f8e10ff */
[----:B------:R-:W-:Y:S01]  /*05d0*/  IMAD R29, R0, 0x80, R27 ;  /* 0x00000080001d7824 */ /* 0x000fe200078e021b */
[----:B------:R-:W-:-:S03]  /*05e0*/  LEA R31, R105, UR4, 0x2 ;  /* 0x00000004691f7c11 */ /* 0x000fc6000f8e10ff */
[----:B------:R-:W-:Y:S01]  /*05f0*/  IMAD R33, R0, -0x38, R29 ;  /* 0xffffffc800217824 */ /* 0x000fe200078e021d */
[----:B------:R-:W-:Y:S01]  /*0600*/  BAR.SYNC.DEFER_BLOCKING 0x0 ;  /* 0x0000000000007b1d */ /* 0x000fe20000010000 */
[----:B--2---:R-:W-:-:S04]  /*0610*/  ISETP.GT.AND P0, PT, R2, -0x1, PT ;  /* 0xffffffff0200780c */ /* 0x004fc80003f04270 */
[----:B------:R-:W-:Y:S02]  /*0620*/  SEL R3, R8, 0x80000000, !P0 ;  /* 0x8000000008037807 */ /* 0x000fe40004000000 */
[----:B---3--:R-:W-:Y:S02]  /*0630*/  ISETP.GT.AND P2, PT, R12, -0x1, PT ;  /* 0xffffffff0c00780c */ /* 0x008fe40003f44270 */
[----:B-----5:R-:W-:-:S04]  /*0640*/  ISETP.GT.AND P1, PT, R6, -0x1, PT ;  /* 0xffffffff0600780c */ /* 0x020fc80003f24270 */
[----:B------:R-:W-:Y:S02]  /*0650*/  SEL R7, R8, 0x80000000, !P1 ;  /* 0x8000000008077807 */ /* 0x000fe40004800000 */
[----:B------:R-:W-:Y:S02]  /*0660*/  ISETP.GT.AND P1, PT, R14, -0x1, PT ;  /* 0xffffffff0e00780c */ /* 0x000fe40003f24270 */
[C---:B------:R-:W-:Y:S02]  /*0670*/  SEL R9, R8.reuse, 0x80000000, !P2 ;  /* 0x8000000008097807 */ /* 0x040fe40005000000 */
[----:B0-----:R-:W-:Y:S02]  /*0680*/  SEL R5, R8, 0x80000000, !P1 ;  /* 0x8000000008057807 */ /* 0x001fe40004800000 */
[----:B------:R-:W-:Y:S02]  /*0690*/  ISETP.GT.AND P2, PT, R15, -0x1, PT ;  /* 0xffffffff0f00780c */ /* 0x000fe40003f44270 */
[----:B------:R-:W-:-:S02]  /*06a0*/  LOP3.LUT R2, R3, R2, RZ, 0x3c, !PT ;  /* 0x0000000203027212 */ /* 0x000fc400078e3cff */
[----:B------:R-:W-:-:S04]  /*06b0*/  ISETP.GT.AND P0, PT, R13, -0x1, PT ;  /* 0xffffffff0d00780c */ /* 0x000fc80003f04270 */
[----:B------:R-:W-:Y:S02]  /*06c0*/  SEL R4, R8, 0x80000000, !P0 ;  /* 0x8000000008047807 */ /* 0x000fe40004000000 */
[----:B------:R-:W-:Y:S02]  /*06d0*/  ISETP.GT.AND P0, PT, R17, -0x1, PT ;  /* 0xffffffff1100780c */ /* 0x000fe40003f04270 */
[----:B------:R-:W-:Y:S02]  /*06e0*/  ISETP.GT.AND P1, PT, R18, -0x1, PT ;  /* 0xffffffff1200780c */ /* 0x000fe40003f24270 */
[----:B------:R-:W-:Y:S02]  /*06f0*/  LOP3.LUT R3, R7, R6, RZ, 0x3c, !PT ;  /* 0x0000000607037212 */ /* 0x000fe400078e3cff */
[----:B------:R-:W-:Y:S02]  /*0700*/  LOP3.LUT R13, R4, R13, RZ, 0x3c, !PT ;  /* 0x0000000d040d7212 */ /* 0x000fe400078e3cff */
[----:B------:R-:W-:-:S02]  /*0710*/  LOP3.LUT R14, R5, R14, RZ, 0x3c, !PT ;  /* 0x0000000e050e7212 */ /* 0x000fc400078e3cff */
[C---:B------:R-:W-:Y:S02]  /*0720*/  SEL R6, R8.reuse, 0x80000000, !P2 ;  /* 0x8000000008067807 */ /* 0x040fe40005000000 */
[C---:B------:R-:W-:Y:S02]  /*0730*/  SEL R4, R8.reuse, 0x80000000, !P0 ;  /* 0x8000000008047807 */ /* 0x040fe40004000000 */
[----:B------:R-:W-:Y:S02]  /*0740*/  SEL R5, R8, 0x80000000, !P1 ;  /* 0x8000000008057807 */ /* 0x000fe40004800000 */
[----:B------:R-:W-:Y:S02]  /*0750*/  ISETP.GT.AND P3, PT, R16, -0x1, PT ;  /* 0xffffffff1000780c */ /* 0x000fe40003f64270 */
[----:B------:R-:W-:Y:S02]  /*0760*/  ISETP.GT.AND P2, PT, R19, -0x1, PT ;  /* 0xffffffff1300780c */ /* 0x000fe40003f44270 */
[----:B------:R-:W-:-:S02]  /*0770*/  ISETP.GT.AND P0, PT, R20, -0x1, PT ;  /* 0xffffffff1400780c */ /* 0x000fc40003f04270 */
[----:B------:R-:W-:Y:S02]  /*0780*/  ISETP.GT.AND P1, PT, R21, -0x1, PT ;  /* 0xffffffff1500780c */ /* 0x000fe40003f24270 */
[----:B------:R-:W-:Y:S02]  /*0790*/  LOP3.LUT R15, R6, R15, RZ, 0x3c, !PT ;  /* 0x0000000f060f7212 */ /* 0x000fe400078e3cff */
[----:B------:R-:W-:Y:S02]  /*07a0*/  LOP3.LUT R17, R4, R17, RZ, 0x3c, !PT ;  /* 0x0000001104117212 */ /* 0x000fe400078e3cff */
[----:B------:R-:W-:Y:S02]  /*07b0*/  LOP3.LUT R18, R5, R18, RZ, 0x3c, !PT ;  /* 0x0000001205127212 */ /* 0x000fe400078e3cff */
[C---:B------:R-:W-:Y:S02]  /*07c0*/  SEL R7, R8.reuse, 0x80000000, !P3 ;  /* 0x8000000008077807 */ /* 0x040fe40005800000 */
[----:B------:R-:W-:-:S02]  /*07d0*/  SEL R6, R8, 0x80000000, !P2 ;  /* 0x8000000008067807 */ /* 0x000fc40005000000 */
[C---:B------:R-:W-:Y:S02]  /*07e0*/  SEL R5, R8.reuse, 0x80000000, !P0 ;  /* 0x8000000008057807 */ /* 0x040fe40004000000 */
        /* <DEDUP_REMOVED lines=12> */
[----:B------:R-:W-:Y:S02]  /*08b0*/  ISETP.GT.AND P1, PT, R28, -0x1, PT ;  /* 0xffffffff1c00780c */ /* 0x000fe40003f24270 */
[----:B------:R-:W-:Y:S02]  /*08c0*/  ISETP.GT.AND P2, PT, R30, -0x1, PT ;  /* 0xffffffff1e00780c */ /* 0x000fe40003f44270 */
[----:B------:R-:W-:Y:S02]  /*08d0*/  LOP3.LUT R12, R9, R12, RZ, 0x3c, !PT ;  /* 0x0000000c090c7212 */ /* 0x000fe400078e3cff */
[----:B------:R-:W-:Y:S02]  /*08e0*/  LOP3.LUT R19, R6, R19, RZ, 0x3c, !PT ;  /* 0x0000001306137212 */ /* 0x000fe400078e3cff */
[----:B------:R-:W-:-:S02]  /*08f0*/  LOP3.LUT R22, R7, R22, RZ, 0x3c, !PT ;  /* 0x0000001607167212 */ /* 0x000fc400078e3cff */
[----:B------:R-:W-:Y:S02]  /*0900*/  LOP3.LUT R24, R5, R24, RZ, 0x3c, !PT ;  /* 0x0000001805187212 */ /* 0x000fe400078e3cff */
[C---:B------:R-:W-:Y:S02]  /*0910*/  SEL R6, R8.reuse, 0x80000000, !P3 ;  /* 0x8000000008067807 */ /* 0x040fe40005800000 */
[C---:B------:R-:W-:Y:S02]  /*0920*/  SEL R5, R8.reuse, 0x80000000, !P0 ;  /* 0x8000000008057807 */ /* 0x040fe40004000000 */
[C---:B------:R-:W-:Y:S02]  /*0930*/  SEL R7, R8.reuse, 0x80000000, !P1 ;  /* 0x8000000008077807 */ /* 0x040fe40004800000 */
[----:B------:R-:W-:Y:S02]  /*0940*/  SEL R9, R8, 0x80000000, !P2 ;  /* 0x8000000008097807 */ /* 0x000fe40005000000 */
[----:B------:R-:W-:-:S02]  /*0950*/  LOP3.LUT R23, R6, R23, RZ, 0x3c, !PT ;  /* 0x0000001706177212 */ /* 0x000fc400078e3cff */
[----:B------:R-:W-:Y:S02]  /*0960*/  LOP3.LUT R25, R4, R25, RZ, 0x3c, !PT ;  /* 0x0000001904197212 */ /* 0x000fe400078e3cff */
[----:B------:R-:W-:Y:S02]  /*0970*/  LOP3.LUT R26, R5, R26, RZ, 0x3c, !PT ;  /* 0x0000001a051a7212 */ /* 0x000fe400078e3cff */
[----:B------:R-:W-:Y:S02]  /*0980*/  LOP3.LUT R28, R7, R28, RZ, 0x3c, !PT ;  /* 0x0000001c071c7212 */ /* 0x000fe400078e3cff */
[----:B------:R-:W-:-:S07]  /*0990*/  LOP3.LUT R30, R9, R30, RZ, 0x3c, !PT ;  /* 0x0000001e091e7212 */ /* 0x000fce00078e3cff */
.L_x_218:
[----:B------:R-:W-:Y:S01]  /*09a0*/  UISETP.LT.AND UP0, UPT, UR5, 0x6, UPT ;  /* 0x000000060500788c */ /* 0x000fe2000bf01270 */
[C---:B0-----:R-:W-:Y:S01]  /*09b0*/  ISETP.NE.AND P0, PT, R2.reuse, 0x7fffffff, PT ;  /* 0x7fffffff0200780c */ /* 0x041fe20003f05270 */
[----:B------:R-:W-:Y:S01]  /*09c0*/  UIADD3 UR6, UPT, UPT, UR7, -0x6, URZ ;  /* 0xfffffffa07067890 */ /* 0x000fe2000fffe0ff */
[----:B------:R-:W-:Y:S01]  /*09d0*/  STS [R27], RZ ;  /* 0x000000ff1b007388 */ /* 0x000fe20000000800 */
[----:B------:R-:W-:Y:S01]  /*09e0*/  USEL UR4, UR5, 0x6, UP0 ;  /* 0x0000000605047887 */ /* 0x000fe20008000000 */
[----:B--2---:R-:W-:Y:S01]  /*09f0*/  SEL R4, R2, 0x80000000, P0 ;  /* 0x8000000002047807 */ /* 0x004fe20000000000 */
[----:B------:R-:W-:Y:S01]  /*0a00*/  UISETP.GE.AND UP0, UPT, UR7, UR10, UPT ;  /* 0x0000000a0700728c */ /* 0x000fe2000bf06270 */
[----:B------:R-:W-:Y:S01]  /*0a10*/  STS [R27+0x400], RZ ;  /* 0x000400ff1b007388 */ /* 0x000fe20000000800 */
[----:B------:R-:W-:Y:S01]  /*0a20*/  UBMSK UR4, URZ, UR4 ;  /* 0x00000004ff04729b */ /* 0x000fe20008000000 */
[----:B------:R-:W-:Y:S02]  /*0a30*/  SHF.R.U32.HI R4, RZ, UR6, R4 ;  /* 0x00000006ff047c19 */ /* 0x000fe40008011604 */
[----:B------:R-:W-:Y:S01]  /*0a40*/  STS [R27+0x800], RZ ;  /* 0x000800ff1b007388 */ /* 0x000fe20000000800 */
[----:B------:R-:W-:-:S02]  /*0a50*/  ISETP.NE.AND P0, PT, R3, 0x7fffffff, PT ;  /* 0x7fffffff0300780c */ /* 0x000fc40003f05270 */
[----:B------:R-:W-:Y:S01]  /*0a60*/  LOP3.LUT R4, R4, UR4, RZ, 0xc0, !PT ;  /* 0x0000000404047c12 */ /* 0x000fe2000f8ec0ff */
[----:B------:R-:W-:Y:S01]  /*0a70*/  STS [R27+0xc00], RZ ;  /* 0x000c00ff1b007388 */ /* 0x000fe20000000800 */
[----:B------:R-:W-:Y:S02]  /*0a80*/  ISETP.NE.AND P1, PT, R104, 0x1f, PT ;  /* 0x0000001f6800780c */ /* 0x000fe40003f25270 */
[C---:B------:R-:W-:Y:S01]  /*0a90*/  ISETP.NE.AND P2, PT, R105.reuse, 0x6, PT ;  /* 0x000000066900780c */ /* 0x040fe20003f45270 */
[----:B------:R-:W-:Y:S01]  /*0aa0*/  IMAD.SHL.U32 R5, R4, 0x400, RZ ;  /* 0x0000040004057824 */ /* 0x000fe200078e00ff */
[----:B------:R-:W-:Y:S01]  /*0ab0*/  SHF.R.U32.HI R4, RZ, 0x4, R4 ;  /* 0x00000004ff047819 */ /* 0x000fe20000011604 */
[----:B------:R-:W-:Y:S01]  /*0ac0*/  STS [R27+0x1000], RZ ;  /* 0x001000ff1b007388 */ /* 0x000fe20000000800 */
[----:B------:R-:W-:Y:S02]  /*0ad0*/  ISETP.NE.AND P3, PT, R105, 0x7, PT ;  /* 0x000000076900780c */ /* 0x000fe40003f65270 */
[----:B------:R-:W-:Y:S01]  /*0ae0*/  LOP3.LUT R34, R5, 0x7c00, RZ, 0xc0, !PT ;  /* 0x00007c0005227812 */ /* 0x000fe200078ec0ff */
[----:B------:R-:W-:Y:S01]  /*0af0*/  STS [R27+0x1400], RZ ;  /* 0x001400ff1b007388 */ /* 0x000fe20000000800 */
[----:B------:R-:W-:-:S03]  /*0b00*/  LOP3.LUT R4, R4, 0xffffffe, RZ, 0xc0, !PT ;  /* 0x0ffffffe04047812 */ /* 0x000fc600078ec0ff */
[----:B------:R-:W-:Y:S01]  /*0b10*/  STS [R27+0x1800], RZ ;  /* 0x001800ff1b007388 */ /* 0x000fe20000000800 */
[----:B------:R-:W-:Y:S02]  /*0b20*/  IADD3 R34, PT, PT, R4, R27, R34 ;  /* 0x0000001b04227210 */ /* 0x000fe40007ffe022 */
[----:B------:R-:W-:Y:S01]  /*0b30*/  SEL R4, R3, 0x80000000, P0 ;  /* 0x8000000003047807 */ /* 0x000fe20000000000 */
[----:B------:R-:W-:Y:S01]  /*0b40*/  STS [R27+0x1c00], RZ ;  /* 0x001c00ff1b007388 */ /* 0x000fe20000000800 */
[----:B------:R-:W-:Y:S02]  /*0b50*/  ISETP.NE.AND P0, PT, R12, 0x7fffffff, PT ;  /* 0x7fffffff0c00780c */ /* 0x000fe40003f05270 */
[----:B------:R-:W-:Y:S01]  /*0b60*/  SHF.R.U32.HI R4, RZ, UR6, R4 ;  /* 0x00000006ff047c19 */ /* 0x000fe20008011604 */
[----:B------:R-:W-:Y:S03]  /*0b70*/  STS [R27+0x2000], RZ ;  /* 0x002000ff1b007388 */ /* 0x000fe60000000800 */
[----:B------:R-:W-:Y:S01]  /*0b80*/  LOP3.LUT R4, R4, UR4, RZ, 0xc0, !PT ;  /* 0x0000000404047c12 */ /* 0x000fe2000f8ec0ff */
[----:B------:R-:W-:Y:S04]  /*0b90*/  STS [R27+0x2400], RZ ;  /* 0x002400ff1b007388 */ /* 0x000fe80000000800 */
[----:B------:R-:W-:Y:S01]  /*0ba0*/  STS [R27+0x2800], RZ ;  /* 0x002800ff1b007388 */ /* 0x000fe20000000800 */
[----:B------:R-:W-:Y:S01]  /*0bb0*/  IMAD.SHL.U32 R5, R4, 0x400, RZ ;  /* 0x0000040004057824 */ /* 0x000fe200078e00ff */
[----:B------:R-:W-:-:S02]  /*0bc0*/  SHF.R.U32.HI R4, RZ, 0x4, R4 ;  /* 0x00000004ff047819 */ /* 0x000fc40000011604 */
[----:B------:R-:W-:Y:S02]  /*0bd0*/  STS [R27+0x2c00], RZ ;  /* 0x002c00ff1b007388 */ /* 0x000fe40000000800 */
[----:B------:R-:W-:Y:S02]  /*0be0*/  LOP3.LUT R36, R5, 0x7c00, RZ, 0xc0, !PT ;  /* 0x00007c0005247812 */ /* 0x000fe400078ec0ff */
        /* <DEDUP_REMOVED lines=36> */
[----:B------:R-:W0:Y:S02]  /*0e30*/  LDS.U16 R32, [R34] ;  /* 0x0000000022207984 */ /* 0x000e240000000400 */
[----:B0-----:R-:W-:-:S05]  /*0e40*/  VIADD R5, R32, 0x1 ;  /* 0x0000000120057836 */ /* 0x001fca0000000000 */
[----:B------:R0:W-:Y:S04]  /*0e50*/  STS.U16 [R34], R5 ;  /* 0x0000000522007388 */ /* 0x0001e80000000400 */
[----:B------:R-:W1:Y:S01]  /*0e60*/  LDS.U16 R37, [R36] ;  /* 0x0000000024257984 */ /* 0x000e620000000400 */
[----:B0-----:R-:W-:Y:S01]  /*0e70*/  IMAD.SHL.U32 R5, R4, 0x400, RZ ;  /* 0x0000040004057824 */ /* 0x001fe200078e00ff */
[----:B------:R-:W-:-:S04]  /*0e80*/  SHF.R.U32.HI R4, RZ, 0x4, R4 ;  /* 0x00000004ff047819 */ /* 0x000fc80000011604 */
[----:B------:R-:W-:Y:S02]  /*0e90*/  LOP3.LUT R40, R5, 0x7c00, RZ, 0xc0, !PT ;  /* 0x00007c0005287812 */ /* 0x000fe400078ec0ff */
[----:B------:R-:W-:-:S04]  /*0ea0*/  LOP3.LUT R4, R4, 0xffffffe, RZ, 0xc0, !PT ;  /* 0x0ffffffe04047812 */ /* 0x000fc800078ec0ff */
[----:B------:R-:W-:Y:S02]  /*0eb0*/  IADD3 R40, PT, PT, R4, R27, R40 ;  /* 0x0000001b04287210 */ /* 0x000fe40007ffe028 */
[----:B------:R-:W-:Y:S02]  /*0ec0*/  SEL R4, R14, 0x80000000, P0 ;  /* 0x800000000e047807 */ /* 0x000fe40000000000 */
[----:B------:R-:W-:Y:S02]  /*0ed0*/  ISETP.NE.AND P0, PT, R15, 0x7fffffff, PT ;  /* 0x7fffffff0f00780c */ /* 0x000fe40003f05270 */
[----:B------:R-:W-:-:S04]  /*0ee0*/  SHF.R.U32.HI R4, RZ, UR6, R4 ;  /* 0x00000006ff047c19 */ /* 0x000fc80008011604 */
[----:B------:R-:W-:-:S05]  /*0ef0*/  LOP3.LUT R4, R4, UR4, RZ, 0xc0, !PT ;  /* 0x0000000404047c12 */ /* 0x000fca000f8ec0ff */
[----:B------:R-:W-:Y:S01]  /*0f00*/  IMAD.SHL.U32 R6, R4, 0x400, RZ ;  /* 0x0000040004067824 */ /* 0x000fe200078e00ff */
[----:B------:R-:W-:-:S04]  /*0f10*/  SHF.R.U32.HI R4, RZ, 0x4, R4 ;  /* 0x00000004ff047819 */ /* 0x000fc80000011604 */
[----:B------:R-:W-:Y:S02]  /*0f20*/  LOP3.LUT R6, R6, 0x7c00, RZ, 0xc0, !PT ;  /* 0x00007c0006067812 */ /* 0x000fe400078ec0ff */
[----:B------:R-:W-:Y:S01]  /*0f30*/  LOP3.LUT R4, R4, 0xffffffe, RZ, 0xc0, !PT ;  /* 0x0ffffffe04047812 */ /* 0x000fe200078ec0ff */
[----:B-1----:R-:W-:-:S03]  /*0f40*/  VIADD R7, R37, 0x1 ;  /* 0x0000000125077836 */ /* 0x002fc60000000000 */
[----:B------:R-:W-:Y:S02]  /*0f50*/  IADD3 R42, PT, PT, R4, R27, R6 ;  /* 0x0000001b042a7210 */ /* 0x000fe40007ffe006 */
[----:B------:R-:W-:Y:S01]  /*0f60*/  STS.U16 [R36], R7 ;  /* 0x0000000724007388 */ /* 0x000fe20000000400 */
[----:B------:R-:W-:Y:S02]  /*0f70*/  SEL R4, R15, 0x80000000, P0 ;  /* 0x800000000f047807 */ /* 0x000fe40000000000 */
[----:B------:R-:W-:Y:S01]  /*0f80*/  ISETP.NE.AND P0, PT, R16, 0x7fffffff, PT ;  /* 0x7fffffff1000780c */ /* 0x000fe20003f05270 */
[----:B------:R-:W0:Y:S01]  /*0f90*/  LDS.U16 R39, [R38] ;  /* 0x0000000026277984 */ /* 0x000e220000000400 */
[----:B------:R-:W-:-:S04]  /*0fa0*/  SHF.R.U32.HI R4, RZ, UR6, R4 ;  /* 0x00000006ff047c19 */ /* 0x000fc80008011604 */
[----:B------:R-:W-:Y:S01]  /*0fb0*/  LOP3.LUT R4, R4, UR4, RZ, 0xc0, !PT ;  /* 0x0000000404047c12 */ /* 0x000fe2000f8ec0ff */
        /* <DEDUP_REMOVED lines=152> */
[----:B------:R-:W-:-:S04]  /*1940*/  SEL R4, R30, 0x80000000, P0 ;  /* 0x800000001e047807 */ /* 0x000fc80000000000 */
[----:B------:R-:W-:Y:S01]  /*1950*/  SHF.R.U32.HI R4, RZ, UR6, R4 ;  /* 0x00000006ff047c19 */ /* 0x000fe20008011604 */
[----:B------:R-:W0:Y:S03]  /*1960*/  S2UR UR6, SR_CgaCtaId ;  /* 0x00000000000679c3 */ /* 0x000e260000008800 */
[----:B------:R-:W-:Y:S01]  /*1970*/  LOP3.LUT R4, R4, UR4, RZ, 0xc0, !PT ;  /* 0x0000000404047c12 */ /* 0x000fe2000f8ec0ff */
[----:B------:R-:W-:-:S04]  /*1980*/  UMOV UR4, 0x400 ;  /* 0x0000040000047882 */ /* 0x000fc80000000000 */
[----:B------:R-:W-:Y:S01]  /*1990*/  IMAD.SHL.U32 R6, R4, 0x400, RZ ;  /* 0x0000040004067824 */ /* 0x000fe200078e00ff */
[----:B------:R-:W-:-:S04]  /*19a0*/  SHF.R.U32.HI R4, RZ, 0x4, R4 ;  /* 0x00000004ff047819 */ /* 0x000fc80000011604 */
[----:B------:R-:W-:Y:S02]  /*19b0*/  LOP3.LUT R6, R6, 0x7c00, RZ, 0xc0, !PT ;  /* 0x00007c0006067812 */ /* 0x000fe400078ec0ff */
[----:B------:R-:W-:Y:S01]  /*19c0*/  LOP3.LUT R4, R4, 0xffffffe, RZ, 0xc0, !PT ;  /* 0x0ffffffe04047812 */ /* 0x000fe200078ec0ff */
[----:B-1----:R-:W-:-:S03]  /*19d0*/  VIADD R7, R65, 0x1 ;  /* 0x0000000141077836 */ /* 0x002fc60000000000 */
[----:B------:R-:W-:Y:S02]  /*19e0*/  IADD3 R70, PT, PT, R4, R27, R6 ;  /* 0x0000001b04467210 */ /* 0x000fe40007ffe006 */
[----:B------:R-:W-:Y:S01]  /*19f0*/  STS.U16 [R64], R7 ;  /* 0x0000000740007388 */ /* 0x000fe20000000400 */
[----:B0-----:R-:W-:-:S03]  /*1a00*/  ULEA UR4, UR6, UR4, 0x18 ;  /* 0x0000000406047291 */ /* 0x001fc6000f8ec0ff */
[----:B------:R-:W0:Y:S02]  /*1a10*/  LDS.U16 R67, [R66] ;  /* 0x0000000042437984 */ /* 0x000e240000000400 */
[----:B0-----:R-:W-:-:S05]  /*1a20*/  VIADD R5, R67, 0x1 ;  /* 0x0000000143057836 */ /* 0x001fca0000000000 */
[----:B------:R-:W-:Y:S04]  /*1a30*/  STS.U16 [R66], R5 ;  /* 0x0000000542007388 */ /* 0x000fe80000000400 */
[----:B------:R-:W0:Y:S02]  /*1a40*/  LDS.U16 R69, [R68] ;  /* 0x0000000044457984 */ /* 0x000e240000000400 */
[----:B0-----:R-:W-:-:S05]  /*1a50*/  VIADD R7, R69, 0x1 ;  /* 0x0000000145077836 */ /* 0x001fca0000000000 */
[----:B------:R-:W-:Y:S04]  /*1a60*/  STS.U16 [R68], R7 ;  /* 0x0000000744007388 */ /* 0x000fe80000000400 */
[----:B------:R-:W0:Y:S02]  /*1a70*/  LDS.U16 R71, [R70] ;  /* 0x0000000046477984 */ /* 0x000e240000000400 */
[----:B0-----:R-:W-:-:S05]  /*1a80*/  VIADD R5, R71, 0x1 ;  /* 0x0000000147057836 */ /* 0x001fca0000000000 */
[----:B------:R-:W-:Y:S01]  /*1a90*/  STS.U16 [R70], R5 ;  /* 0x0000000546007388 */ /* 0x000fe20000000400 */
[----:B------:R-:W-:Y:S06]  /*1aa0*/  BAR.SYNC.DEFER_BLOCKING 0x0 ;  /* 0x0000000000007b1d */ /* 0x000fec0000010000 */
[----:B------:R-:W-:Y:S04]  /*1ab0*/  LDS R72, [R29] ;  /* 0x000000001d487984 */ /* 0x000fe80000000800 */
        /* <DEDUP_REMOVED lines=11> */
[----:B0-----:R-:W-:-:S03]  /*1b70*/  IMAD.IADD R73, R72, 0x1, R73 ;  /* 0x0000000148497824 */ /* 0x001fc600078e0249 */
[----:B------:R-:W0:Y:S01]  /*1b80*/  LDS R84, [R29+0x30] ;  /* 0x000030001d547984 */ /* 0x000e220000000800 */
[----:B-1----:R-:W-:-:S03]  /*1b90*/  IMAD.IADD R74, R74, 0x1, R73 ;  /* 0x000000014a4a7824 */ /* 0x002fc600078e0249 */
[----:B------:R-:W1:Y:S01]  /*1ba0*/  LDS R85, [R29+0x34] ;  /* 0x000034001d557984 */ /* 0x000e620000000800 */
[----:B--2---:R-:W-:-:S03]  /*1bb0*/  IMAD.IADD R75, R75, 0x1, R74 ;  /* 0x000000014b4b7824 */ /* 0x004fc600078e024a */
[----:B------:R-:W2:Y:S01]  /*1bc0*/  LDS R86, [R29+0x38] ;  /* 0x000038001d567984 */ /* 0x000ea20000000800 */
[----:B---3--:R-:W-:-:S03]  /*1bd0*/  IMAD.IADD R76, R76, 0x1, R75 ;  /* 0x000000014c4c7824 */ /* 0x008fc600078e024b */
[----:B------:R-:W3:Y:S01]  /*1be0*/  LDS R87, [R29+0x3c] ;  /* 0x00003c001d577984 */ /* 0x000ee20000000800 */
[----:B----4-:R-:W-:-:S03]  /*1bf0*/  IMAD.IADD R77, R77, 0x1, R76 ;  /* 0x000000014d4d7824 */ /* 0x010fc600078e024c */
[----:B------:R-:W4:Y:S01]  /*1c00*/  LDS R88, [R29+0x40] ;  /* 0x000040001d587984 */ /* 0x000f220000000800 */
[----:B-----5:R-:W-:-:S03]  /*1c10*/  IMAD.IADD R78, R78, 0x1, R77 ;  /* 0x000000014e4e7824 */ /* 0x020fc600078e024d */
[----:B------:R-:W5:Y:S01]  /*1c20*/  LDS R89, [R29+0x44] ;  /* 0x000044001d597984 */ /* 0x000f620000000800 */
[----:B------:R-:W-:-:S03]  /*1c30*/  IMAD.IADD R79, R79, 0x1, R78 ;  /* 0x000000014f4f7824 */ /* 0x000fc600078e024e */
        /* <DEDUP_REMOVED lines=29> */
[----:B------:R-:W-:-:S04]  /*1e10*/  IMAD.IADD R94, R94, 0x1, R93 ;  /* 0x000000015e5e7824 */ /* 0x000fc800078e025d */
[----:B0-----:R-:W-:-:S04]  /*1e20*/  IMAD.IADD R95, R95, 0x1, R94 ;  /* 0x000000015f5f7824 */ /* 0x001fc800078e025e */
[----:B-1----:R-:W-:-:S04]  /*1e30*/  IMAD.IADD R96, R96, 0x1, R95 ;  /* 0x0000000160607824 */ /* 0x002fc800078e025f */
[----:B--2---:R-:W-:-:S04]  /*1e40*/  IMAD.IADD R97, R97, 0x1, R96 ;  /* 0x0000000161617824 */ /* 0x004fc800078e0260 */
[----:B---3--:R-:W-:-:S04]  /*1e50*/  IMAD.IADD R98, R98, 0x1, R97 ;  /* 0x0000000162627824 */ /* 0x008fc800078e0261 */
[----:B----4-:R-:W-:-:S04]  /*1e60*/  IMAD.IADD R99, R99, 0x1, R98 ;  /* 0x0000000163637824 */ /* 0x010fc800078e0262 */
[----:B-----5:R-:W-:-:S04]  /*1e70*/  IMAD.IADD R100, R100, 0x1, R99 ;  /* 0x0000000164647824 */ /* 0x020fc800078e0263 */
[----:B------:R-:W-:-:S04]  /*1e80*/  IMAD.IADD R101, R101, 0x1, R100 ;  /* 0x0000000165657824 */ /* 0x000fc800078e0264 */
[----:B------:R-:W-:-:S04]  /*1e90*/  IMAD.IADD R102, R102, 0x1, R101 ;  /* 0x0000000166667824 */ /* 0x000fc800078e0265 */
[----:B------:R-:W-:-:S04]  /*1ea0*/  IMAD.IADD R103, R103, 0x1, R102 ;  /* 0x0000000167677824 */ /* 0x000fc800078e0266 */
[----:B------:R-:W-:-:S05]  /*1eb0*/  IMAD.IADD R106, R4, 0x1, R103 ;  /* 0x00000001046a7824 */ /* 0x000fca00078e0267 */
        /* <DEDUP_REMOVED lines=8> */
[----:B------:R-:W0:Y:S02]  /*1f40*/  SHFL.UP P0, R107, R108, 0x10, RZ ;  /* 0x060000006c6b7989 */ /* 0x000e2400000000ff */
[----:B0-----:R-:W-:Y:S01]  /*1f50*/  @P0 IMAD.IADD R107, R108, 0x1, R107 ;  /* 0x000000016c6b0824 */ /* 0x001fe200078e026b */
[----:B------:R-:W-:-:S03]  /*1f60*/  ISETP.NE.AND P0, PT, R105, 0x1, PT ;  /* 0x000000016900780c */ /* 0x000fc60003f05270 */
[----:B------:R-:W-:Y:S01]  /*1f70*/  IMAD.IADD R106, R107, 0x1, -R106 ;  /* 0x000000016b6a7824 */ /* 0x000fe200078e0a6a */
[----:B------:R-:W-:Y:S01]  /*1f80*/  @!P1 STS [R31+0x8400], R107 ;  /* 0x0084006b1f009388 */ /* 0x000fe20000000800 */
[----:B------:R-:W-:Y:S01]  /*1f90*/  BAR.SYNC.DEFER_BLOCKING 0x0 ;  /* 0x0000000000007b1d */ /* 0x000fe20000010000 */
[----:B------:R-:W-:-:S05]  /*1fa0*/  ISETP.NE.AND P1, PT, R105, 0x4, PT ;  /* 0x000000046900780c */ /* 0x000fca0003f25270 */
[----:B------:R-:W0:Y:S04]  /*1fb0*/  LDS.128 R4, [UR4+0x8400] ;  /* 0x00840004ff047984 */ /* 0x000e280008000c00 */
[----:B------:R-:W1:Y:S01]  /*1fc0*/  LDS.128 R8, [UR4+0x8410] ;  /* 0x00841004ff087984 */ /* 0x000e620008000c00 */
[C---:B0-----:R-:W-:Y:S01]  /*1fd0*/  SEL R35, R4.reuse, R35, !P0 ;  /* 0x0000002304237207 */ /* 0x041fe20004000000 */
[----:B------:R-:W-:Y:S01]  /*1fe0*/  IMAD.IADD R5, R4, 0x1, R5 ;  /* 0x0000000104057824 */ /* 0x000fe200078e0205 */
[----:B------:R-:W-:-:S03]  /*1ff0*/  ISETP.NE.AND P0, PT, R105, 0x2, PT ;  /* 0x000000026900780c */ /* 0x000fc60003f05270 */
[----:B------:R-:W-:Y:S01]  /*2000*/  IMAD.IADD R6, R6, 0x1, R5 ;  /* 0x0000000106067824 */ /* 0x000fe200078e0205 */
[----:B------:R-:W-:Y:S02]  /*2010*/  SEL R35, R5, R35, !P0 ;  /* 0x0000002305237207 */ /* 0x000fe40004000000 */
[----:B------:R-:W-:Y:S01]  /*2020*/  ISETP.NE.AND P0, PT, R105, 0x3, PT ;  /* 0x000000036900780c */ /* 0x000fe20003f05270 */
[----:B------:R-:W-:-:S03]  /*2030*/  IMAD.IADD R7, R7, 0x1, R6 ;  /* 0x0000000107077824 */ /* 0x000fc600078e0206 */
[----:B------:R-:W-:Y:S01]  /*2040*/  SEL R35, R6, R35, !P0 ;  /* 0x0000002306237207 */ /* 0x000fe20004000000 */
[----:B-1----:R-:W-:Y:S01]  /*2050*/  IMAD.IADD R8, R7, 0x1, R8 ;  /* 0x0000000107087824 */ /* 0x002fe200078e0208 */
[----:B------:R-:W-:Y:S02]  /*2060*/  ISETP.NE.AND P0, PT, R105, 0x5, PT ;  /* 0x000000056900780c */ /* 0x000fe40003f05270 */
[----:B------:R-:W-:Y:S01]  /*2070*/  SEL R35, R7, R35, !P1 ;  /* 0x0000002307237207 */ /* 0x000fe20004800000 */
[----:B------:R-:W-:Y:S01]  /*2080*/  IMAD.IADD R9, R9, 0x1, R8 ;  /* 0x0000000109097824 */ /* 0x000fe200078e0208 */
[----:B------:R-:W-:Y:S02]  /*2090*/  ISETP.NE.AND P1, PT, R104, RZ, PT ;  /* 0x000000ff6800720c */ /* 0x000fe40003f25270 */
[----:B------:R-:W-:Y:S01]  /*20a0*/  SEL R35, R8, R35, !P0 ;  /* 0x0000002308237207 */ /* 0x000fe20004000000 */
[----:B------:R-:W-:Y:S01]  /*20b0*/  IMAD.IADD R10, R10, 0x1, R9 ;  /* 0x000000010a0a7824 */ /* 0x000fe200078e0209 */
[----:B------:R-:W-:-:S02]  /*20c0*/  ISETP.GT.U32.AND P0, PT, R0, 0x1f, PT ;  /* 0x0000001f0000780c */ /* 0x000fc40003f04070 */
[----:B------:R-:W-:Y:S01]  /*20d0*/  SEL R35, R9, R35, !P2 ;  /* 0x0000002309237207 */ /* 0x000fe20005000000 */
[----:B------:R-:W-:Y:S01]  /*20e0*/  IMAD.IADD R11, R11, 0x1, R10 ;  /* 0x000000010b0b7824 */ /* 0x000fe200078e020a */
[----:B------:R-:W-:Y:S02]  /*20f0*/  ISETP.GT.U32.OR P2, PT, R0, 0x1f, P1 ;  /* 0x0000001f0000780c */ /* 0x000fe40000f44470 */
[----:B------:R-:W-:Y:S02]  /*2100*/  SEL R4, R106, RZ, P1 ;  /* 0x000000ff6a047207 */ /* 0x000fe40000800000 */
[----:B------:R-:W-:-:S05]  /*2110*/  SEL R35, R10, R35, !P3 ;  /* 0x000000230a237207 */ /* 0x000fca0005800000 */
[----:B------:R-:W-:Y:S01]  /*2120*/  @P0 IMAD.IADD R106, R35, 0x1, R4 ;  /* 0x00000001236a0824 */ /* 0x000fe200078e0204 */
[----:B------:R-:W-:-:S03]  /*2130*/  ISETP.NE.AND P0, PT, R0, RZ, PT ;  /* 0x000000ff0000720c */ /* 0x000fc60003f05270 */
[----:B------:R-:W-:-:S05]  /*2140*/  @!P2 IMAD.U32 R106, R11, 0x10000, RZ ;  /* 0x000100000b6aa824 */ /* 0x000fca00078e00ff */
[----:B------:R-:W-:Y:S01]  /*2150*/  @!P2 STS [UR4+0x8428], R106 ;  /* 0x0084286aff00a988 */ /* 0x000fe20008000804 */
[----:B------:R-:W-:Y:S06]  /*2160*/  BAR.SYNC.DEFER_BLOCKING 0x0 ;  /* 0x0000000000007b1d */ /* 0x000fec0000010000 */
[----:B------:R-:W0:Y:S02]  /*2170*/  LDS R4, [UR4+0x8428] ;  /* 0x00842804ff047984 */ /* 0x000e240008000800 */
[----:B0-----:R-:W-:-:S05]  /*2180*/  SEL R5, R4, RZ, P0 ;  /* 0x000000ff04057207 */ /* 0x001fca0000000000 */
[----:B------:R-:W-:-:S04]  /*2190*/  IMAD.IADD R4, R5, 0x1, R106 ;  /* 0x0000000105047824 */ /* 0x000fc800078e026a */
[--C-:B------:R-:W-:Y:S01]  /*21a0*/  IMAD.IADD R72, R72, 0x1, R4.reuse ;  /* 0x0000000148487824 */ /* 0x100fe200078e0204 */
[----:B------:R-:W-:Y:S01]  /*21b0*/  STS [R29], R4 ;  /* 0x000000041d007388 */ /* 0x000fe20000000800 */
[--C-:B------:R-:W-:Y:S02]  /*21c0*/  IMAD.IADD R6, R73, 0x1, R4.reuse ;  /* 0x0000000149067824 */ /* 0x100fe400078e0204 */
[--C-:B------:R-:W-:Y:S01]  /*21d0*/  IMAD.IADD R74, R74, 0x1, R4.reuse ;  /* 0x000000014a4a7824 */ /* 0x100fe200078e0204 */
[----:B------:R-:W-:Y:S01]  /*21e0*/  STS [R29+0x4], R72 ;  /* 0x000004481d007388 */ /* 0x000fe20000000800 */
[--C-:B------:R-:W-:Y:S02]  /*21f0*/  IMAD.IADD R8, R75, 0x1, R4.reuse ;  /* 0x000000014b087824 */ /* 0x100fe400078e0204 */
[--C-:B------:R-:W-:Y:S01]  /*2200*/  IMAD.IADD R76, R76, 0x1, R4.reuse ;  /* 0x000000014c4c7824 */ /* 0x100fe200078e0204 */
[----:B------:R-:W-:Y:S01]  /*2210*/  STS [R29+0x8], R6 ;  /* 0x000008061d007388 */ /* 0x000fe20000000800 */
[----:B------:R-:W-:-:S02]  /*2220*/  IMAD.IADD R10, R77, 0x1, R4 ;  /* 0x000000014d0a7824 */ /* 0x000fc400078e0204 */
[--C-:B------:R-:W-:Y:S01]  /*2230*/  IMAD.IADD R78, R78, 0x1, R4.reuse ;  /* 0x000000014e4e7824 */ /* 0x100fe200078e0204 */
[----:B------:R-:W-:Y:S01]  /*2240*/  STS [R29+0xc], R74 ;  /* 0x00000c4a1d007388 */ /* 0x000fe20000000800 */
        /* <DEDUP_REMOVED lines=36> */
[----:B------:R-:W-:-:S03]  /*2490*/  IMAD.IADD R103, R103, 0x1, R4 ;  /* 0x0000000167677824 */ /* 0x000fc600078e0204 */
[----:B------:R-:W-:Y:S04]  /*24a0*/  STS [R29+0x40], R114 ;  /* 0x000040721d007388 */ /* 0x000fe80000000800 */
        /* <DEDUP_REMOVED lines=15> */
[----:B------:R-:W-:Y:S01]  /*25a0*/  STS [R29+0x80], R103 ;  /* 0x000080671d007388 */ /* 0x000fe20000000800 */
[----:B------:R-:W-:Y:S06]  /*25b0*/  BAR.SYNC.DEFER_BLOCKING 0x0 ;  /* 0x0000000000007b1d */ /* 0x000fec0000010000 */
[----:B------:R-:W0:Y:S04]  /*25c0*/  LDS.U16 R5, [R34] ;  /* 0x0000000022057984 */ /* 0x000e280000000400 */
[----:B------:R-:W1:Y:S04]  /*25d0*/  LDS.U16 R36, [R36] ;  /* 0x0000000024247984 */ /* 0x000e680000000400 */
[----:B------:R-:W2:Y:S04]  /*25e0*/  LDS.U16 R38, [R38] ;  /* 0x0000000026267984 */ /* 0x000ea80000000400 */
[----:B------:R-:W3:Y:S04]  /*25f0*/  LDS.U16 R40, [R40] ;  /* 0x0000000028287984 */ /* 0x000ee80000000400 */
[----:B------:R-:W4:Y:S04]  /*2600*/  LDS.U16 R42, [R42] ;  /* 0x000000002a2a7984 */ /* 0x000f280000000400 */
[----:B------:R-:W5:Y:S04]  /*2610*/  LDS.U16 R44, [R44] ;  /* 0x000000002c2c7984 */ /* 0x000f680000000400 */
[----:B------:R-:W5:Y:S04]  /*2620*/  LDS.U16 R46, [R46] ;  /* 0x000000002e2e7984 */ /* 0x000f680000000400 */
[----:B------:R-:W5:Y:S04]  /*2630*/  LDS.U16 R48, [R48] ;  /* 0x0000000030307984 */ /* 0x000f680000000400 */
[----:B------:R-:W5:Y:S04]  /*2640*/  LDS.U16 R50, [R50] ;  /* 0x0000000032327984 */ /* 0x000f680000000400 */
[----:B------:R-:W5:Y:S04]  /*2650*/  LDS.U16 R52, [R52] ;  /* 0x0000000034347984 */ /* 0x000f680000000400 */
[----:B------:R-:W5:Y:S01]  /*2660*/  LDS.U16 R54, [R54] ;  /* 0x0000000036367984 */ /* 0x000f620000000400 */
[----:B0-----:R-:W-:-:S03]  /*2670*/  IMAD.IADD R5, R32, 0x1, R5 ;  /* 0x0000000120057824 */ /* 0x001fc600078e0205 */
[----:B------:R-:W0:Y:S01]  /*2680*/  LDS.U16 R56, [R56] ;  /* 0x0000000038387984 */ /* 0x000e220000000400 */
[----:B-1----:R-:W-:-:S03]  /*2690*/  IMAD.IADD R36, R37, 0x1, R36 ;  /* 0x0000000125247824 */ /* 0x002fc600078e0224 */
[----:B------:R-:W1:Y:S01]  /*26a0*/  LDS.U16 R58, [R58] ;  /* 0x000000003a3a7984 */ /* 0x000e620000000400 */
[----:B--2---:R-:W-:-:S03]  /*26b0*/  IMAD.IADD R38, R39, 0x1, R38 ;  /* 0x0000000127267824 */ /* 0x004fc600078e0226 */
[----:B------:R-:W2:Y:S01]  /*26c0*/  LDS.U16 R60, [R60] ;  /* 0x000000003c3c7984 */ /* 0x000ea20000000400 */
[----:B---3--:R-:W-:-:S03]  /*26d0*/  IMAD.IADD R40, R41, 0x1, R40 ;  /* 0x0000000129287824 */ /* 0x008fc600078e0228 */
[----:B------:R-:W3:Y:S01]  /*26e0*/  LDS.U16 R62, [R62] ;  /* 0x000000003e3e7984 */ /* 0x000ee20000000400 */
[----:B----4-:R-:W-:-:S03]  /*26f0*/  IMAD.IADD R42, R43, 0x1, R42 ;  /* 0x000000012b2a7824 */ /* 0x010fc600078e022a */
[----:B------:R-:W4:Y:S01]  /*2700*/  LDS.U16 R64, [R64] ;  /* 0x0000000040407984 */ /* 0x000f220000000400 */
[----:B-----5:R-:W-:-:S03]  /*2710*/  IMAD.IADD R44, R45, 0x1, R44 ;  /* 0x000000012d2c7824 */ /* 0x020fc600078e022c */
[----:B------:R-:W5:Y:S01]  /*2720*/  LDS.U16 R66, [R66] ;  /* 0x0000000042427984 */ /* 0x000f620000000400 */
[----:B------:R-:W-:-:S03]  /*2730*/  IMAD.IADD R46, R47, 0x1, R46 ;  /* 0x000000012f2e7824 */ /* 0x000fc600078e022e */
[----:B------:R-:W5:Y:S01]  /*2740*/  LDS.U16 R68, [R68] ;  /* 0x0000000044447984 */ /* 0x000f620000000400 */
[----:B------:R-:W-:-:S03]  /*2750*/  IMAD.IADD R48, R49, 0x1, R48 ;  /* 0x0000000131307824 */ /* 0x000fc600078e0230 */
[----:B------:R-:W5:Y:S01]  /*2760*/  LDS.U16 R70, [R70] ;  /* 0x0000000046467984 */ /* 0x000f620000000400 */
[----:B------:R-:W-:Y:S02]  /*2770*/  IMAD.IADD R50, R51, 0x1, R50 ;  /* 0x0000000133327824 */ /* 0x000fe400078e0232 */
[----:B------:R-:W-:Y:S02]  /*2780*/  IMAD.IADD R52, R53, 0x1, R52 ;  /* 0x0000000135347824 */ /* 0x000fe400078e0234 */
[----:B------:R-:W-:Y:S02]  /*2790*/  IMAD.IADD R54, R55, 0x1, R54 ;  /* 0x0000000137367824 */ /* 0x000fe400078e0236 */
[----:B0-----:R-:W-:Y:S02]  /*27a0*/  IMAD.IADD R56, R57, 0x1, R56 ;  /* 0x0000000139387824 */ /* 0x001fe400078e0238 */
[----:B-1----:R-:W-:Y:S02]  /*27b0*/  IMAD.IADD R58, R59, 0x1, R58 ;  /* 0x000000013b3a7824 */ /* 0x002fe400078e023a */
[----:B--2---:R-:W-:-:S02]  /*27c0*/  IMAD.IADD R60, R61, 0x1, R60 ;  /* 0x000000013d3c7824 */ /* 0x004fc400078e023c */
[----:B---3--:R-:W-:Y:S02]  /*27d0*/  IMAD.IADD R62, R63, 0x1, R62 ;  /* 0x000000013f3e7824 */ /* 0x008fe400078e023e */
[----:B----4-:R-:W-:Y:S02]  /*27e0*/  IMAD.IADD R64, R65, 0x1, R64 ;  /* 0x0000000141407824 */ /* 0x010fe400078e0240 */
[----:B-----5:R-:W-:Y:S02]  /*27f0*/  IMAD.IADD R66, R67, 0x1, R66 ;  /* 0x0000000143427824 */ /* 0x020fe400078e0242 */
[----:B------:R-:W-:Y:S02]  /*2800*/  IMAD.IADD R68, R69, 0x1, R68 ;  /* 0x0000000145447824 */ /* 0x000fe400078e0244 */
[----:B------:R-:W-:Y:S01]  /*2810*/  IMAD.IADD R70, R71, 0x1, R70 ;  /* 0x0000000147467824 */ /* 0x000fe200078e0246 */
[----:B------:R-:W-:Y:S06]  /*2820*/  BAR.SYNC.DEFER_BLOCKING 0x0 ;  /* 0x0000000000007b1d */ /* 0x000fec0000010000 */
[----:B------:R-:W-:Y:S05]  /*2830*/  BRA.U UP0, `(.L_x_217) ;  /* 0x0000000100f87547 */ /* 0x000fea000b800000 */
[----:B------:R-:W-:Y:S01]  /*2840*/  LEA R5, R5, UR4, 0x2 ;  /* 0x0000000405057c11 */ /* 0x000fe2000f8e10ff */
[----:B------:R-:W-:Y:S01]  /*2850*/  UIADD3 UR7, UPT, UPT, UR7, 0x6, URZ ;  /* 0x0000000607077890 */ /* 0x000fe2000fffe0ff */
[----:B------:R-:W-:Y:S01]  /*2860*/  LEA R4, R36, UR4, 0x2 ;  /* 0x0000000424047c11 */ /* 0x000fe2000f8e10ff */
[----:B------:R-:W-:Y:S01]  /*2870*/  UIADD3 UR5, UPT, UPT, UR5, -0x6, URZ ;  /* 0xfffffffa05057890 */ /* 0x000fe2000fffe0ff */
[----:B------:R-:W-:Y:S01]  /*2880*/  LEA R7, R38, UR4, 0x2 ;  /* 0x0000000426077c11 */ /* 0x000fe2000f8e10ff */
[----:B------:R0:W-:Y:S01]  /*2890*/  STS [R5], R2 ;  /* 0x0000000205007388 */ /* 0x0001e20000000800 */
[----:B------:R-:W-:Y:S02]  /*28a0*/  LEA R6, R40, UR4, 0x2 ;  /* 0x0000000428067c11 */ /* 0x000fe4000f8e10ff */
[----:B------:R-:W-:Y:S01]  /*28b0*/  LEA R9, R42, UR4, 0x2 ;  /* 0x000000042a097c11 */ /* 0x000fe2000f8e10ff */
[----:B------:R1:W-:Y:S01]  /*28c0*/  STS [R4], R3 ;  /* 0x0000000304007388 */ /* 0x0003e20000000800 */
[----:B------:R-:W-:-:S02]  /*28d0*/  LEA R8, R44, UR4, 0x2 ;  /* 0x000000042c087c11 */ /* 0x000fc4000f8e10ff */
[----:B------:R-:W-:Y:S01]  /*28e0*/  LEA R11, R46, UR4, 0x2 ;  /* 0x000000042e0b7c11 */ /* 0x000fe2000f8e10ff */
[----:B------:R2:W-:Y:S01]  /*28f0*/  STS [R7], R12 ;  /* 0x0000000c07007388 */ /* 0x0005e20000000800 */
[----:B------:R-:W-:Y:S02]  /*2900*/  LEA R10, R48, UR4, 0x2 ;  /* 0x00000004300a7c11 */ /* 0x000fe4000f8e10ff */
[----:B0-----:R-:W-:Y:S01]  /*2910*/  LEA R5, R50, UR4, 0x2 ;  /* 0x0000000432057c11 */ /* 0x001fe2000f8e10ff */
[----:B------:R0:W-:Y:S01]  /*2920*/  STS [R6], R13 ;  /* 0x0000000d06007388 */ /* 0x0001e20000000800 */
[----:B------:R-:W-:Y:S02]  /*2930*/  LEA R2, R52, UR4, 0x2 ;  /* 0x0000000434027c11 */ /* 0x000fe4000f8e10ff */
[----:B-1----:R-:W-:Y:S01]  /*2940*/  LEA R3, R54, UR4, 0x2 ;  /* 0x0000000436037c11 */ /* 0x002fe2000f8e10ff */
[----:B------:R1:W-:Y:S01]  /*2950*/  STS [R9], R14 ;  /* 0x0000000e09007388 */ /* 0x0003e20000000800 */
[----:B------:R-:W-:-:S02]  /*2960*/  LEA R4, R56, UR4, 0x2 ;  /* 0x0000000438047c11 */ /* 0x000fc4000f8e10ff */
[----:B--2---:R-:W-:Y:S01]  /*2970*/  LEA R7, R58, UR4, 0x2 ;  /* 0x000000043a077c11 */ /* 0x004fe2000f8e10ff */
[----:B------:R2:W-:Y:S01]  /*2980*/  STS [R8], R15 ;  /* 0x0000000f08007388 */ /* 0x0005e20000000800 */
[----:B0-----:R-:W-:-:S03]  /*2990*/  LEA R6, R60, UR4, 0x2 ;  /* 0x000000043c067c11 */ /* 0x001fc6000f8e10ff */
[----:B------:R0:W-:Y:S01]  /*29a0*/  STS [R11], R16 ;  /* 0x000000100b007388 */ /* 0x0001e20000000800 */
[----:B-1----:R-:W-:-:S03]  /*29b0*/  LEA R9, R62, UR4, 0x2 ;  /* 0x000000043e097c11 */ /* 0x002fc6000f8e10ff */
[----:B------:R-:W-:Y:S01]  /*29c0*/  STS [R10], R17 ;  /* 0x000000110a007388 */ /* 0x000fe20000000800 */
[----:B--2---:R-:W-:-:S03]  /*29d0*/  LEA R8, R64, UR4, 0x2 ;  /* 0x0000000440087c11 */ /* 0x004fc6000f8e10ff */
[----:B------:R1:W-:Y:S01]  /*29e0*/  STS [R5], R18 ;  /* 0x0000001205007388 */ /* 0x0003e20000000800 */
[----:B0-----:R-:W-:-:S03]  /*29f0*/  LEA R11, R68, UR4, 0x2 ;  /* 0x00000004440b7c11 */ /* 0x001fc6000f8e10ff */
[----:B------:R0:W-:Y:S04]  /*2a00*/  STS [R2], R19 ;  /* 0x0000001302007388 */ /* 0x0001e80000000800 */
[----:B------:R2:W-:Y:S01]  /*2a10*/  STS [R3], R20 ;  /* 0x0000001403007388 */ /* 0x0005e20000000800 */
[----:B-1----:R-:W-:-:S03]  /*2a20*/  LEA R5, R66, UR4, 0x2 ;  /* 0x0000000442057c11 */ /* 0x002fc6000f8e10ff */
[----:B------:R2:W-:Y:S01]  /*2a30*/  STS [R4], R21 ;  /* 0x0000001504007388 */ /* 0x0005e20000000800 */
[----:B0-----:R-:W-:-:S03]  /*2a40*/  LEA R19, R70, UR4, 0x2 ;  /* 0x0000000446137c11 */ /* 0x001fc6000f8e10ff */
[----:B------:R2:W-:Y:S04]  /*2a50*/  STS [R7], R22 ;  /* 0x0000001607007388 */ /* 0x0005e80000000800 */
[----:B------:R2:W-:Y:S04]  /*2a60*/  STS [R6], R23 ;  /* 0x0000001706007388 */ /* 0x0005e80000000800 */
[----:B------:R2:W-:Y:S04]  /*2a70*/  STS [R9], R24 ;  /* 0x0000001809007388 */ /* 0x0005e80000000800 */
[----:B------:R2:W-:Y:S04]  /*2a80*/  STS [R8], R25 ;  /* 0x0000001908007388 */ /* 0x0005e80000000800 */
[----:B------:R2:W-:Y:S04]  /*2a90*/  STS [R5], R26 ;  /* 0x0000001a05007388 */ /* 0x0005e80000000800 */
[----:B------:R2:W-:Y:S04]  /*2aa0*/  STS [R11], R28 ;  /* 0x0000001c0b007388 */ /* 0x0005e80000000800 */
[----:B------:R2:W-:Y:S01]  /*2ab0*/  STS [R19], R30 ;  /* 0x0000001e13007388 */ /* 0x0005e20000000800 */
[----:B------:R-:W-:Y:S06]  /*2ac0*/  BAR.SYNC.DEFER_BLOCKING 0x0 ;  /* 0x0000000000007b1d */ /* 0x000fec0000010000 */
[----:B------:R2:W0:Y:S04]  /*2ad0*/  LDS R2, [R33] ;  /* 0x0000000021027984 */ /* 0x0004280000000800 */
[----:B------:R2:W1:Y:S04]  /*2ae0*/  LDS R3, [R33+0x4] ;  /* 0x0000040021037984 */ /* 0x0004680000000800 */
[----:B------:R2:W3:Y:S04]  /*2af0*/  LDS R12, [R33+0x8] ;  /* 0x00000800210c7984 */ /* 0x0004e80000000800 */
[----:B------:R2:W4:Y:S04]  /*2b00*/  LDS R13, [R33+0xc] ;  /* 0x00000c00210d7984 */ /* 0x0005280000000800 */
[----:B------:R2:W0:Y:S04]  /*2b10*/  LDS R14, [R33+0x10] ;  /* 0x00001000210e7984 */ /* 0x0004280000000800 */
        /* <DEDUP_REMOVED lines=13> */
[----:B------:R2:W0:Y:S01]  /*2bf0*/  LDS R30, [R33+0x48] ;  /* 0x00004800211e7984 */ /* 0x0004220000000800 */
[----:B------:R-:W-:Y:S06]  /*2c00*/  BAR.SYNC.DEFER_BLOCKING 0x0 ;  /* 0x0000000000007b1d */ /* 0x000fec0000010000 */
[----:B-1-34-:R-:W-:Y:S05]  /*2c10*/  BRA `(.L_x_218) ;  /* 0xffffffdc00607947 */ /* 0x01afea000383ffff */
.L_x_217:
[----:B------:R-:W-:Y:S01]  /*2c20*/  LEA R5, R5, UR4, 0x2 ;  /* 0x0000000405057c11 */ /* 0x000fe2000f8e10ff */
[----:B------:R-:W-:Y:S01]  /*2c30*/  IMAD R33, R0, -0x48, R33 ;  /* 0xffffffb800217824 */ /* 0x000fe200078e0221 */
[----:B------:R-:W-:Y:S01]  /*2c40*/  LEA R36, R36, UR4, 0x2 ;  /* 0x0000000424247c11 */ /* 0x000fe2000f8e10ff */
[----:B------:R-:W-:Y:S01]  /*2c50*/  VIADD R8, R0, 0x100 ;  /* 0x0000010000087836 */ /* 0x000fe20000000000 */
[----:B------:R-:W-:Y:S01]  /*2c60*/  LEA R7, R38, UR4, 0x2 ;  /* 0x0000000426077c11 */ /* 0x000fe2000f8e10ff */
[----:B------:R0:W-:Y:S01]  /*2c70*/  STS [R5], R2 ;  /* 0x0000000205007388 */ /* 0x0001e20000000800 */
[----:B------:R-:W-:Y:S01]  /*2c80*/  LEA R40, R40, UR4, 0x2 ;  /* 0x0000000428287c11 */ /* 0x000fe2000f8e10ff */
[----:B------:R-:W-:Y:S01]  /*2c90*/  VIADD R10, R0, 0x200 ;  /* 0x00000200000a7836 */ /* 0x000fe20000000000 */
        /* <DEDUP_REMOVED lines=11> */
[----:B------:R-:W-:Y:S01]  /*2d50*/  LEA R56, R56, UR4, 0x2 ;  /* 0x0000000438387c11 */ /* 0x000fe2000f8e10ff */
[----:B--2---:R-:W-:Y:S01]  /*2d60*/  VIADD R12, R0, 0x300 ;  /* 0x00000300000c7836 */ /* 0x004fe20000000000 */
[----:B------:R-:W-:Y:S01]  /*2d70*/  LEA R7, R58, UR4, 0x2 ;  /* 0x000000043a077c11 */ /* 0x000fe2000f8e10ff */
[----:B------:R2:W-:Y:S01]  /*2d80*/  STS [R44], R15 ;  /* 0x0000000f2c007388 */ /* 0x0005e20000000800 */
[----:B------:R-:W-:-:S02]  /*2d90*/  LEA R60, R60, UR4, 0x2 ;  /* 0x000000043c3c7c11 */ /* 0x000fc4000f8e10ff */
[----:B------:R-:W-:Y:S01]  /*2da0*/  LEA R64, R64, UR4, 0x2 ;  /* 0x0000000440407c11 */ /* 0x000fe2000f8e10ff */
[----:B------:R3:W-:Y:S01]  /*2db0*/  STS [R11], R16 ;  /* 0x000000100b007388 */ /* 0x0007e20000000800 */
[----:B0-----:R-:W-:Y:S02]  /*2dc0*/  LEA R13, R68, UR4, 0x2 ;  /* 0x00000004440d7c11 */ /* 0x001fe4000f8e10ff */
[----:B-1----:R-:W-:Y:S01]  /*2dd0*/  LEA R9, R62, UR4, 0x2 ;  /* 0x000000043e097c11 */ /* 0x002fe2000f8e10ff */
[----:B------:R-:W-:Y:S01]  /*2de0*/  STS [R48], R17 ;  /* 0x0000001130007388 */ /* 0x000fe20000000800 */
[----:B--2---:R-:W-:-:S03]  /*2df0*/  LEA R15, R70, UR4, 0x2 ;  /* 0x00000004460f7c11 */ /* 0x004fc6000f8e10ff */
[----:B------:R-:W-:Y:S01]  /*2e00*/  STS [R5], R18 ;  /* 0x0000001205007388 */ /* 0x000fe20000000800 */
[----:B---3--:R-:W-:Y:S01]  /*2e10*/  LEA R11, R66, UR4, 0x2 ;  /* 0x00000004420b7c11 */ /* 0x008fe2000f8e10ff */
[----:B------:R-:W0:Y:S02]  /*2e20*/  LDCU.64 UR4, c[0x0][0x3a0] ;  /* 0x00007400ff0477ac */ /* 0x000e240008000a00 */
[----:B------:R-:W-:Y:S04]  /*2e30*/  STS [R52], R19 ;  /* 0x0000001334007388 */ /* 0x000fe80000000800 */
[----:B------:R1:W-:Y:S04]  /*2e40*/  STS [R3], R20 ;  /* 0x0000001403007388 */ /* 0x0003e80000000800 */
[----:B------:R-:W-:Y:S04]  /*2e50*/  STS [R56], R21 ;  /* 0x0000001538007388 */ /* 0x000fe80000000800 */
[----:B------:R-:W-:Y:S01]  /*2e60*/  STS [R7], R22 ;  /* 0x0000001607007388 */ /* 0x000fe20000000800 */
[----:B-1----:R-:W1:Y:S03]  /*2e70*/  LDC.64 R2, c[0x0][0x388] ;  /* 0x0000e200ff027b82 */ /* 0x002e660000000a00 */
[----:B------:R-:W-:Y:S01]  /*2e80*/  STS [R60], R23 ;  /* 0x000000173c007388 */ /* 0x000fe20000000800 */
[----:B0-----:R-:W-:-:S02]  /*2e90*/  ISETP.GE.U32.AND P4, PT, R0, UR4, PT ;  /* 0x0000000400007c0c */ /* 0x001fc4000bf86070 */
[----:B------:R-:W-:Y:S01]  /*2ea0*/  ISETP.GE.U32.AND P1, PT, R8, UR4, PT ;  /* 0x0000000408007c0c */ /* 0x000fe2000bf26070 */
[----:B------:R-:W-:Y:S01]  /*2eb0*/  STS [R9], R24 ;  /* 0x0000001809007388 */ /* 0x000fe20000000800 */
[----:B------:R-:W-:Y:S02]  /*2ec0*/  ISETP.GE.U32.AND.EX P4, PT, RZ, UR5, PT, P4 ;  /* 0x00000005ff007c0c */ /* 0x000fe4000bf86140 */
[----:B------:R-:W-:Y:S01]  /*2ed0*/  ISETP.GE.U32.AND.EX P1, PT, RZ, UR5, PT, P1 ;  /* 0x00000005ff007c0c */ /* 0x000fe2000bf26110 */
[----:B------:R-:W-:Y:S01]  /*2ee0*/  STS [R64], R25 ;  /* 0x0000001940007388 */ /* 0x000fe20000000800 */
[----:B------:R-:W-:-:S03]  /*2ef0*/  ISETP.GE.U32.AND P2, PT, R10, UR4, PT ;  /* 0x000000040a007c0c */ /* 0x000fc6000bf46070 */
[----:B------:R0:W-:Y:S01]  /*2f00*/  STS [R11], R26 ;  /* 0x0000001a0b007388 */ /* 0x0001e20000000800 */
[----:B------:R-:W-:-:S03]  /*2f10*/  ISETP.GE.U32.AND.EX P2, PT, RZ, UR5, PT, P2 ;  /* 0x00000005ff007c0c */ /* 0x000fc6000bf46120 */
[----:B------:R-:W-:Y:S04]  /*2f20*/  STS [R13], R28 ;  /* 0x0000001c0d007388 */ /* 0x000fe80000000800 */
[----:B------:R2:W-:Y:S01]  /*2f30*/  STS [R15], R30 ;  /* 0x0000001e0f007388 */ /* 0x0005e20000000800 */
[----:B------:R-:W-:Y:S02]  /*2f40*/  @!P1 IMAD.MOV.U32 R10, RZ, RZ, -0x1 ;  /* 0xffffffffff0a9424 */ /* 0x000fe400078e00ff */
[----:B0-----:R-:W-:Y:S01]  /*2f50*/  @!P4 IMAD.MOV.U32 R11, RZ, RZ, -0x1 ;  /* 0xffffffffff0bc424 */ /* 0x001fe200078e00ff */
[----:B------:R-:W-:Y:S01]  /*2f60*/  BAR.SYNC.DEFER_BLOCKING 0x0 ;  /* 0x0000000000007b1d */ /* 0x000fe20000010000 */
[----:B-1----:R-:W-:-:S04]  /*2f70*/  IMAD.WIDE.U32 R2, R0, 0x4, R2 ;  /* 0x0000000400027825 */ /* 0x002fc800078e0002 */
[----:B--2---:R-:W-:Y:S01]  /*2f80*/  @!P2 IMAD.MOV.U32 R15, RZ, RZ, -0x1 ;  /* 0xffffffffff0fa424 */ /* 0x004fe200078e00ff */
[----:B------:R-:W0:Y:S04]  /*2f90*/  LDS R4, [R33] ;  /* 0x0000000021047984 */ /* 0x000e280000000800 */
[----:B------:R-:W1:Y:S04]  /*2fa0*/  LDS R5, [R33+0x400] ;  /* 0x0004000021057984 */ /* 0x000e680000000800 */
[----:B------:R-:W2:Y:S04]  /*2fb0*/  LDS R6, [R33+0x800] ;  /* 0x0008000021067984 */ /* 0x000ea80000000800 */
[----:B------:R-:W3:Y:S04]  /*2fc0*/  LDS R7, [R33+0xc00] ;  /* 0x000c000021077984 */ /* 0x000ee80000000800 */
[----:B------:R-:W-:Y:S04]  /*2fd0*/  LDS R9, [R33+0x1400] ;  /* 0x0014000021097984 */ /* 0x000fe80000000800 */
[----:B------:R-:W4:Y:S01]  /*2fe0*/  LDS R8, [R33+0x1000] ;  /* 0x0010000021087984 */ /* 0x000f220000000800 */
[----:B0-----:R-:W-:-:S04]  /*2ff0*/  @!P4 ISETP.GT.AND P0, PT, R4, -0x1, PT ;  /* 0xffffffff0400c80c */ /* 0x001fc80003f04270 */
[----:B------:R-:W-:Y:S02]  /*3000*/  @!P4 SEL R11, R11, 0x80000000, P0 ;  /* 0x800000000b0bc807 */ /* 0x000fe40000000000 */
[----:B------:R-:W-:Y:S01]  /*3010*/  ISETP.GE.U32.AND P0, PT, R12, UR4, PT ;  /* 0x000000040c007c0c */ /* 0x000fe2000bf06070 */
[C---:B------:R-:W-:Y:S01]  /*3020*/  VIADD R12, R0.reuse, 0x500 ;  /* 0x00000500000c7836 */ /* 0x040fe20000000000 */
[----:B------:R-:W-:Y:S02]  /*3030*/  @!P4 LOP3.LUT R11, R11, R4, RZ, 0x3c, !PT ;  /* 0x000000040b0bc212 */ /* 0x000fe400078e3cff */
[----:B------:R-:W-:Y:S02]  /*3040*/  LOP3.LUT R4, R0, 0x400, RZ, 0xfc, !PT ;  /* 0x0000040000047812 */ /* 0x000fe400078efcff */
[----:B------:R-:W-:Y:S01]  /*3050*/  ISETP.GE.U32.AND.EX P0, PT, RZ, UR5, PT, P0 ;  /* 0x00000005ff007c0c */ /* 0x000fe2000bf06100 */
[----:B------:R0:W-:Y:S01]  /*3060*/  @!P4 STG.E desc[UR8][R2.64], R11 ;  /* 0x0000000b0200c986 */ /* 0x0001e2000c101908 */
[----:B-1----:R-:W-:-:S02]  /*3070*/  @!P1 ISETP.GT.AND P3, PT, R5, -0x1, PT ;  /* 0xffffffff0500980c */ /* 0x002fc40003f64270 */
[----:B------:R-:W-:Y:S02]  /*3080*/  ISETP.GE.U32.AND P6, PT, R4, UR4, PT ;  /* 0x0000000404007c0c */ /* 0x000fe4000bfc6070 */
[----:B------:R-:W1:Y:S01]  /*3090*/  LDS R4, [R33+0x1800] ;  /* 0x0018000021047984 */ /* 0x000e620000000800 */
[----:B------:R-:W-:Y:S02]  /*30a0*/  @!P1 SEL R10, R10, 0x80000000, P3 ;  /* 0x800000000a0a9807 */ /* 0x000fe40001800000 */
[----:B--2---:R-:W-:Y:S02]  /*30b0*/  @!P2 ISETP.GT.AND P5, PT, R6, -0x1, PT ;  /* 0xffffffff0600a80c */ /* 0x004fe40003fa4270 */
[----:B------:R-:W-:Y:S01]  /*30c0*/  @!P1 LOP3.LUT R13, R10, R5, RZ, 0x3c, !PT ;  /* 0x000000050a0d9212 */ /* 0x000fe200078e3cff */
[----:B------:R-:W-:Y:S01]  /*30d0*/  VIADD R10, R0, 0x600 ;  /* 0x00000600000a7836 */ /* 0x000fe20000000000 */
[----:B------:R-:W-:Y:S01]  /*30e0*/  ISETP.GE.U32.AND P3, PT, R12, UR4, PT ;  /* 0x000000040c007c0c */ /* 0x000fe2000bf66070 */
[----:B------:R-:W-:Y:S01]  /*30f0*/  @!P0 IMAD.MOV.U32 R12, RZ, RZ, -0x1 ;  /* 0xffffffffff0c8424 */ /* 0x000fe200078e00ff */
[----:B------:R-:W-:Y:S01]  /*3100*/  ISETP.GE.U32.AND.EX P4, PT, RZ, UR5, PT, P6 ;  /* 0x00000005ff007c0c */ /* 0x000fe2000bf86160 */
[----:B------:R-:W2:Y:S01]  /*3110*/  LDS R5, [R33+0x1c00] ;  /* 0x001c000021057984 */ /* 0x000ea20000000800 */
[----:B------:R-:W-:-:S02]  /*3120*/  @!P2 SEL R15, R15, 0x80000000, P5 ;  /* 0x800000000f0fa807 */ /* 0x000fc40002800000 */
[----:B---3--:R-:W-:Y:S01]  /*3130*/  @!P0 ISETP.GT.AND P6, PT, R7, -0x1, PT ;  /* 0xffffffff0700880c */ /* 0x008fe20003fc4270 */
[----:B------:R3:W-:Y:S01]  /*3140*/  @!P1 STG.E desc[UR8][R2.64+0x400], R13 ;  /* 0x0004000d02009986 */ /* 0x0007e2000c101908 */
[----:B------:R-:W-:Y:S02]  /*3150*/  ISETP.GE.U32.AND.EX P3, PT, RZ, UR5, PT, P3 ;  /* 0x00000005ff007c0c */ /* 0x000fe4000bf66130 */
[----:B------:R-:W-:Y:S02]  /*3160*/  @!P2 LOP3.LUT R15, R15, R6, RZ, 0x3c, !PT ;  /* 0x000000060f0fa212 */ /* 0x000fe400078e3cff */
[----:B------:R-:W-:Y:S01]  /*3170*/  ISETP.GE.U32.AND P5, PT, R10, UR4, PT ;  /* 0x000000040a007c0c */ /* 0x000fe2000bfa6070 */
[----:B------:R-:W5:Y:S01]  /*3180*/  LDS R6, [R33+0x2000] ;  /* 0x0020000021067984 */ /* 0x000f620000000800 */
[----:B------:R-:W-:Y:S01]  /*3190*/  @!P0 SEL R10, R12, 0x80000000, P6 ;  /* 0x800000000c0a8807 */ /* 0x000fe20003000000 */
[----:B------:R-:W-:Y:S01]  /*31a0*/  @!P4 IMAD.MOV.U32 R14, RZ, RZ, -0x1 ;  /* 0xffffffffff0ec424 */ /* 0x000fe200078e00ff */
[----:B------:R-:W-:Y:S01]  /*31b0*/  ISETP.GE.U32.AND.EX P1, PT, RZ, UR5, PT, P5 ;  /* 0x00000005ff007c0c */ /* 0x000fe2000bf26150 */
[----:B------:R3:W-:Y:S01]  /*31c0*/  @!P2 STG.E desc[UR8][R2.64+0x800], R15 ;  /* 0x0008000f0200a986 */ /* 0x0007e2000c101908 */
[----:B0-----:R-:W-:Y:S01]  /*31d0*/  @!P0 LOP3.LUT R11, R10, R7, RZ, 0x3c, !PT ;  /* 0x000000070a0b8212 */ /* 0x001fe200078e3cff */
[----:B------:R-:W-:Y:S01]  /*31e0*/  VIADD R10, R0, 0x700 ;  /* 0x00000700000a7836 */ /* 0x000fe20000000000 */
[----:B----4-:R-:W-:Y:S01]  /*31f0*/  @!P4 ISETP.GT.AND P5, PT, R8, -0x1, PT ;  /* 0xffffffff0800c80c */ /* 0x010fe20003fa4270 */
[----:B------:R-:W0:Y:S01]  /*3200*/  LDS R7, [R33+0x2400] ;  /* 0x0024000021077984 */ /* 0x000e220000000800 */
[----:B------:R-:W-:Y:S01]  /*3210*/  @!P3 IMAD.MOV.U32 R16, RZ, RZ, -0x1 ;  /* 0xffffffffff10b424 */ /* 0x000fe200078e00ff */
[----:B------:R-:W-:-:S02]  /*3220*/  @!P3 ISETP.GT.AND P6, PT, R9, -0x1, PT ;  /* 0xffffffff0900b80c */ /* 0x000fc40003fc4270 */
[----:B------:R-:W-:Y:S01]  /*3230*/  ISETP.GE.U32.AND P2, PT, R10, UR4, PT ;  /* 0x000000040a007c0c */ /* 0x000fe2000bf46070 */
[----:B------:R4:W-:Y:S01]  /*3240*/  @!P0 STG.E desc[UR8][R2.64+0xc00], R11 ;  /* 0x000c000b02008986 */ /* 0x0009e2000c101908 */
[----:B------:R-:W-:Y:S02]  /*3250*/  @!P3 SEL R10, R16, 0x80000000, P6 ;  /* 0x80000000100ab807 */ /* 0x000fe40003000000 */
[----:B------:R-:W-:Y:S02]  /*3260*/  LOP3.LUT R12, R0, 0x800, RZ, 0xfc, !PT ;  /* 0x00000800000c7812 */ /* 0x000fe400078efcff */
[----:B---3--:R-:W-:Y:S02]  /*3270*/  @!P4 SEL R13, R14, 0x80000000, P5 ;  /* 0x800000000e0dc807 */ /* 0x008fe40002800000 */
[----:B------:R-:W-:Y:S01]  /*3280*/  @!P3 LOP3.LUT R15, R10, R9, RZ, 0x3c, !PT ;  /* 0x000000090a0fb212 */ /* 0x000fe200078e3cff */
[C---:B------:R-:W-:Y:S01]  /*3290*/  VIADD R9, R0.reuse, 0x900 ;  /* 0x0000090000097836 */ /* 0x040fe20000000000 */
[----:B------:R-:W-:Y:S01]  /*32a0*/  ISETP.GE.U32.AND.EX P2, PT, RZ, UR5, PT, P2 ;  /* 0x00000005ff007c0c */ /* 0x000fe2000bf46120 */
[----:B------:R-:W-:Y:S01]  /*32b0*/  VIADD R10, R0, 0xa00 ;  /* 0x00000a00000a7836 */ /* 0x000fe20000000000 */
[----:B------:R-:W-:Y:S01]  /*32c0*/  ISETP.GE.U32.AND P6, PT, R12, UR4, PT ;  /* 0x000000040c007c0c */ /* 0x000fe2000bfc6070 */
[----:B------:R-:W-:Y:S01]  /*32d0*/  @!P1 IMAD.MOV.U32 R12, RZ, RZ, -0x1 ;  /* 0xffffffffff0c9424 */ /* 0x000fe200078e00ff */
[----:B------:R-:W-:Y:S01]  /*32e0*/  @!P4 LOP3.LUT R13, R13, R8, RZ, 0x3c, !PT ;  /* 0x000000080d0dc212 */ /* 0x000fe200078e3cff */
[----:B------:R-:W-:Y:S01]  /*32f0*/  @!P3 STG.E desc[UR8][R2.64+0x1400], R15 ;  /* 0x0014000f0200b986 */ /* 0x000fe2000c101908 */
[----:B-1----:R-:W-:-:S02]  /*3300*/  @!P1 ISETP.GT.AND P5, PT, R4, -0x1, PT ;  /* 0xffffffff0400980c */ /* 0x002fc40003fa4270 */
[----:B------:R-:W-:Y:S01]  /*3310*/  ISETP.GE.U32.AND.EX P0, PT, RZ, UR5, PT, P6 ;  /* 0x00000005ff007c0c */ /* 0x000fe2000bf06160 */
[----:B------:R-:W1:Y:S01]  /*3320*/  LDS R8, [R33+0x2800] ;  /* 0x0028000021087984 */ /* 0x000e620000000800 */
[----:B------:R-:W-:Y:S02]  /*3330*/  ISETP.GE.U32.AND P6, PT, R9, UR4, PT ;  /* 0x0000000409007c0c */ /* 0x000fe4000bfc6070 */
[----:B------:R-:W-:Y:S01]  /*3340*/  @!P1 SEL R9, R12, 0x80000000, P5 ;  /* 0x800000000c099807 */ /* 0x000fe20002800000 */
[----:B------:R-:W-:Y:S01]  /*3350*/  VIADD R12, R0, 0xb00 ;  /* 0x00000b00000c7836 */ /* 0x000fe20000000000 */
[----:B------:R-:W-:Y:S01]  /*3360*/  ISETP.GE.U32.AND.EX P6, PT, RZ, UR5, PT, P6 ;  /* 0x00000005ff007c0c */ /* 0x000fe2000bfc6160 */
[----:B------:R3:W-:Y:S01]  /*3370*/  @!P4 STG.E desc[UR8][R2.64+0x1000], R13 ;  /* 0x0010000d0200c986 */ /* 0x0007e2000c101908 */
[----:B------:R-:W-:Y:S01]  /*3380*/  ISETP.GE.U32.AND P5, PT, R10, UR4, PT ;  /* 0x000000040a007c0c */ /* 0x000fe2000bfa6070 */
[----:B------:R-:W-:Y:S01]  /*3390*/  @!P2 IMAD.MOV.U32 R10, RZ, RZ, -0x1 ;  /* 0xffffffffff0aa424 */ /* 0x000fe200078e00ff */
[----:B----4-:R-:W-:-:S02]  /*33a0*/  @!P1 LOP3.LUT R11, R9, R4, RZ, 0x3c, !PT ;  /* 0x00000004090b9212 */ /* 0x010fc400078e3cff */
[----:B--2---:R-:W-:Y:S01]  /*33b0*/  @!P2 ISETP.GT.AND P3, PT, R5, -0x1, PT ;  /* 0xffffffff0500a80c */ /* 0x004fe20003f64270 */
[----:B------:R-:W2:Y:S01]  /*33c0*/  LDS R4, [R33+0x2c00] ;  /* 0x002c000021047984 */ /* 0x000ea20000000800 */
[----:B------:R-:W-:Y:S01]  /*33d0*/  @!P0 IMAD.MOV.U32 R14, RZ, RZ, -0x1 ;  /* 0xffffffffff0e8424 */ /* 0x000fe200078e00ff */
[----:B------:R-:W-:Y:S02]  /*33e0*/  ISETP.GE.U32.AND P4, PT, R12, UR4, PT ;  /* 0x000000040c007c0c */ /* 0x000fe4000bf86070 */
[----:B------:R4:W-:Y:S01]  /*33f0*/  @!P1 STG.E desc[UR8][R2.64+0x1800], R11 ;  /* 0x0018000b02009986 */ /* 0x0009e2000c101908 */
[----:B------:R-:W-:Y:S01]  /*3400*/  @!P2 SEL R10, R10, 0x80000000, P3 ;  /* 0x800000000a0aa807 */ /* 0x000fe20001800000 */
[----:B------:R-:W-:Y:S01]  /*3410*/  @!P6 IMAD.MOV.U32 R12, RZ, RZ, -0x1 ;  /* 0xffffffffff0ce424 */ /* 0x000fe200078e00ff */
[----:B-----5:R-:W-:Y:S01]  /*3420*/  @!P0 ISETP.GT.AND P1, PT, R6, -0x1, PT ;  /* 0xffffffff0600880c */ /* 0x020fe20003f24270 */
[----:B------:R-:W5:Y:S01]  /*3430*/  LDS R9, [R33+0x3000] ;  /* 0x0030000021097984 */ /* 0x000f620000000800 */
[----:B---3--:R-:W-:-:S02]  /*3440*/  @!P2 LOP3.LUT R13, R10, R5, RZ, 0x3c, !PT ;  /* 0x000000050a0da212 */ /* 0x008fc400078e3cff */
[----:B------:R-:W-:Y:S01]  /*3450*/  @!P0 SEL R5, R14, 0x80000000, P1 ;  /* 0x800000000e058807 */ /* 0x000fe20000800000 */
[C---:B------:R-:W-:Y:S01]  /*3460*/  VIADD R14, R0.reuse, 0xf00 ;  /* 0x00000f00000e7836 */ /* 0x040fe20000000000 */
[----:B0-----:R-:W-:Y:S01]  /*3470*/  @!P6 ISETP.GT.AND P3, PT, R7, -0x1, PT ;  /* 0xffffffff0700e80c */ /* 0x001fe20003f64270 */
[----:B------:R0:W-:Y:S01]  /*3480*/  @!P2 STG.E desc[UR8][R2.64+0x1c00], R13 ;  /* 0x001c000d0200a986 */ /* 0x0001e2000c101908 */
[----:B------:R-:W-:Y:S02]  /*3490*/  ISETP.GE.U32.AND.EX P5, PT, RZ, UR5, PT, P5 ;  /* 0x00000005ff007c0c */ /* 0x000fe4000bfa6150 */
[----:B----4-:R-:W-:Y:S01]  /*34a0*/  @!P0 LOP3.LUT R11, R5, R6, RZ, 0x3c, !PT ;  /* 0x00000006050b8212 */ /* 0x010fe200078e3cff */
[----:B------:R-:W-:Y:S01]  /*34b0*/  VIADD R5, R0, 0xd00 ;  /* 0x00000d0000057836 */ /* 0x000fe20000000000 */
[----:B------:R-:W-:Y:S01]  /*34c0*/  @!P6 SEL R6, R12, 0x80000000, P3 ;  /* 0x800000000c06e807 */ /* 0x000fe20001800000 */
[C---:B------:R-:W-:Y:S01]  /*34d0*/  VIADD R12, R0.reuse, 0xe00 ;  /* 0x00000e00000c7836 */ /* 0x040fe20000000000 */
[----:B------:R-:W-:Y:S01]  /*34e0*/  LOP3.LUT R10, R0, 0xc00, RZ, 0xfc, !PT ;  /* 0x00000c00000a7812 */ /* 0x000fe200078efcff */
[----:B------:R-:W-:Y:S01]  /*34f0*/  @!P0 STG.E desc[UR8][R2.64+0x2000], R11 ;  /* 0x0020000b02008986 */ /* 0x000fe2000c101908 */
[----:B------:R-:W-:-:S02]  /*3500*/  @!P6 LOP3.LUT R15, R6, R7, RZ, 0x3c, !PT ;  /* 0x00000007060fe212 */ /* 0x000fc400078e3cff */
[----:B------:R-:W-:Y:S01]  /*3510*/  ISETP.GE.U32.AND P3, PT, R5, UR4, PT ;  /* 0x0000000405007c0c */ /* 0x000fe2000bf66070 */
[----:B------:R-:W3:Y:S01]  /*3520*/  LDS R6, [R33+0x3800] ;  /* 0x0038000021067984 */ /* 0x000ee20000000800 */
[----:B------:R-:W-:Y:S01]  /*3530*/  ISETP.GE.U32.AND P1, PT, R10, UR4, PT ;  /* 0x000000040a007c0c */ /* 0x000fe2000bf26070 */
[----:B------:R-:W-:Y:S01]  /*3540*/  @!P5 IMAD.MOV.U32 R16, RZ, RZ, -0x1 ;  /* 0xffffffffff10d424 */ /* 0x000fe200078e00ff */
[----:B------:R-:W-:Y:S01]  /*3550*/  ISETP.GE.U32.AND.EX P2, PT, RZ, UR5, PT, P4 ;  /* 0x00000005ff007c0c */ /* 0x000fe2000bf46140 */
[----:B------:R-:W4:Y:S01]  /*3560*/  LDS R5, [R33+0x3400] ;  /* 0x0034000021057984 */ /* 0x000f220000000800 */
[----:B-1----:R-:W-:Y:S02]  /*3570*/  @!P5 ISETP.GT.AND P0, PT, R8, -0x1, PT ;  /* 0xffffffff0800d80c */ /* 0x002fe40003f04270 */
[----:B------:R-:W-:Y:S01]  /*3580*/  ISETP.GE.U32.AND.EX P1, PT, RZ, UR5, PT, P1 ;  /* 0x00000005ff007c0c */ /* 0x000fe2000bf26110 */
[----:B------:R-:W1:Y:S01]  /*3590*/  LDS R10, [R33+0x4000] ;  /* 0x00400000210a7984 */ /* 0x000e620000000800 */
[----:B0-----:R-:W-:-:S02]  /*35a0*/  @!P5 SEL R13, R16, 0x80000000, P0 ;  /* 0x80000000100dd807 */ /* 0x001fc40000000000 */
[----:B------:R-:W-:Y:S01]  /*35b0*/  ISETP.GE.U32.AND P0, PT, R12, UR4, PT ;  /* 0x000000040c007c0c */ /* 0x000fe2000bf06070 */
[----:B------:R-:W0:Y:S01]  /*35c0*/  LDS R7, [R33+0x3c00] ;  /* 0x003c000021077984 */ /* 0x000e220000000800 */
[----:B------:R-:W-:Y:S01]  /*35d0*/  @!P5 LOP3.LUT R13, R13, R8, RZ, 0x3c, !PT ;  /* 0x000000080d0dd212 */ /* 0x000fe200078e3cff */
[C---:B------:R-:W-:Y:S01]  /*35e0*/  VIADD R12, R0.reuse, 0x1100 ;  /* 0x00001100000c7836 */ /* 0x040fe20000000000 */
[----:B------:R-:W-:Y:S01]  /*35f0*/  LOP3.LUT R8, R0, 0x1000, RZ, 0xfc, !PT ;  /* 0x0000100000087812 */ /* 0x000fe200078efcff */
[----:B------:R-:W0:Y:S01]  /*3600*/  LDS R11, [R33+0x4400] ;  /* 0x00440000210b7984 */ /* 0x000e220000000800 */
[----:B------:R-:W-:Y:S01]  /*3610*/  @!P2 IMAD.MOV.U32 R17, RZ, RZ, -0x1 ;  /* 0xffffffffff11a424 */ /* 0x000fe200078e00ff */
[----:B------:R-:W-:Y:S02]  /*3620*/  ISETP.GE.U32.AND.EX P0, PT, RZ, UR5, PT, P0 ;  /* 0x00000005ff007c0c */ /* 0x000fe4000bf06100 */
[----:B------:R-:W-:Y:S01]  /*3630*/  @!P6 STG.E desc[UR8][R2.64+0x2400], R15 ;  /* 0x0024000f0200e986 */ /* 0x000fe2000c101908 */
[----:B--2---:R-:W-:-:S02]  /*3640*/  @!P2 ISETP.GT.AND P6, PT, R4, -0x1, PT ;  /* 0xffffffff0400a80c */ /* 0x004fc40003fc4270 */
[----:B------:R-:W-:Y:S01]  /*3650*/  ISETP.GE.U32.AND.EX P3, PT, RZ, UR5, PT, P3 ;  /* 0x00000005ff007c0c */ /* 0x000fe2000bf66130 */
[----:B------:R2:W-:Y:S01]  /*3660*/  @!P5 STG.E desc[UR8][R2.64+0x2800], R13 ;  /* 0x0028000d0200d986 */ /* 0x0005e2000c101908 */
[----:B------:R-:W-:Y:S01]  /*3670*/  ISETP.GE.U32.AND P5, PT, R8, UR4, PT ;  /* 0x0000000408007c0c */ /* 0x000fe2000bfa6070 */
[----:B------:R-:W-:Y:S01]  /*3680*/  @!P1 IMAD.MOV.U32 R8, RZ, RZ, -0x1 ;  /* 0xffffffffff089424 */ /* 0x000fe200078e00ff */
[----:B------:R-:W-:Y:S02]  /*3690*/  @!P2 SEL R17, R17, 0x80000000, P6 ;  /* 0x800000001111a807 */ /* 0x000fe40003000000 */
[----:B-----5:R-:W-:Y:S02]  /*36a0*/  @!P1 ISETP.GT.AND P6, PT, R9, -0x1, PT ;  /* 0xffffffff0900980c */ /* 0x020fe40003fc4270 */
[----:B------:R-:W-:Y:S02]  /*36b0*/  ISETP.GE.U32.AND P4, PT, R14, UR4, PT ;  /* 0x000000040e007c0c */ /* 0x000fe4000bf86070 */
[----:B------:R-:W-:-:S02]  /*36c0*/  @!P1 SEL R8, R8, 0x80000000, P6 ;  /* 0x8000000008089807 */ /* 0x000fc40003000000 */
[----:B------:R-:W-:Y:S01]  /*36d0*/  ISETP.GE.U32.AND.EX P5, PT, RZ, UR5, PT, P5 ;  /* 0x00000005ff007c0c */ /* 0x000fe2000bfa6150 */
[----:B--2---:R-:W-:Y:S01]  /*36e0*/  @!P0 IMAD.MOV.U32 R13, RZ, RZ, -0x1 ;  /* 0xffffffffff0d8424 */ /* 0x004fe200078e00ff */
[----:B------:R-:W-:Y:S02]  /*36f0*/  ISETP.GE.U32.AND.EX P4, PT, RZ, UR5, PT, P4 ;  /* 0x00000005ff007c0c */ /* 0x000fe4000bf86140 */
[----:B------:R-:W-:Y:S01]  /*3700*/  @!P1 LOP3.LUT R9, R8, R9, RZ, 0x3c, !PT ;  /* 0x0000000908099212 */ /* 0x000fe200078e3cff */
[----:B------:R-:W-:Y:S01]  /*3710*/  VIADD R8, R0, 0x1200 ;  /* 0x0000120000087836 */ /* 0x000fe20000000000 */
[----:B------:R-:W-:Y:S01]  /*3720*/  ISETP.GE.U32.AND P6, PT, R12, UR4, PT ;  /* 0x000000040c007c0c */ /* 0x000fe2000bfc6070 */
[----:B------:R-:W-:Y:S01]  /*3730*/  @!P3 IMAD.MOV.U32 R0, RZ, RZ, -0x1 ;  /* 0xffffffffff00b424 */ /* 0x000fe200078e00ff */
[----:B------:R-:W-:Y:S01]  /*3740*/  @!P2 LOP3.LUT R17, R17, R4, RZ, 0x3c, !PT ;  /* 0x000000041111a212 */ /* 0x000fe200078e3cff */
[----:B------:R2:W-:Y:S01]  /*3750*/  @!P1 STG.E desc[UR8][R2.64+0x3000], R9 ;  /* 0x0030000902009986 */ /* 0x0005e2000c101908 */
[----:B------:R-:W-:-:S02]  /*3760*/  ISETP.GE.U32.AND.EX P6, PT, RZ, UR5, PT, P6 ;  /* 0x00000005ff007c0c */ /* 0x000fc4000bfc6160 */
[----:B---3--:R-:W-:Y:S01]  /*3770*/  @!P0 ISETP.GT.AND P1, PT, R6, -0x1, PT ;  /* 0xffffffff0600880c */ /* 0x008fe20003f24270 */
[----:B------:R3:W-:Y:S01]  /*3780*/  @!P2 STG.E desc[UR8][R2.64+0x2c00], R17 ;  /* 0x002c00110200a986 */ /* 0x0007e2000c101908 */
[----:B----4-:R-:W-:Y:S01]  /*3790*/  @!P3 ISETP.GT.AND P2, PT, R5, -0x1, PT ;  /* 0xffffffff0500b80c */ /* 0x010fe20003f44270 */
[----:B------:R-:W-:Y:S01]  /*37a0*/  @!P5 IMAD.MOV.U32 R12, RZ, RZ, -0x1 ;  /* 0xffffffffff0cd424 */ /* 0x000fe200078e00ff */
[----:B------:R-:W-:Y:S01]  /*37b0*/  @!P0 SEL R13, R13, 0x80000000, P1 ;  /* 0x800000000d0d8807 */ /* 0x000fe20000800000 */
[----:B------:R-:W-:Y:S01]  /*37c0*/  @!P4 IMAD.MOV.U32 R4, RZ, RZ, -0x1 ;  /* 0xffffffffff04c424 */ /* 0x000fe200078e00ff */
[----:B-1----:R-:W-:Y:S02]  /*37d0*/  @!P5 ISETP.GT.AND P1, PT, R10, -0x1, PT ;  /* 0xffffffff0a00d80c */ /* 0x002fe40003f24270 */
[----:B------:R-:W-:Y:S02]  /*37e0*/  @!P3 SEL R0, R0, 0x80000000, P2 ;  /* 0x800000000000b807 */ /* 0x000fe40001000000 */
[----:B0-----:R-:W-:Y:S01]  /*37f0*/  @!P4 ISETP.GT.AND P2, PT, R7, -0x1, PT ;  /* 0xffffffff0700c80c */ /* 0x001fe20003f44270 */
[----:B------:R-:W-:Y:S01]  /*3800*/  @!P6 IMAD.MOV.U32 R14, RZ, RZ, -0x1 ;  /* 0xffffffffff0ee424 */ /* 0x000fe200078e00ff */
[----:B--2---:R-:W-:-:S02]  /*3810*/  @!P5 SEL R9, R12, 0x80000000, P1 ;  /* 0x800000000c09d807 */ /* 0x004fc40000800000 */
[----:B------:R-:W-:Y:S02]  /*3820*/  ISETP.GE.U32.AND P1, PT, R8, UR4, PT ;  /* 0x0000000408007c0c */ /* 0x000fe4000bf26070 */
[----:B------:R-:W-:Y:S02]  /*3830*/  @!P4 SEL R4, R4, 0x80000000, P2 ;  /* 0x800000000404c807 */ /* 0x000fe40001000000 */
[----:B------:R-:W-:Y:S02]  /*3840*/  @!P6 ISETP.GT.AND P2, PT, R11, -0x1, PT ;  /* 0xffffffff0b00e80c */ /* 0x000fe40003f44270 */
[----:B------:R-:W-:Y:S02]  /*3850*/  ISETP.GE.U32.AND.EX P1, PT, RZ, UR5, PT, P1 ;  /* 0x00000005ff007c0c */ /* 0x000fe4000bf26110 */
[----:B------:R-:W-:Y:S02]  /*3860*/  @!P3 LOP3.LUT R5, R0, R5, RZ, 0x3c, !PT ;  /* 0x000000050005b212 */ /* 0x000fe400078e3cff */
[----:B------:R-:W-:-:S02]  /*3870*/  @!P6 SEL R0, R14, 0x80000000, P2 ;  /* 0x800000000e00e807 */ /* 0x000fc40001000000 */
[----:B------:R-:W-:Y:S01]  /*3880*/  @!P0 LOP3.LUT R13, R13, R6, RZ, 0x3c, !PT ;  /* 0x000000060d0d8212 */ /* 0x000fe200078e3cff */
[----:B------:R3:W-:Y:S01]  /*3890*/  @!P3 STG.E desc[UR8][R2.64+0x3400], R5 ;  /* 0x003400050200b986 */ /* 0x0007e2000c101908 */
[----:B------:R-:W-:Y:S02]  /*38a0*/  @!P4 LOP3.LUT R7, R4, R7, RZ, 0x3c, !PT ;  /* 0x000000070407c212 */ /* 0x000fe400078e3cff */
[----:B------:R-:W-:Y:S01]  /*38b0*/  @!P5 LOP3.LUT R9, R9, R10, RZ, 0x3c, !PT ;  /* 0x0000000a0909d212 */ /* 0x000fe200078e3cff */
[----:B------:R3:W-:Y:S01]  /*38c0*/  @!P0 STG.E desc[UR8][R2.64+0x3800], R13 ;  /* 0x0038000d02008986 */ /* 0x0007e2000c101908 */
[----:B------:R-:W-:-:S03]  /*38d0*/  @!P6 LOP3.LUT R11, R0, R11, RZ, 0x3c, !PT ;  /* 0x0000000b000be212 */ /* 0x000fc600078e3cff */
[----:B------:R3:W-:Y:S04]  /*38e0*/  @!P4 STG.E desc[UR8][R2.64+0x3c00], R7 ;  /* 0x003c00070200c986 */ /* 0x0007e8000c101908 */
[----:B------:R3:W-:Y:S04]  /*38f0*/  @!P5 STG.E desc[UR8][R2.64+0x4000], R9 ;  /* 0x004000090200d986 */ /* 0x0007e8000c101908 */
[----:B------:R3:W-:Y:S01]  /*3900*/  @!P6 STG.E desc[UR8][R2.64+0x4400], R11 ;  /* 0x0044000b0200e986 */ /* 0x0007e2000c101908 */
[----:B------:R-:W-:Y:S05]  /*3910*/  @P1 EXIT ;  /* 0x000000000000194d */ /* 0x000fea0003800000 */
[----:B------:R-:W0:Y:S01]  /*3920*/  LDS R33, [R33+0x4800] ;  /* 0x0048000021217984 */ /* 0x000e220000000800 */
[----:B------:R-:W-:Y:S01]  /*3930*/  IMAD.MOV.U32 R0, RZ, RZ, -0x1 ;  /* 0xffffffffff007424 */ /* 0x000fe200078e00ff */
[----:B0-----:R-:W-:-:S04]  /*3940*/  ISETP.GT.AND P0, PT, R33, -0x1, PT ;  /* 0xffffffff2100780c */ /* 0x001fc80003f04270 */
[----:B------:R-:W-:-:S04]  /*3950*/  SEL R0, R0, 0x80000000, P0 ;  /* 0x8000000000007807 */ /* 0x000fc80000000000 */
[----:B---3--:R-:W-:-:S05]  /*3960*/  LOP3.LUT R5, R0, R33, RZ, 0x3c, !PT ;  /* 0x0000002100057212 */ /* 0x008fca00078e3cff */
[----:B------:R-:W-:Y:S01]  /*3970*/  STG.E desc[UR8][R2.64+0x4800], R5 ;  /* 0x0048000502007986 */ /* 0x000fe2000c101908 */
[----:B------:R-:W-:Y:S05]  /*3980*/  EXIT ;  /* 0x000000000000794d */ /* 0x000fea0003800000 */
.L_x_219:
        /* <DEDUP_REMOVED lines=15> */
.L_x_239:


//--------------------- .text._ZN3cub18CUB_300001_SM_10006detail11EmptyKernelIvEEvv --------------------------
	.section	.text._ZN3cub18CUB_300001_SM_10006detail11EmptyKernelIvEEvv,"ax",@progbits
	.align	128
        .global         _ZN3cub18CUB_300001_SM_10006detail11EmptyKernelIvEEvv
        .type           _ZN3cub18CUB_300001_SM_10006detail11EmptyKernelIvEEvv,@function
        .size           _ZN3cub18CUB_300001_SM_10006detail11EmptyKernelIvEEvv,(.L_x_240 - _ZN3cub18CUB_300001_SM_10006detail11EmptyKernelIvEEvv)
        .other          _ZN3cub18CUB_300001_SM_10006detail11EmptyKernelIvEEvv,@"STO_CUDA_ENTRY STV_DEFAULT"
_ZN3cub18CUB_300001_SM_10006detail11EmptyKernelIvEEvv:
.text._ZN3cub18CUB_300001_SM_10006detail11EmptyKernelIvEEvv:
[----:B------:R-:W-:Y:S01]  /*0000*/  LDC R1, c[0x0][0x37c] ;  /* 0x0000df00ff017b82 */ /* 0x000fe20000000800 */
[----:B------:R-:W-:Y:S05]  /*0010*/  EXIT ;  /* 0x000000000000794d */ /* 0x000fea0003800000 */
.L_x_220:
        /* <DEDUP_REMOVED lines=14> */
.L_x_240:


//--------------------- .text._Z18bucket_sort_kernelPfPiii --------------------------
	.section	.text._Z18bucket_sort_kernelPfPiii,"ax",@progbits
	.align	128
        .global         _Z18bucket_sort_kernelPfPiii
        .type           _Z18bucket_sort_kernelPfPiii,@function
        .size           _Z18bucket_sort_kernelPfPiii,(.L_x_235 - _Z18bucket_sort_kernelPfPiii)
        .other          _Z18bucket_sort_kernelPfPiii,@"STO_CUDA_ENTRY STV_DEFAULT"
_Z18bucket_sort_kernelPfPiii:
.text._Z18bucket_sort_kernelPfPiii:
[----:B------:R-:W-:Y:S01]  /*0000*/  LDC R1, c[0x0][0x37c] ;  /* 0x0000df00ff017b82 */ /* 0x000fe20000000800 */
[----:B------:R-:W0:Y:S07]  /*0010*/  S2R R0, SR_TID.X ;  /* 0x0000000000007919 */ /* 0x000e2e0000002100 */
[----:B------:R-:W0:Y:S01]  /*0020*/  S2UR UR4, SR_CTAID.X ;  /* 0x00000000000479c3 */ /* 0x000e220000002500 */
[----:B------:R-:W1:Y:S07]  /*0030*/  LDCU UR5, c[0x0][0x390] ;  /* 0x00007200ff0577ac */ /* 0x000e6e0008000800 */
[----:B------:R-:W0:Y:S02]  /*0040*/  LDC R5, c[0x0][0x360] ;  /* 0x0000d800ff057b82 */ /* 0x000e240000000800 */
[----:B0-----:R-:W-:-:S05]  /*0050*/  IMAD R5, R5, UR4, R0 ;  /* 0x0000000405057c24 */ /* 0x001fca000f8e0200 */
[----:B-1----:R-:W-:-:S13]  /*0060*/  ISETP.GE.AND P0, PT, R5, UR5, PT ;  /* 0x0000000505007c0c */ /* 0x002fda000bf06270 */
[----:B------:R-:W-:Y:S05]  /*0070*/  @P0 EXIT ;  /* 0x000000000000094d */ /* 0x000fea0003800000 */
[----:B------:R-:W0:Y:S01]  /*0080*/  LDC.64 R2, c[0x0][0x380] ;  /* 0x0000e000ff027b82 */ /* 0x000e220000000a00 */
[----:B------:R-:W1:Y:S01]  /*0090*/  LDCU.64 UR4, c[0x0][0x358] ;  /* 0x00006b00ff0477ac */ /* 0x000e620008000a00 */
[----:B------:R-:W2:Y:S01]  /*00a0*/  LDCU UR6, c[0x0][0x394] ;  /* 0x00007280ff0677ac */ /* 0x000ea20008000800 */
[----:B0-----:R-:W-:-:S05]  /*00b0*/  IMAD.WIDE R2, R5, 0x4, R2 ;  /* 0x0000000405027825 */ /* 0x001fca00078e0202 */
[----:B-1----:R2:W3:Y:S01]  /*00c0*/  LDG.E R0, desc[UR4][R2.64] ;  /* 0x0000000402007981 */ /* 0x0024e2000c1e1900 */
[----:B------:R-:W-:Y:S01]  /*00d0*/  BSSY.RECONVERGENT B0, `(.L_x_221) ;  /* 0x000000c000007945 */ /* 0x000fe20003800200 */
[----:B--2---:R-:W-:-:S04]  /*00e0*/  I2FP.F32.S32 R3, UR6 ;  /* 0x0000000600037c45 */ /* 0x004fc80008201400 */
[----:B------:R-:W0:Y:S02]  /*00f0*/  MUFU.RCP R4, R3 ;  /* 0x0000000300047308 */ /* 0x000e240000001000 */
[----:B0-----:R-:W-:-:S04]  /*0100*/  FFMA R5, -R3, R4, 1 ;  /* 0x3f80000003057423 */ /* 0x001fc80000000104 */
[----:B------:R-:W-:Y:S02]  /*0110*/  FFMA R5, R4, R5, R4 ;  /* 0x0000000504057223 */ /* 0x000fe40000000004 */
[----:B---3--:R-:W0:Y:S02]  /*0120*/  FCHK P0, R0, R3 ;  /* 0x0000000300007302 */ /* 0x008e240000000000 */
[----:B------:R-:W-:-:S04]  /*0130*/  FFMA R4, R0, R5, RZ ;  /* 0x0000000500047223 */ /* 0x000fc800000000ff */
[----:B------:R-:W-:-:S04]  /*0140*/  FFMA R6, -R3, R4, R0 ;  /* 0x0000000403067223 */ /* 0x000fc80000000100 */
[----:B------:R-:W-:Y:S01]  /*0150*/  FFMA R4, R5, R6, R4 ;  /* 0x0000000605047223 */ /* 0x000fe20000000004 */
[----:B0-----:R-:W-:Y:S06]  /*0160*/  @!P0 BRA `(.L_x_222) ;  /* 0x0000000000088947 */ /* 0x001fec0003800000 */
[----:B------:R-:W-:-:S07]  /*0170*/  MOV R2, 0x190 ;  /* 0x0000019000027802 */ /* 0x000fce0000000f00 */
[----:B------:R-:W-:Y:S05]  /*0180*/  CALL.REL.NOINC `($__internal_0_$__cuda_sm3x_div_rn_noftz_f32_slowpath) ;  /* 0x0000000000307944 */ /* 0x000fea0003c00000 */
.L_x_222:
[----:B------:R-:W-:Y:S05]  /*0190*/  BSYNC.RECONVERGENT B0 ;  /* 0x0000000000007941 */ /* 0x000fea0003800200 */
.L_x_221:
[----:B------:R-:W0:Y:S01]  /*01a0*/  LDC.64 R6, c[0x0][0x390] ;  /* 0x0000e400ff067b82 */ /* 0x000e220000000a00 */
[----:B------:R-:W-:Y:S01]  /*01b0*/  IMAD.MOV.U32 R5, RZ, RZ, 0x1 ;  /* 0x00000001ff057424 */ /* 0x000fe200078e00ff */
[----:B0-----:R-:W-:-:S05]  /*01c0*/  I2FP.F32.S32 R3, R6 ;  /* 0x0000000600037245 */ /* 0x001fca0000201400 */
[----:B------:R-:W-:Y:S02]  /*01d0*/  FMUL R4, R3, R4 ;  /* 0x0000000403047220 */ /* 0x000fe40000400000 */
[----:B------:R-:W0:Y:S02]  /*01e0*/  LDC.64 R2, c[0x0][0x388] ;  /* 0x0000e200ff027b82 */ /* 0x000e240000000a00 */
[----:B------:R-:W1:Y:S02]  /*01f0*/  F2I.TRUNC.NTZ R0, R4 ;  /* 0x0000000400007305 */ /* 0x000e64000020f100 */
[----:B-1----:R-:W-:-:S13]  /*0200*/  ISETP.GE.AND P0, PT, R0, R7, PT ;  /* 0x000000070000720c */ /* 0x002fda0003f06270 */
[----:B------:R-:W-:-:S04]  /*0210*/  @P0 VIADD R0, R7, 0xffffffff ;  /* 0xffffffff07000836 */ /* 0x000fc80000000000 */
[----:B0-----:R-:W-:-:S05]  /*0220*/  IMAD.WIDE R2, R0, 0x4, R2 ;  /* 0x0000000400027825 */ /* 0x001fca00078e0202 */
[----:B------:R-:W-:Y:S01]  /*0230*/  REDG.E.ADD.STRONG.GPU desc[UR4][R2.64], R5 ;  /* 0x000000050200798e */ /* 0x000fe2000c12e104 */
[----:B------:R-:W-:Y:S05]  /*0240*/  EXIT ;  /* 0x000000000000794d */ /* 0x000fea0003800000 */
        .weak           $__internal_0_$__cuda_sm3x_div_rn_noftz_f32_slowpath
        .type           $__internal_0_$__cuda_sm3x_div_rn_noftz_f32_slowpath,@function
        .size           $__internal_0_$__cuda_sm3x_div_rn_noftz_f32_slowpath,(.L_x_235 - $__internal_0_$__cuda_sm3x_div_rn_noftz_f32_slowpath)
$__internal_0_$__cuda_sm3x_div_rn_noftz_f32_slowpath:
[--C-:B------:R-:W-:Y:S01]  /*0250*/  SHF.R.U32.HI R5, RZ, 0x17, R3.reuse ;  /* 0x00000017ff057819 */ /* 0x100fe20000011603 */
[----:B------:R-:W-:Y:S01]  /*0260*/  BSSY.RECONVERGENT B1, `(.L_x_223) ;  /* 0x0000064000017945 */ /* 0x000fe20003800200 */
[--C-:B------:R-:W-:Y:S01]  /*0270*/  SHF.R.U32.HI R4, RZ, 0x17, R0.reuse ;  /* 0x00000017ff047819 */ /* 0x100fe20000011600 */
[----:B------:R-:W-:Y:S01]  /*0280*/  IMAD.MOV.U32 R6, RZ, RZ, R0 ;  /* 0x000000ffff067224 */ /* 0x000fe200078e0000 */
[----:B------:R-:W-:Y:S01]  /*0290*/  LOP3.LUT R5, R5, 0xff, RZ, 0xc0, !PT ;  /* 0x000000ff05057812 */ /* 0x000fe200078ec0ff */
[----:B------:R-:W-:Y:S01]  /*02a0*/  IMAD.MOV.U32 R7, RZ, RZ, R3 ;  /* 0x000000ffff077224 */ /* 0x000fe200078e0003 */
[----:B------:R-:W-:-:S03]  /*02b0*/  LOP3.LUT R4, R4, 0xff, RZ, 0xc0, !PT ;  /* 0x000000ff04047812 */ /* 0x000fc600078ec0ff */
[----:B------:R-:W-:Y:S02]  /*02c0*/  VIADD R10, R5, 0xffffffff ;  /* 0xffffffff050a7836 */ /* 0x000fe40000000000 */
[----:B------:R-:W-:-:S03]  /*02d0*/  VIADD R9, R4, 0xffffffff ;  /* 0xffffffff04097836 */ /* 0x000fc60000000000 */
[----:B------:R-:W-:-:S04]  /*02e0*/  ISETP.GT.U32.AND P0, PT, R10, 0xfd, PT ;  /* 0x000000fd0a00780c */ /* 0x000fc80003f04070 */
[----:B------:R-:W-:-:S13]  /*02f0*/  ISETP.GT.U32.OR P0, PT, R9, 0xfd, P0 ;  /* 0x000000fd0900780c */ /* 0x000fda0000704470 */
[----:B------:R-:W-:Y:S01]  /*0300*/  @!P0 IMAD.MOV.U32 R8, RZ, RZ, RZ ;  /* 0x000000ffff088224 */ /* 0x000fe200078e00ff */
[----:B------:R-:W-:Y:S06]  /*0310*/  @!P0 BRA `(.L_x_224) ;  /* 0x00000000005c8947 */ /* 0x000fec0003800000 */
[----:B------:R-:W-:Y:S02]  /*0320*/  FSETP.GTU.FTZ.AND P0, PT, |R0|, +INF , PT ;  /* 0x7f8000000000780b */ /* 0x000fe40003f1c200 */
[----:B------:R-:W-:-:S04]  /*0330*/  FSETP.GTU.FTZ.AND P1, PT, |R3|, +INF , PT ;  /* 0x7f8000000300780b */ /* 0x000fc80003f3c200 */
[----:B------:R-:W-:-:S13]  /*0340*/  PLOP3.LUT P0, PT, P0, P1, PT, 0xf8, 0x8f ;  /* 0x00000000008f781c */ /* 0x000fda0000703f70 */
[----:B------:R-:W-:Y:S05]  /*0350*/  @P0 BRA `(.L_x_225) ;  /* 0x00000004004c0947 */ /* 0x000fea0003800000 */
[----:B------:R-:W-:-:S13]  /*0360*/  LOP3.LUT P0, RZ, R7, 0x7fffffff, R6, 0xc8, !PT ;  /* 0x7fffffff07ff7812 */ /* 0x000fda000780c806 */
[----:B------:R-:W-:Y:S05]  /*0370*/  @!P0 BRA `(.L_x_226) ;  /* 0x00000004003c8947 */ /* 0x000fea0003800000 */
[C---:B------:R-:W-:Y:S02]  /*0380*/  FSETP.NEU.FTZ.AND P2, PT, |R0|.reuse, +INF , PT ;  /* 0x7f8000000000780b */ /* 0x040fe40003f5d200 */
[----:B------:R-:W-:Y:S02]  /*0390*/  FSETP.NEU.FTZ.AND P1, PT, |R3|, +INF , PT ;  /* 0x7f8000000300780b */ /* 0x000fe40003f3d200 */
[----:B------:R-:W-:-:S11]  /*03a0*/  FSETP.NEU.FTZ.AND P0, PT, |R0|, +INF , PT ;  /* 0x7f8000000000780b */ /* 0x000fd60003f1d200 */
[----:B------:R-:W-:Y:S05]  /*03b0*/  @!P1 BRA !P2, `(.L_x_226) ;  /* 0x00000004002c9947 */ /* 0x000fea0005000000 */
[----:B------:R-:W-:-:S04]  /*03c0*/  LOP3.LUT P2, RZ, R6, 0x7fffffff, RZ, 0xc0, !PT ;  /* 0x7fffffff06ff7812 */ /* 0x000fc8000784c0ff */
[----:B------:R-:W-:-:S13]  /*03d0*/  PLOP3.LUT P1, PT, P1, P2, PT, 0x2f, 0xf2 ;  /* 0x0000000000f2781c */ /* 0x000fda0000f24577 */
[----:B------:R-:W-:Y:S05]  /*03e0*/  @P1 BRA `(.L_x_227) ;  /* 0x0000000400181947 */ /* 0x000fea0003800000 */
[----:B------:R-:W-:-:S04]  /*03f0*/  LOP3.LUT P1, RZ, R7, 0x7fffffff, RZ, 0xc0, !PT ;  /* 0x7fffffff07ff7812 */ /* 0x000fc8000782c0ff */
[----:B------:R-:W-:-:S13]  /*0400*/  PLOP3.LUT P0, PT, P0, P1, PT, 0x2f, 0xf2 ;  /* 0x0000000000f2781c */ /* 0x000fda0000702577 */
[----:B------:R-:W-:Y:S05]  /*0410*/  @P0 BRA `(.L_x_228) ;  /* 0x0000000400000947 */ /* 0x000fea0003800000 */
[----:B------:R-:W-:Y:S02]  /*0420*/  ISETP.GE.AND P0, PT, R9, RZ, PT ;  /* 0x000000ff0900720c */ /* 0x000fe40003f06270 */
[----:B------:R-:W-:-:S11]  /*0430*/  ISETP.GE.AND P1, PT, R10, RZ, PT ;  /* 0x000000ff0a00720c */ /* 0x000fd60003f26270 */
[----:B------:R-:W-:Y:S02]  /*0440*/  @P0 IMAD.MOV.U32 R8, RZ, RZ, RZ ;  /* 0x000000ffff080224 */ /* 0x000fe400078e00ff */
[----:B------:R-:W-:Y:S01]  /*0450*/  @!P0 FFMA R6, R0, 1.84467440737095516160e+19, RZ ;  /* 0x5f80000000068823 */ /* 0x000fe200000000ff */
[----:B------:R-:W-:Y:S02]  /*0460*/  @!P0 IMAD.MOV.U32 R8, RZ, RZ, -0x40 ;  /* 0xffffffc0ff088424 */ /* 0x000fe400078e00ff */
[----:B------:R-:W-:Y:S02]  /*0470*/  @!P1 FFMA R7, R3, 1.84467440737095516160e+19, RZ ;  /* 0x5f80000003079823 */ /* 0x000fe400000000ff */
[----:B------:R-:W-:-:S07]  /*0480*/  @!P1 VIADD R8, R8, 0x40 ;  /* 0x0000004008089836 */ /* 0x000fce0000000000 */
.L_x_224:
[----:B------:R-:W-:Y:S01]  /*0490*/  LEA R0, R5, 0xc0800000, 0x17 ;  /* 0xc080000005007811 */ /* 0x000fe200078eb8ff */
[----:B------:R-:W-:Y:S01]  /*04a0*/  VIADD R4, R4, 0xffffff81 ;  /* 0xffffff8104047836 */ /* 0x000fe20000000000 */
[----:B------:R-:W-:Y:S03]  /*04b0*/  BSSY.RECONVERGENT B2, `(.L_x_229) ;  /* 0x0000035000027945 */ /* 0x000fe60003800200 */
[----:B------:R-:W-:Y:S01]  /*04c0*/  IMAD.IADD R7, R7, 0x1, -R0 ;  /* 0x0000000107077824 */ /* 0x000fe200078e0a00 */
[C---:B------:R-:W-:Y:S01]  /*04d0*/  IADD3 R5, PT, PT, R4.reuse, 0x7f, -R5 ;  /* 0x0000007f04057810 */ /* 0x040fe20007ffe805 */
[----:B------:R-:W-:Y:S02]  /*04e0*/  IMAD R0, R4, -0x800000, R6 ;  /* 0xff80000004007824 */ /* 0x000fe400078e0206 */
[----:B------:R-:W0:Y:S01]  /*04f0*/  MUFU.RCP R3, R7 ;  /* 0x0000000700037308 */ /* 0x000e220000001000 */
[----:B------:R-:W-:Y:S01]  /*0500*/  FADD.FTZ R9, -R7, -RZ ;  /* 0x800000ff07097221 */ /* 0x000fe20000010100 */
[----:B------:R-:W-:-:S03]  /*0510*/  IMAD.IADD R5, R5, 0x1, R8 ;  /* 0x0000000105057824 */ /* 0x000fc600078e0208 */
[----:B0-----:R-:W-:-:S04]  /*0520*/  FFMA R10, R3, R9, 1 ;  /* 0x3f800000030a7423 */ /* 0x001fc80000000009 */
[----:B------:R-:W-:-:S04]  /*0530*/  FFMA R10, R3, R10, R3 ;  /* 0x0000000a030a7223 */ /* 0x000fc80000000003 */
[----:B------:R-:W-:-:S04]  /*0540*/  FFMA R3, R0, R10, RZ ;  /* 0x0000000a00037223 */ /* 0x000fc800000000ff */
[----:B------:R-:W-:-:S04]  /*0550*/  FFMA R6, R9, R3, R0 ;  /* 0x0000000309067223 */ /* 0x000fc80000000000 */
[----:B------:R-:W-:-:S04]  /*0560*/  FFMA R11, R10, R6, R3 ;  /* 0x000000060a0b7223 */ /* 0x000fc80000000003 */
[----:B------:R-:W-:-:S04]  /*0570*/  FFMA R6, R9, R11, R0 ;  /* 0x0000000b09067223 */ /* 0x000fc80000000000 */
[----:B------:R-:W-:-:S05]  /*0580*/  FFMA R3, R10, R6, R11 ;  /* 0x000000060a037223 */ /* 0x000fca000000000b */
[----:B------:R-:W-:-:S04]  /*0590*/  SHF.R.U32.HI R0, RZ, 0x17, R3 ;  /* 0x00000017ff007819 */ /* 0x000fc80000011603 */
[----:B------:R-:W-:-:S05]  /*05a0*/  LOP3.LUT R0, R0, 0xff, RZ, 0xc0, !PT ;  /* 0x000000ff00007812 */ /* 0x000fca00078ec0ff */
[----:B------:R-:W-:-:S04]  /*05b0*/  IMAD.IADD R8, R0, 0x1, R5 ;  /* 0x0000000100087824 */ /* 0x000fc800078e0205 */
[----:B------:R-:W-:-:S05]  /*05c0*/  VIADD R0, R8, 0xffffffff ;  /* 0xffffffff08007836 */ /* 0x000fca0000000000 */
[----:B------:R-:W-:-:S13]  /*05d0*/  ISETP.GE.U32.AND P0, PT, R0, 0xfe, PT ;  /* 0x000000fe0000780c */ /* 0x000fda0003f06070 */
[----:B------:R-:W-:Y:S05]  /*05e0*/  @!P0 BRA `(.L_x_230) ;  /* 0x0000000000808947 */ /* 0x000fea0003800000 */
[----:B------:R-:W-:-:S13]  /*05f0*/  ISETP.GT.AND P0, PT, R8, 0xfe, PT ;  /* 0x000000fe0800780c */ /* 0x000fda0003f04270 */
[----:B------:R-:W-:Y:S05]  /*0600*/  @P0 BRA `(.L_x_231) ;  /* 0x00000000006c0947 */ /* 0x000fea0003800000 */
[----:B------:R-:W-:-:S13]  /*0610*/  ISETP.GE.AND P0, PT, R8, 0x1, PT ;  /* 0x000000010800780c */ /* 0x000fda0003f06270 */
[----:B------:R-:W-:Y:S05]  /*0620*/  @P0 BRA `(.L_x_232) ;  /* 0x0000000000740947 */ /* 0x000fea0003800000 */
[----:B------:R-:W-:Y:S02]  /*0630*/  ISETP.GE.AND P0, PT, R8, -0x18, PT ;  /* 0xffffffe80800780c */ /* 0x000fe40003f06270 */
[----:B------:R-:W-:-:S11]  /*0640*/  LOP3.LUT R3, R3, 0x80000000, RZ, 0xc0, !PT ;  /* 0x8000000003037812 */ /* 0x000fd600078ec0ff */
[----:B------:R-:W-:Y:S05]  /*0650*/  @!P0 BRA `(.L_x_232) ;  /* 0x0000000000688947 */ /* 0x000fea0003800000 */
[-CC-:B------:R-:W-:Y:S01]  /*0660*/  FFMA.RZ R0, R10, R6.reuse, R11.reuse ;  /* 0x000000060a007223 */ /* 0x180fe2000000c00b */
[----:B------:R-:W-:Y:S02]  /*0670*/  VIADD R7, R8, 0x20 ;  /* 0x0000002008077836 */ /* 0x000fe40000000000 */
[-CC-:B------:R-:W-:Y:S01]  /*0680*/  FFMA.RM R5, R10, R6.reuse, R11.reuse ;  /* 0x000000060a057223 */ /* 0x180fe2000000400b */
[----:B------:R-:W-:Y:S02]  /*0690*/  ISETP.NE.AND P2, PT, R8, RZ, PT ;  /* 0x000000ff0800720c */ /* 0x000fe40003f45270 */
[----:B------:R-:W-:Y:S01]  /*06a0*/  LOP3.LUT R4, R0, 0x7fffff, RZ, 0xc0, !PT ;  /* 0x007fffff00047812 */ /* 0x000fe200078ec0ff */
[----:B------:R-:W-:Y:S01]  /*06b0*/  FFMA.RP R0, R10, R6, R11 ;  /* 0x000000060a007223 */ /* 0x000fe2000000800b */
[----:B------:R-:W-:Y:S01]  /*06c0*/  IMAD.MOV R6, RZ, RZ, -R8 ;  /* 0x000000ffff067224 */ /* 0x000fe200078e0a08 */
[----:B------:R-:W-:Y:S02]  /*06d0*/  ISETP.NE.AND P1, PT, R8, RZ, PT ;  /* 0x000000ff0800720c */ /* 0x000fe40003f25270 */
[----:B------:R-:W-:-:S02]  /*06e0*/  LOP3.LUT R4, R4, 0x800000, RZ, 0xfc, !PT ;  /* 0x0080000004047812 */ /* 0x000fc400078efcff */
[----:B------:R-:W-:Y:S02]  /*06f0*/  FSETP.NEU.FTZ.AND P0, PT, R0, R5, PT ;  /* 0x000000050000720b */ /* 0x000fe40003f1d000 */
[----:B------:R-:W-:Y:S02]  /*0700*/  SHF.L.U32 R7, R4, R7, RZ ;  /* 0x0000000704077219 */ /* 0x000fe400000006ff */
[----:B------:R-:W-:Y:S02]  /*0710*/  SEL R5, R6, RZ, P2 ;  /* 0x000000ff06057207 */ /* 0x000fe40001000000 */
[----:B------:R-:W-:Y:S02]  /*0720*/  ISETP.NE.AND P1, PT, R7, RZ, P1 ;  /* 0x000000ff0700720c */ /* 0x000fe40000f25270 */
[----:B------:R-:W-:Y:S02]  /*0730*/  SHF.R.U32.HI R5, RZ, R5, R4 ;  /* 0x00000005ff057219 */ /* 0x000fe40000011604 */
[----:B------:R-:W-:-:S02]  /*0740*/  PLOP3.LUT P0, PT, P0, P1, PT, 0xf8, 0x8f ;  /* 0x00000000008f781c */ /* 0x000fc40000703f70 */
[----:B------:R-:W-:Y:S02]  /*0750*/  SHF.R.U32.HI R7, RZ, 0x1, R5 ;  /* 0x00000001ff077819 */ /* 0x000fe40000011605 */
[----:B------:R-:W-:-:S04]  /*0760*/  SEL R0, RZ, 0x1, !P0 ;  /* 0x00000001ff007807 */ /* 0x000fc80004000000 */
[----:B------:R-:W-:-:S04]  /*0770*/  LOP3.LUT R0, R0, 0x1, R7, 0xf8, !PT ;  /* 0x0000000100007812 */ /* 0x000fc800078ef807 */
[----:B------:R-:W-:-:S05]  /*0780*/  LOP3.LUT R0, R0, R5, RZ, 0xc0, !PT ;  /* 0x0000000500007212 */ /* 0x000fca00078ec0ff */
[----:B------:R-:W-:-:S05]  /*0790*/  IMAD.IADD R0, R7, 0x1, R0 ;  /* 0x0000000107007824 */ /* 0x000fca00078e0200 */
[----:B------:R-:W-:Y:S01]  /*07a0*/  LOP3.LUT R3, R0, R3, RZ, 0xfc, !PT ;  /* 0x0000000300037212 */ /* 0x000fe200078efcff */
[----:B------:R-:W-:Y:S06]  /*07b0*/  BRA `(.L_x_232) ;  /* 0x0000000000107947 */ /* 0x000fec0003800000 */
.L_x_231:
[----:B------:R-:W-:-:S04]  /*07c0*/  LOP3.LUT R3, R3, 0x80000000, RZ, 0xc0, !PT ;  /* 0x8000000003037812 */ /* 0x000fc800078ec0ff */
[----:B------:R-:W-:Y:S01]  /*07d0*/  LOP3.LUT R3, R3, 0x7f800000, RZ, 0xfc, !PT ;  /* 0x7f80000003037812 */ /* 0x000fe200078efcff */
[----:B------:R-:W-:Y:S06]  /*07e0*/  BRA `(.L_x_232) ;  /* 0x0000000000047947 */ /* 0x000fec0003800000 */
.L_x_230:
[----:B------:R-:W-:-:S07]  /*07f0*/  IMAD R3, R5, 0x800000, R3 ;  /* 0x0080000005037824 */ /* 0x000fce00078e0203 */
.L_x_232:
[----:B------:R-:W-:Y:S05]  /*0800*/  BSYNC.RECONVERGENT B2 ;  /* 0x0000000000027941 */ /* 0x000fea0003800200 */
.L_x_229:
[----:B------:R-:W-:Y:S05]  /*0810*/  BRA `(.L_x_233) ;  /* 0x0000000000207947 */ /* 0x000fea0003800000 */
.L_x_228:
[----:B------:R-:W-:-:S04]  /*0820*/  LOP3.LUT R3, R7, 0x80000000, R6, 0x48, !PT ;  /* 0x8000000007037812 */ /* 0x000fc800078e4806 */
[----:B------:R-:W-:Y:S01]  /*0830*/  LOP3.LUT R3, R3, 0x7f800000, RZ, 0xfc, !PT ;  /* 0x7f80000003037812 */ /* 0x000fe200078efcff */
[----:B------:R-:W-:Y:S06]  /*0840*/  BRA `(.L_x_233) ;  /* 0x0000000000147947 */ /* 0x000fec0003800000 */
.L_x_227:
[----:B------:R-:W-:Y:S01]  /*0850*/  LOP3.LUT R3, R7, 0x80000000, R6, 0x48, !PT ;  /* 0x8000000007037812 */ /* 0x000fe200078e4806 */
[----:B------:R-:W-:Y:S06]  /*0860*/  BRA `(.L_x_233) ;  /* 0x00000000000c7947 */ /* 0x000fec0003800000 */
.L_x_226:
[----:B------:R-:W0:Y:S01]  /*0870*/  MUFU.RSQ R3, -QNAN ;  /* 0xffc0000000037908 */ /* 0x000e220000001400 */
[----:B------:R-:W-:Y:S05]  /*0880*/  BRA `(.L_x_233) ;  /* 0x0000000000047947 */ /* 0x000fea0003800000 */
.L_x_225:
[----:B------:R-:W-:-:S07]  /*0890*/  FADD.FTZ R3, R0, R3 ;  /* 0x0000000300037221 */ /* 0x000fce0000010000 */
.L_x_233:
[----:B------:R-:W-:Y:S05]  /*08a0*/  BSYNC.RECONVERGENT B1 ;  /* 0x0000000000017941 */ /* 0x000fea0003800200 */
.L_x_223:
[----:B0-----:R-:W-:Y:S02]  /*08b0*/  IMAD.MOV.U32 R4, RZ, RZ, R3 ;  /* 0x000000ffff047224 */ /* 0x001fe400078e0003 */
[----:B------:R-:W-:-:S04]  /*08c0*/  IMAD.MOV.U32 R3, RZ, RZ, 0x0 ;  /* 0x00000000ff037424 */ /* 0x000fc800078e00ff */
[----:B------:R-:W-:Y:S05]  /*08d0*/  RET.REL.NODEC R2 `(_Z18bucket_sort_kernelPfPiii) ;  /* 0xfffffff402c87950 */ /* 0x000fea0003c3ffff */
.L_x_234:
        /* <DEDUP_REMOVED lines=10> */
.L_x_235:


//--------------------- .nv.shared._ZN3cub18CUB_300001_SM_10006detail10radix_sort29DeviceRadixSortOnesweepKernelINS1_5radix10policy_hubIfNS0_8NullTypeEyE10Policy1000ELNS0_9SortOrderE0EfS6_yiiNS1_21identity_decomposer_tEEEvPT5_SC_PT3_PKSD_PT1_PKSH_PT2_PKSL_T4_iiT6_ --------------------------
	.section	.nv.shared._ZN3cub18CUB_300001_SM_10006detail10radix_sort29DeviceRadixSortOnesweepKernelINS1_5radix10policy_hubIfNS0_8NullTypeEyE10Policy1000ELNS0_9SortOrderE0EfS6_yiiNS1_21identity_decomposer_tEEEvPT5_SC_PT3_PKSD_PT1_PKSH_PT2_PKSL_T4_iiT6_,"aw",@nobits
	.sectionflags	@""
	.align	16
.nv.shared._ZN3cub18CUB_300001_SM_10006detail10radix_sort29DeviceRadixSortOnesweepKernelINS1_5radix10policy_hubIfNS0_8NullTypeEyE10Policy1000ELNS0_9SortOrderE0EfS6_yiiNS1_21identity_decomposer_tEEEvPT5_SC_PT3_PKSD_PT1_PKSH_PT2_PKSL_T4_iiT6_:
	.zero		30720


//--------------------- .nv.shared.reserved.0     --------------------------
	.section	.nv.shared.reserved.0,"aw",@nobits
	.weak		__nv_reservedSMEM_offset_0_alias
	.size		__nv_reservedSMEM_offset_0_alias, 0, 64
	.other		__nv_reservedSMEM_offset_0_alias,@"STO_CUDA_RESERVED_SHARED STV_DEFAULT"
__nv_reservedSMEM_offset_0_alias:
	.zero		0
	.zero		64


//--------------------- .nv.global                --------------------------
	.section	.nv.global,"aw",@nobits
.nv.global:
	.type		_ZN34_INTERNAL_172b26db_4_k_cu_18c685456thrust24THRUST_300001_SM_1000_NS12placeholders2_8E,@object
	.size		_ZN34_INTERNAL_172b26db_4_k_cu_18c685456thrust24THRUST_300001_SM_1000_NS12placeholders2_8E,(_ZN34_INTERNAL_172b26db_4_k_cu_18c685454cuda3std3__436_GLOBAL__N__172b26db_4_k_cu_18c685456ignoreE - _ZN34_INTERNAL_172b26db_4_k_cu_18c685456thrust24THRUST_300001_SM_1000_NS12placeholders2_8E)
_ZN34_INTERNAL_172b26db_4_k_cu_18c685456thrust24THRUST_300001_SM_1000_NS12placeholders2_8E:
	.zero		1
	.type		_ZN34_INTERNAL_172b26db_4_k_cu_18c685454cuda3std3__436_GLOBAL__N__172b26db_4_k_cu_18c685456ignoreE,@object
	.size		_ZN34_INTERNAL_172b26db_4_k_cu_18c685454cuda3std3__436_GLOBAL__N__172b26db_4_k_cu_18c685456ignoreE,(_ZN34_INTERNAL_172b26db_4_k_cu_18c685454cuda3std6ranges3__45__cpo4dataE - _ZN34_INTERNAL_172b26db_4_k_cu_18c685454cuda3std3__436_GLOBAL__N__172b26db_4_k_cu_18c685456ignoreE)
_ZN34_INTERNAL_172b26db_4_k_cu_18c685454cuda3std3__436_GLOBAL__N__172b26db_4_k_cu_18c685456ignoreE:
	.zero		1
	.type		_ZN34_INTERNAL_172b26db_4_k_cu_18c685454cuda3std6ranges3__45__cpo4dataE,@object
	.size		_ZN34_INTERNAL_172b26db_4_k_cu_18c685454cuda3std6ranges3__45__cpo4dataE,(_ZN34_INTERNAL_172b26db_4_k_cu_18c685456thrust24THRUST_300001_SM_1000_NS6system3cpp3parE - _ZN34_INTERNAL_172b26db_4_k_cu_18c685454cuda3std6ranges3__45__cpo4dataE)
_ZN34_INTERNAL_172b26db_4_k_cu_18c685454cuda3std6ranges3__45__cpo4dataE:
	.zero		1
	.type		_ZN34_INTERNAL_172b26db_4_k_cu_18c685456thrust24THRUST_300001_SM_1000_NS6system3cpp3parE,@object
	.size		_ZN34_INTERNAL_172b26db_4_k_cu_18c685456thrust24THRUST_300001_SM_1000_NS6system3cpp3parE,(_ZN34_INTERNAL_172b26db_4_k_cu_18c685454cuda3std3__45__cpo5beginE - _ZN34_INTERNAL_172b26db_4_k_cu_18c685456thrust24THRUST_300001_SM_1000_NS6system3cpp3parE)
_ZN34_INTERNAL_172b26db_4_k_cu_18c685456thrust24THRUST_300001_SM_1000_NS6system3cpp3parE:
	.zero		1
	.type		_ZN34_INTERNAL_172b26db_4_k_cu_18c685454cuda3std3__45__cpo5beginE,@object
	.size		_ZN34_INTERNAL_172b26db_4_k_cu_18c685454cuda3std3__45__cpo5beginE,(_ZN34_INTERNAL_172b26db_4_k_cu_18c685454cuda3std6ranges3__45__cpo5beginE - _ZN34_INTERNAL_172b26db_4_k_cu_18c685454cuda3std3__45__cpo5beginE)
_ZN34_INTERNAL_172b26db_4_k_cu_18c685454cuda3std3__45__cpo5beginE:
	.zero		1
	.type		_ZN34_INTERNAL_172b26db_4_k_cu_18c685454cuda3std6ranges3__45__cpo5beginE,@object
	.size		_ZN34_INTERNAL_172b26db_4_k_cu_18c685454cuda3std6ranges3__45__cpo5beginE,(_ZN34_INTERNAL_172b26db_4_k_cu_18c685456thrust24THRUST_300001_SM_1000_NS6deviceE - _ZN34_INTERNAL_172b26db_4_k_cu_18c685454cuda3std6ranges3__45__cpo5beginE)
_ZN34_INTERNAL_172b26db_4_k_cu_18c685454cuda3std6ranges3__45__cpo5beginE:
	.zero		1
	.type		_ZN34_INTERNAL_172b26db_4_k_cu_18c685456thrust24THRUST_300001_SM_1000_NS6deviceE,@object
	.size		_ZN34_INTERNAL_172b26db_4_k_cu_18c685456thrust24THRUST_300001_SM_1000_NS6deviceE,(_ZN34_INTERNAL_172b26db_4_k_cu_18c685454cuda3std3__47nulloptE - _ZN34_INTERNAL_172b26db_4_k_cu_18c685456thrust24THRUST_300001_SM_1000_NS6deviceE)
_ZN34_INTERNAL_172b26db_4_k_cu_18c685456thrust24THRUST_300001_SM_1000_NS6deviceE:
	.zero		1
	.type		_ZN34_INTERNAL_172b26db_4_k_cu_18c685454cuda3std3__47nulloptE,@object
	.size		_ZN34_INTERNAL_172b26db_4_k_cu_18c685454cuda3std3__47nulloptE,(_ZN34_INTERNAL_172b26db_4_k_cu_18c685454cuda3std6ranges3__45__cpo8distanceE - _ZN34_INTERNAL_172b26db_4_k_cu_18c685454cuda3std3__47nulloptE)
_ZN34_INTERNAL_172b26db_4_k_cu_18c685454cuda3std3__47nulloptE:
	.zero		1
	.type		_ZN34_INTERNAL_172b26db_4_k_cu_18c685454cuda3std6ranges3__45__cpo8distanceE,@object
	.size		_ZN34_INTERNAL_172b26db_4_k_cu_18c685454cuda3std6ranges3__45__cpo8distanceE,(_ZN34_INTERNAL_172b26db_4_k_cu_18c685456thrust24THRUST_300001_SM_1000_NS12placeholders2_4E - _ZN34_INTERNAL_172b26db_4_k_cu_18c685454cuda3std6ranges3__45__cpo8distanceE)
_ZN34_INTERNAL_172b26db_4_k_cu_18c685454cuda3std6ranges3__45__cpo8distanceE:
	.zero		1
	.type		_ZN34_INTERNAL_172b26db_4_k_cu_18c685456thrust24THRUST_300001_SM_1000_NS12placeholders2_4E,@object
	.size		_ZN34_INTERNAL_172b26db_4_k_cu_18c685456thrust24THRUST_300001_SM_1000_NS12placeholders2_4E,(_ZN34_INTERNAL_172b26db_4_k_cu_18c685454cuda3std3__45__cpo6rbeginE - _ZN34_INTERNAL_172b26db_4_k_cu_18c685456thrust24THRUST_300001_SM_1000_NS12placeholders2_4E)
_ZN34_INTERNAL_172b26db_4_k_cu_18c685456thrust24THRUST_300001_SM_1000_NS12placeholders2_4E:
	.zero		1
	.type		_ZN34_INTERNAL_172b26db_4_k_cu_18c685454cuda3std3__45__cpo6rbeginE,@object
	.size		_ZN34_INTERNAL_172b26db_4_k_cu_18c685454cuda3std3__45__cpo6rbeginE,(_ZN34_INTERNAL_172b26db_4_k_cu_18c685454cuda3std6ranges3__45__cpo7advanceE - _ZN34_INTERNAL_172b26db_4_k_cu_18c685454cuda3std3__45__cpo6rbeginE)
_ZN34_INTERNAL_172b26db_4_k_cu_18c685454cuda3std3__45__cpo6rbeginE:
	.zero		1
	.type		_ZN34_INTERNAL_172b26db_4_k_cu_18c685454cuda3std6ranges3__45__cpo7advanceE,@object
	.size		_ZN34_INTERNAL_172b26db_4_k_cu_18c685454cuda3std6ranges3__45__cpo7advanceE,(_ZN34_INTERNAL_172b26db_4_k_cu_18c685456thrust24THRUST_300001_SM_1000_NS12placeholders3_10E - _ZN34_INTERNAL_172b26db_4_k_cu_18c685454cuda3std6ranges3__45__cpo7advanceE)
_ZN34_INTERNAL_172b26db_4_k_cu_18c685454cuda3std6ranges3__45__cpo7advanceE:
	.zero		1
	.type		_ZN34_INTERNAL_172b26db_4_k_cu_18c685456thrust24THRUST_300001_SM_1000_NS12placeholders3_10E,@object
	.size		_ZN34_INTERNAL_172b26db_4_k_cu_18c685456thrust24THRUST_300001_SM_1000_NS12placeholders3_10E,(_ZN34_INTERNAL_172b26db_4_k_cu_18c685454cuda3std3__48in_placeE - _ZN34_INTERNAL_172b26db_4_k_cu_18c685456thrust24THRUST_300001_SM_1000_NS12placeholders3_10E)
_ZN34_INTERNAL_172b26db_4_k_cu_18c685456thrust24THRUST_300001_SM_1000_NS12placeholders3_10E:
	.zero		1
	.type		_ZN34_INTERNAL_172b26db_4_k_cu_18c685454cuda3std3__48in_placeE,@object
	.size		_ZN34_INTERNAL_172b26db_4_k_cu_18c685454cuda3std3__48in_placeE,(_ZN34_INTERNAL_172b26db_4_k_cu_18c685454cuda3std6ranges3__45__cpo4sizeE - _ZN34_INTERNAL_172b26db_4_k_cu_18c685454cuda3std3__48in_placeE)
_ZN34_INTERNAL_172b26db_4_k_cu_18c685454cuda3std3__48in_placeE:
	.zero		1
	.type		_ZN34_INTERNAL_172b26db_4_k_cu_18c685454cuda3std6ranges3__45__cpo4sizeE,@object
	.size		_ZN34_INTERNAL_172b26db_4_k_cu_18c685454cuda3std6ranges3__45__cpo4sizeE,(_ZN34_INTERNAL_172b26db_4_k_cu_18c685456thrust24THRUST_300001_SM_1000_NS12placeholders2_2E - _ZN34_INTERNAL_172b26db_4_k_cu_18c685454cuda3std6ranges3__45__cpo4sizeE)
_ZN34_INTERNAL_172b26db_4_k_cu_18c685454cuda3std6ranges3__45__cpo4sizeE:
	.zero		1
	.type		_ZN34_INTERNAL_172b26db_4_k_cu_18c685456thrust24THRUST_300001_SM_1000_NS12placeholders2_2E,@object
	.size		_ZN34_INTERNAL_172b26db_4_k_cu_18c685456thrust24THRUST_300001_SM_1000_NS12placeholders2_2E,(_ZN34_INTERNAL_172b26db_4_k_cu_18c685454cuda3std3__45__cpo6cbeginE - _ZN34_INTERNAL_172b26db_4_k_cu_18c685456thrust24THRUST_300001_SM_1000_NS12placeholders2_2E)
_ZN34_INTERNAL_172b26db_4_k_cu_18c685456thrust24THRUST_300001_SM_1000_NS12placeholders2_2E:
	.zero		1
	.type		_ZN34_INTERNAL_172b26db_4_k_cu_18c685454cuda3std3__45__cpo6cbeginE,@object
	.size		_ZN34_INTERNAL_172b26db_4_k_cu_18c685454cuda3std3__45__cpo6cbeginE,(_ZN34_INTERNAL_172b26db_4_k_cu_18c685454cuda3std6ranges3__45__cpo6cbeginE - _ZN34_INTERNAL_172b26db_4_k_cu_18c685454cuda3std3__45__cpo6cbeginE)
_ZN34_INTERNAL_172b26db_4_k_cu_18c685454cuda3std3__45__cpo6cbeginE:
	.zero		1
	.type		_ZN34_INTERNAL_172b26db_4_k_cu_18c685454cuda3std6ranges3__45__cpo6cbeginE,@object
	.size		_ZN34_INTERNAL_172b26db_4_k_cu_18c685454cuda3std6ranges3__45__cpo6cbeginE,(_ZN34_INTERNAL_172b26db_4_k_cu_18c685456thrust24THRUST_300001_SM_1000_NS12placeholders2_6E - _ZN34_INTERNAL_172b26db_4_k_cu_18c685454cuda3std6ranges3__45__cpo6cbeginE)
_ZN34_INTERNAL_172b26db_4_k_cu_18c685454cuda3std6ranges3__45__cpo6cbeginE:
	.zero		1
	.type		_ZN34_INTERNAL_172b26db_4_k_cu_18c685456thrust24THRUST_300001_SM_1000_NS12placeholders2_6E,@object
	.size		_ZN34_INTERNAL_172b26db_4_k_cu_18c685456thrust24THRUST_300001_SM_1000_NS12placeholders2_6E,(_ZN34_INTERNAL_172b26db_4_k_cu_18c685454cuda3std3__45__cpo7crbeginE - _ZN34_INTERNAL_172b26db_4_k_cu_18c685456thrust24THRUST_300001_SM_1000_NS12placeholders2_6E)
_ZN34_INTERNAL_172b26db_4_k_cu_18c685456thrust24THRUST_300001_SM_1000_NS12placeholders2_6E:
	.zero		1
	.type		_ZN34_INTERNAL_172b26db_4_k_cu_18c685454cuda3std3__45__cpo7crbeginE,@object
	.size		_ZN34_INTERNAL_172b26db_4_k_cu_18c685454cuda3std3__45__cpo7crbeginE,(_ZN34_INTERNAL_172b26db_4_k_cu_18c685454cuda3std6ranges3__45__cpo4nextE - _ZN34_INTERNAL_172b26db_4_k_cu_18c685454cuda3std3__45__cpo7crbeginE)
_ZN34_INTERNAL_172b26db_4_k_cu_18c685454cuda3std3__45__cpo7crbeginE:
	.zero		1
	.type		_ZN34_INTERNAL_172b26db_4_k_cu_18c685454cuda3std6ranges3__45__cpo4nextE,@object
	.size		_ZN34_INTERNAL_172b26db_4_k_cu_18c685454cuda3std6ranges3__45__cpo4nextE,(_ZN34_INTERNAL_172b26db_4_k_cu_18c685454cuda3std6ranges3__45__cpo4swapE - _ZN34_INTERNAL_172b26db_4_k_cu_18c685454cuda3std6ranges3__45__cpo4nextE)
_ZN34_INTERNAL_172b26db_4_k_cu_18c685454cuda3std6ranges3__45__cpo4nextE:
	.zero		1
	.type		_ZN34_INTERNAL_172b26db_4_k_cu_18c685454cuda3std6ranges3__45__cpo4swapE,@object
	.size		_ZN34_INTERNAL_172b26db_4_k_cu_18c685454cuda3std6ranges3__45__cpo4swapE,(_ZN34_INTERNAL_172b26db_4_k_cu_18c685456thrust24THRUST_300001_SM_1000_NS8cuda_cub10par_nosyncE - _ZN34_INTERNAL_172b26db_4_k_cu_18c685454cuda3std6ranges3__45__cpo4swapE)
_ZN34_INTERNAL_172b26db_4_k_cu_18c685454cuda3std6ranges3__45__cpo4swapE:
	.zero		1
	.type		_ZN34_INTERNAL_172b26db_4_k_cu_18c685456thrust24THRUST_300001_SM_1000_NS8cuda_cub10par_nosyncE,@object
	.size		_ZN34_INTERNAL_172b26db_4_k_cu_18c685456thrust24THRUST_300001_SM_1000_NS8cuda_cub10par_nosyncE,(_ZN34_INTERNAL_172b26db_4_k_cu_18c685456thrust24THRUST_300001_SM_1000_NS3seqE - _ZN34_INTERNAL_172b26db_4_k_cu_18c685456thrust24THRUST_300001_SM_1000_NS8cuda_cub10par_nosyncE)
_ZN34_INTERNAL_172b26db_4_k_cu_18c685456thrust24THRUST_300001_SM_1000_NS8cuda_cub10par_nosyncE:
	.zero		1
	.type		_ZN34_INTERNAL_172b26db_4_k_cu_18c685456thrust24THRUST_300001_SM_1000_NS3seqE,@object
	.size		_ZN34_INTERNAL_172b26db_4_k_cu_18c685456thrust24THRUST_300001_SM_1000_NS3seqE,(_ZN34_INTERNAL_172b26db_4_k_cu_18c685454cuda3std3__420unreachable_sentinelE - _ZN34_INTERNAL_172b26db_4_k_cu_18c685456thrust24THRUST_300001_SM_1000_NS3seqE)
_ZN34_INTERNAL_172b26db_4_k_cu_18c685456thrust24THRUST_300001_SM_1000_NS3seqE:
	.zero		1
	.type		_ZN34_INTERNAL_172b26db_4_k_cu_18c685454cuda3std3__420unreachable_sentinelE,@object
	.size		_ZN34_INTERNAL_172b26db_4_k_cu_18c685454cuda3std3__420unreachable_sentinelE,(_ZN34_INTERNAL_172b26db_4_k_cu_18c685454cuda3std6ranges3__45__cpo5ssizeE - _ZN34_INTERNAL_172b26db_4_k_cu_18c685454cuda3std3__420unreachable_sentinelE)
_ZN34_INTERNAL_172b26db_4_k_cu_18c685454cuda3std3__420unreachable_sentinelE:
	.zero		1
	.type		_ZN34_INTERNAL_172b26db_4_k_cu_18c685454cuda3std6ranges3__45__cpo5ssizeE,@object
	.size		_ZN34_INTERNAL_172b26db_4_k_cu_18c685454cuda3std6ranges3__45__cpo5ssizeE,(_ZN34_INTERNAL_172b26db_4_k_cu_18c685456thrust24THRUST_300001_SM_1000_NS12placeholders2_3E - _ZN34_INTERNAL_172b26db_4_k_cu_18c685454cuda3std6ranges3__45__cpo5ssizeE)
_ZN34_INTERNAL_172b26db_4_k_cu_18c685454cuda3std6ranges3__45__cpo5ssizeE:
	.zero		1
	.type		_ZN34_INTERNAL_172b26db_4_k_cu_18c685456thrust24THRUST_300001_SM_1000_NS12placeholders2_3E,@object
	.size		_ZN34_INTERNAL_172b26db_4_k_cu_18c685456thrust24THRUST_300001_SM_1000_NS12placeholders2_3E,(_ZN34_INTERNAL_172b26db_4_k_cu_18c685454cuda3std3__45__cpo4cendE - _ZN34_INTERNAL_172b26db_4_k_cu_18c685456thrust24THRUST_300001_SM_1000_NS12placeholders2_3E)
_ZN34_INTERNAL_172b26db_4_k_cu_18c685456thrust24THRUST_300001_SM_1000_NS12placeholders2_3E:
	.zero		1
	.type		_ZN34_INTERNAL_172b26db_4_k_cu_18c685454cuda3std3__45__cpo4cendE,@object
	.size		_ZN34_INTERNAL_172b26db_4_k_cu_18c685454cuda3std3__45__cpo4cendE,(_ZN34_INTERNAL_172b26db_4_k_cu_18c685454cuda3std6ranges3__45__cpo4cendE - _ZN34_INTERNAL_172b26db_4_k_cu_18c685454cuda3std3__45__cpo4cendE)
_ZN34_INTERNAL_172b26db_4_k_cu_18c685454cuda3std3__45__cpo4cendE:
	.zero		1
	.type		_ZN34_INTERNAL_172b26db_4_k_cu_18c685454cuda3std6ranges3__45__cpo4cendE,@object
	.size		_ZN34_INTERNAL_172b26db_4_k_cu_18c685454cuda3std6ranges3__45__cpo4cendE,(_ZN34_INTERNAL_172b26db_4_k_cu_18c685456thrust24THRUST_300001_SM_1000_NS12placeholders2_7E - _ZN34_INTERNAL_172b26db_4_k_cu_18c685454cuda3std6ranges3__45__cpo4cendE)
_ZN34_INTERNAL_172b26db_4_k_cu_18c685454cuda3std6ranges3__45__cpo4cendE:
	.zero		1
	.type		_ZN34_INTERNAL_172b26db_4_k_cu_18c685456thrust24THRUST_300001_SM_1000_NS12placeholders2_7E,@object
	.size		_ZN34_INTERNAL_172b26db_4_k_cu_18c685456thrust24THRUST_300001_SM_1000_NS12placeholders2_7E,(_ZN34_INTERNAL_172b26db_4_k_cu_18c685454cuda3std3__45__cpo5crendE - _ZN34_INTERNAL_172b26db_4_k_cu_18c685456thrust24THRUST_300001_SM_1000_NS12placeholders2_7E)
_ZN34_INTERNAL_172b26db_4_k_cu_18c685456thrust24THRUST_300001_SM_1000_NS12placeholders2_7E:
	.zero		1
	.type		_ZN34_INTERNAL_172b26db_4_k_cu_18c685454cuda3std3__45__cpo5crendE,@object
	.size		_ZN34_INTERNAL_172b26db_4_k_cu_18c685454cuda3std3__45__cpo5crendE,(_ZN34_INTERNAL_172b26db_4_k_cu_18c685454cuda3std6ranges3__45__cpo4prevE - _ZN34_INTERNAL_172b26db_4_k_cu_18c685454cuda3std3__45__cpo5crendE)
_ZN34_INTERNAL_172b26db_4_k_cu_18c685454cuda3std3__45__cpo5crendE:
	.zero		1
	.type		_ZN34_INTERNAL_172b26db_4_k_cu_18c685454cuda3std6ranges3__45__cpo4prevE,@object
	.size		_ZN34_INTERNAL_172b26db_4_k_cu_18c685454cuda3std6ranges3__45__cpo4prevE,(_ZN34_INTERNAL_172b26db_4_k_cu_18c685454cuda3std6ranges3__45__cpo9iter_moveE - _ZN34_INTERNAL_172b26db_4_k_cu_18c685454cuda3std6ranges3__45__cpo4prevE)
_ZN34_INTERNAL_172b26db_4_k_cu_18c685454cuda3std6ranges3__45__cpo4prevE:
	.zero		1
	.type		_ZN34_INTERNAL_172b26db_4_k_cu_18c685454cuda3std6ranges3__45__cpo9iter_moveE,@object
	.size		_ZN34_INTERNAL_172b26db_4_k_cu_18c685454cuda3std6ranges3__45__cpo9iter_moveE,(_ZN34_INTERNAL_172b26db_4_k_cu_18c685456thrust24THRUST_300001_SM_1000_NS6system6detail10sequential3seqE - _ZN34_INTERNAL_172b26db_4_k_cu_18c685454cuda3std6ranges3__45__cpo9iter_moveE)
_ZN34_INTERNAL_172b26db_4_k_cu_18c685454cuda3std6ranges3__45__cpo9iter_moveE:
	.zero		1
	.type		_ZN34_INTERNAL_172b26db_4_k_cu_18c685456thrust24THRUST_300001_SM_1000_NS6system6detail10sequential3seqE,@object
	.size		_ZN34_INTERNAL_172b26db_4_k_cu_18c685456thrust24THRUST_300001_SM_1000_NS6system6detail10sequential3seqE,(_ZN34_INTERNAL_172b26db_4_k_cu_18c685456thrust24THRUST_300001_SM_1000_NS12placeholders2_9E - _ZN34_INTERNAL_172b26db_4_k_cu_18c685456thrust24THRUST_300001_SM_1000_NS6system6detail10sequential3seqE)
_ZN34_INTERNAL_172b26db_4_k_cu_18c685456thrust24THRUST_300001_SM_1000_NS6system6detail10sequential3seqE:
	.zero		1
	.type		_ZN34_INTERNAL_172b26db_4_k_cu_18c685456thrust24THRUST_300001_SM_1000_NS12placeholders2_9E,@object
	.size		_ZN34_INTERNAL_172b26db_4_k_cu_18c685456thrust24THRUST_300001_SM_1000_NS12placeholders2_9E,(_ZN34_INTERNAL_172b26db_4_k_cu_18c685454cuda3std3__419piecewise_constructE - _ZN34_INTERNAL_172b26db_4_k_cu_18c685456thrust24THRUST_300001_SM_1000_NS12placeholders2_9E)
_ZN34_INTERNAL_172b26db_4_k_cu_18c685456thrust24THRUST_300001_SM_1000_NS12placeholders2_9E:
	.zero		1
	.type		_ZN34_INTERNAL_172b26db_4_k_cu_18c685454cuda3std3__419piecewise_constructE,@object
	.size		_ZN34_INTERNAL_172b26db_4_k_cu_18c685454cuda3std3__419piecewise_constructE,(_ZN34_INTERNAL_172b26db_4_k_cu_18c685454cuda3std6ranges3__45__cpo5cdataE - _ZN34_INTERNAL_172b26db_4_k_cu_18c685454cuda3std3__419piecewise_constructE)
_ZN34_INTERNAL_172b26db_4_k_cu_18c685454cuda3std3__419piecewise_constructE:
	.zero		1
	.type		_ZN34_INTERNAL_172b26db_4_k_cu_18c685454cuda3std6ranges3__45__cpo5cdataE,@object
	.size		_ZN34_INTERNAL_172b26db_4_k_cu_18c685454cuda3std6ranges3__45__cpo5cdataE,(_ZN34_INTERNAL_172b26db_4_k_cu_18c685456thrust24THRUST_300001_SM_1000_NS12placeholders2_1E - _ZN34_INTERNAL_172b26db_4_k_cu_18c685454cuda3std6ranges3__45__cpo5cdataE)
_ZN34_INTERNAL_172b26db_4_k_cu_18c685454cuda3std6ranges3__45__cpo5cdataE:
	.zero		1
	.type		_ZN34_INTERNAL_172b26db_4_k_cu_18c685456thrust24THRUST_300001_SM_1000_NS12placeholders2_1E,@object
	.size		_ZN34_INTERNAL_172b26db_4_k_cu_18c685456thrust24THRUST_300001_SM_1000_NS12placeholders2_1E,(_ZN34_INTERNAL_172b26db_4_k_cu_18c685454cuda3std3__45__cpo3endE - _ZN34_INTERNAL_172b26db_4_k_cu_18c685456thrust24THRUST_300001_SM_1000_NS12placeholders2_1E)
_ZN34_INTERNAL_172b26db_4_k_cu_18c685456thrust24THRUST_300001_SM_1000_NS12placeholders2_1E:
	.zero		1
	.type		_ZN34_INTERNAL_172b26db_4_k_cu_18c685454cuda3std3__45__cpo3endE,@object
	.size		_ZN34_INTERNAL_172b26db_4_k_cu_18c685454cuda3std3__45__cpo3endE,(_ZN34_INTERNAL_172b26db_4_k_cu_18c685454cuda3std6ranges3__45__cpo3endE - _ZN34_INTERNAL_172b26db_4_k_cu_18c685454cuda3std3__45__cpo3endE)
_ZN34_INTERNAL_172b26db_4_k_cu_18c685454cuda3std3__45__cpo3endE:
	.zero		1
	.type		_ZN34_INTERNAL_172b26db_4_k_cu_18c685454cuda3std6ranges3__45__cpo3endE,@object
	.size		_ZN34_INTERNAL_172b26db_4_k_cu_18c685454cuda3std6ranges3__45__cpo3endE,(_ZN34_INTERNAL_172b26db_4_k_cu_18c685456thrust24THRUST_300001_SM_1000_NS12placeholders2_5E - _ZN34_INTERNAL_172b26db_4_k_cu_18c685454cuda3std6ranges3__45__cpo3endE)
_ZN34_INTERNAL_172b26db_4_k_cu_18c685454cuda3std6ranges3__45__cpo3endE:
	.zero		1
	.type		_ZN34_INTERNAL_172b26db_4_k_cu_18c685456thrust24THRUST_300001_SM_1000_NS12placeholders2_5E,@object
	.size		_ZN34_INTERNAL_172b26db_4_k_cu_18c685456thrust24THRUST_300001_SM_1000_NS12placeholders2_5E,(_ZN34_INTERNAL_172b26db_4_k_cu_18c685454cuda3std3__45__cpo4rendE - _ZN34_INTERNAL_172b26db_4_k_cu_18c685456thrust24THRUST_300001_SM_1000_NS12placeholders2_5E)
_ZN34_INTERNAL_172b26db_4_k_cu_18c685456thrust24THRUST_300001_SM_1000_NS12placeholders2_5E:
	.zero		1
	.type		_ZN34_INTERNAL_172b26db_4_k_cu_18c685454cuda3std3__45__cpo4rendE,@object
	.size		_ZN34_INTERNAL_172b26db_4_k_cu_18c685454cuda3std3__45__cpo4rendE,(_ZN34_INTERNAL_172b26db_4_k_cu_18c685454cuda3std6ranges3__45__cpo9iter_swapE - _ZN34_INTERNAL_172b26db_4_k_cu_18c685454cuda3std3__45__cpo4rendE)
_ZN34_INTERNAL_172b26db_4_k_cu_18c685454cuda3std3__45__cpo4rendE:
	.zero		1
	.type		_ZN34_INTERNAL_172b26db_4_k_cu_18c685454cuda3std6ranges3__45__cpo9iter_swapE,@object
	.size		_ZN34_INTERNAL_172b26db_4_k_cu_18c685454cuda3std6ranges3__45__cpo9iter_swapE,(_ZN34_INTERNAL_172b26db_4_k_cu_18c685454cuda3std3__48unexpectE - _ZN34_INTERNAL_172b26db_4_k_cu_18c685454cuda3std6ranges3__45__cpo9iter_swapE)
_ZN34_INTERNAL_172b26db_4_k_cu_18c685454cuda3std6ranges3__45__cpo9iter_swapE:
	.zero		1
	.type		_ZN34_INTERNAL_172b26db_4_k_cu_18c685454cuda3std3__48unexpectE,@object
	.size		_ZN34_INTERNAL_172b26db_4_k_cu_18c685454cuda3std3__48unexpectE,(_ZN34_INTERNAL_172b26db_4_k_cu_18c685456thrust24THRUST_300001_SM_1000_NS8cuda_cub3parE - _ZN34_INTERNAL_172b26db_4_k_cu_18c685454cuda3std3__48unexpectE)
_ZN34_INTERNAL_172b26db_4_k_cu_18c685454cuda3std3__48unexpectE:
	.zero		1
	.type		_ZN34_INTERNAL_172b26db_4_k_cu_18c685456thrust24THRUST_300001_SM_1000_NS8cuda_cub3parE,@object
	.size		_ZN34_INTERNAL_172b26db_4_k_cu_18c685456thrust24THRUST_300001_SM_1000_NS8cuda_cub3parE,(.L_29 - _ZN34_INTERNAL_172b26db_4_k_cu_18c685456thrust24THRUST_300001_SM_1000_NS8cuda_cub3parE)
_ZN34_INTERNAL_172b26db_4_k_cu_18c685456thrust24THRUST_300001_SM_1000_NS8cuda_cub3parE:
	.zero		1
.L_29:


//--------------------- .nv.shared._ZN3cub18CUB_300001_SM_10006detail10radix_sort33DeviceRadixSortExclusiveSumKernelINS1_5radix10policy_hubIfNS0_8NullTypeEyE10Policy1000EyEEvPT0_ --------------------------
	.section	.nv.shared._ZN3cub18CUB_300001_SM_10006detail10radix_sort33DeviceRadixSortExclusiveSumKernelINS1_5radix10policy_hubIfNS0_8NullTypeEyE10Policy1000EyEEvPT0_,"aw",@nobits
	.sectionflags	@""
	.align	16
.nv.shared._ZN3cub18CUB_300001_SM_10006detail10radix_sort33DeviceRadixSortExclusiveSumKernelINS1_5radix10policy_hubIfNS0_8NullTypeEyE10Policy1000EyEEvPT0_:
	.zero		3360


//--------------------- .nv.shared._ZN3cub18CUB_300001_SM_10006detail10radix_sort30DeviceRadixSortHistogramKernelINS1_5radix10policy_hubIfNS0_8NullTypeEyE10Policy1000ELNS0_9SortOrderE0EfyNS1_21identity_decomposer_tEEEvPT2_PKT1_SB_iiT3_ --------------------------
	.section	.nv.shared._ZN3cub18CUB_300001_SM_10006detail10radix_sort30DeviceRadixSortHistogramKernelINS1_5radix10policy_hubIfNS0_8NullTypeEyE10Policy1000ELNS0_9SortOrderE0EfyNS1_21identity_decomposer_tEEEvPT2_PKT1_SB_iiT3_,"aw",@nobits
	.sectionflags	@""
	.align	4
.nv.shared._ZN3cub18CUB_300001_SM_10006detail10radix_sort30DeviceRadixSortHistogramKernelINS1_5radix10policy_hubIfNS0_8NullTypeEyE10Policy1000ELNS0_9SortOrderE0EfyNS1_21identity_decomposer_tEEEvPT2_PKT1_SB_iiT3_:
	.zero		5120


//--------------------- .nv.shared._ZN3cub18CUB_300001_SM_10006detail10radix_sort31DeviceRadixSortSingleTileKernelINS1_5radix10policy_hubIfNS0_8NullTypeEyE10Policy1000ELNS0_9SortOrderE0EfS6_yNS1_21identity_decomposer_tEEEvPKT1_PSB_PKT2_PSF_T3_iiT4_ --------------------------
	.section	.nv.shared._ZN3cub18CUB_300001_SM_10006detail10radix_sort31DeviceRadixSortSingleTileKernelINS1_5radix10policy_hubIfNS0_8NullTypeEyE10Policy1000ELNS0_9SortOrderE0EfS6_yNS1_21identity_decomposer_tEEEvPKT1_PSB_PKT2_PSF_T3_iiT4_,"aw",@nobits
	.sectionflags	@""
	.align	16
.nv.shared._ZN3cub18CUB_300001_SM_10006detail10radix_sort31DeviceRadixSortSingleTileKernelINS1_5radix10policy_hubIfNS0_8NullTypeEyE10Policy1000ELNS0_9SortOrderE0EfS6_yNS1_21identity_decomposer_tEEEvPKT1_PSB_PKT2_PSF_T3_iiT4_:
	.zero		34880


//--------------------- .nv.constant0._ZN3cub18CUB_300001_SM_10006detail10radix_sort29DeviceRadixSortOnesweepKernelINS1_5radix10policy_hubIfNS0_8NullTypeEyE10Policy1000ELNS0_9SortOrderE0EfS6_yiiNS1_21identity_decomposer_tEEEvPT5_SC_PT3_PKSD_PT1_PKSH_PT2_PKSL_T4_iiT6_ --------------------------
	.section	.nv.constant0._ZN3cub18CUB_300001_SM_10006detail10radix_sort29DeviceRadixSortOnesweepKernelINS1_5radix10policy_hubIfNS0_8NullTypeEyE10Policy1000ELNS0_9SortOrderE0EfS6_yiiNS1_21identity_decomposer_tEEEvPT5_SC_PT3_PKSD_PT1_PKSH_PT2_PKSL_T4_iiT6_,"a",@progbits
	.sectionflags	@""
	.align	4
.nv.constant0._ZN3cub18CUB_300001_SM_10006detail10radix_sort29DeviceRadixSortOnesweepKernelINS1_5radix10policy_hubIfNS0_8NullTypeEyE10Policy1000ELNS0_9SortOrderE0EfS6_yiiNS1_21identity_decomposer_tEEEvPT5_SC_PT3_PKSD_PT1_PKSH_PT2_PKSL_T4_iiT6_:
	.zero		973


//--------------------- .nv.constant0._ZN3cub18CUB_300001_SM_10006detail10radix_sort33DeviceRadixSortExclusiveSumKernelINS1_5radix10policy_hubIfNS0_8NullTypeEyE10Policy1000EyEEvPT0_ --------------------------
	.section	.nv.constant0._ZN3cub18CUB_300001_SM_10006detail10radix_sort33DeviceRadixSortExclusiveSumKernelINS1_5radix10policy_hubIfNS0_8NullTypeEyE10Policy1000EyEEvPT0_,"a",@progbits
	.sectionflags	@""
	.align	4
.nv.constant0._ZN3cub18CUB_300001_SM_10006detail10radix_sort33DeviceRadixSortExclusiveSumKernelINS1_5radix10policy_hubIfNS0_8NullTypeEyE10Policy1000EyEEvPT0_:
	.zero		904


//--------------------- .nv.constant0._ZN3cub18CUB_300001_SM_10006detail10radix_sort30DeviceRadixSortHistogramKernelINS1_5radix10policy_hubIfNS0_8NullTypeEyE10Policy1000ELNS0_9SortOrderE0EfyNS1_21identity_decomposer_tEEEvPT2_PKT1_SB_iiT3_ --------------------------
	.section	.nv.constant0._ZN3cub18CUB_300001_SM_10006detail10radix_sort30DeviceRadixSortHistogramKernelINS1_5radix10policy_hubIfNS0_8NullTypeEyE10Policy1000ELNS0_9SortOrderE0EfyNS1_21identity_decomposer_tEEEvPT2_PKT1_SB_iiT3_,"a",@progbits
	.sectionflags	@""
	.align	4
.nv.constant0._ZN3cub18CUB_300001_SM_10006detail10radix_sort30DeviceRadixSortHistogramKernelINS1_5radix10policy_hubIfNS0_8NullTypeEyE10Policy1000ELNS0_9SortOrderE0EfyNS1_21identity_decomposer_tEEEvPT2_PKT1_SB_iiT3_:
	.zero		929


//--------------------- .nv.constant0._ZN3cub18CUB_300001_SM_10006detail10radix_sort31DeviceRadixSortSingleTileKernelINS1_5radix10policy_hubIfNS0_8NullTypeEyE10Policy1000ELNS0_9SortOrderE0EfS6_yNS1_21identity_decomposer_tEEEvPKT1_PSB_PKT2_PSF_T3_iiT4_ --------------------------
	.section	.nv.constant0._ZN3cub18CUB_300001_SM_10006detail10radix_sort31DeviceRadixSortSingleTileKernelINS1_5radix10policy_hubIfNS0_8NullTypeEyE10Policy1000ELNS0_9SortOrderE0EfS6_yNS1_21identity_decomposer_tEEEvPKT1_PSB_PKT2_PSF_T3_iiT4_,"a",@progbits
	.sectionflags	@""
	.align	4
.nv.constant0._ZN3cub18CUB_300001_SM_10006detail10radix_sort31DeviceRadixSortSingleTileKernelINS1_5radix10policy_hubIfNS0_8NullTypeEyE10Policy1000ELNS0_9SortOrderE0EfS6_yNS1_21identity_decomposer_tEEEvPKT1_PSB_PKT2_PSF_T3_iiT4_:
	.zero		945


//--------------------- .nv.constant0._ZN3cub18CUB_300001_SM_10006detail11EmptyKernelIvEEvv --------------------------
	.section	.nv.constant0._ZN3cub18CUB_300001_SM_10006detail11EmptyKernelIvEEvv,"a",@progbits
	.sectionflags	@""
	.align	4
.nv.constant0._ZN3cub18CUB_300001_SM_10006detail11EmptyKernelIvEEvv:
	.zero		896


//--------------------- .nv.constant0._Z18bucket_sort_kernelPfPiii --------------------------
	.section	.nv.constant0._Z18bucket_sort_kernelPfPiii,"a",@progbits
	.sectionflags	@""
	.align	4
.nv.constant0._Z18bucket_sort_kernelPfPiii:
	.zero		920


//--------------------- SYMBOLS --------------------------

	.type		.nv.reservedSmem.offset0,@object
	.size		.nv.reservedSmem.offset0,0x4
	.type		.nv.reservedSmem.cap,@object
	.size		.nv.reservedSmem.cap,0x4
